def matmul_kernel(
    a_ptr,
    b_ptr,
    c_ptr,
    M,
    N,
    K,
    stride_am,
    stride_ak,
    stride_bk,
    stride_bn,
    stride_cm,
    stride_cn,
    BLOCK_M: tl.constexpr,
    BLOCK_N: tl.constexpr,
    BLOCK_K: tl.constexpr,
    GROUP_M: tl.constexpr,
):
    pid = tl.program_id(axis=0)
    num_pid_m = tl.cdiv(M, BLOCK_M)
    num_pid_n = tl.cdiv(N, BLOCK_N)
    num_pid_in_group = GROUP_M * num_pid_n
    group_id = pid // num_pid_in_group
    first_pid_m = group_id * GROUP_M
    group_size_m = min(num_pid_m - first_pid_m, GROUP_M)
    pid_m = first_pid_m + ((pid % num_pid_in_group) % group_size_m)
    pid_n = (pid % num_pid_in_group) // group_size_m

    offs_am = (pid_m * BLOCK_M + tl.arange(0, BLOCK_M)) % M
    offs_bn = (pid_n * BLOCK_N + tl.arange(0, BLOCK_N)) % N
    offs_k = tl.arange(0, BLOCK_K)
    a_ptrs = a_ptr + offs_am[:, None] * stride_am + offs_k[None, :] * stride_ak
    b_ptrs = b_ptr + offs_k[:, None] * stride_bk + offs_bn[None, :] * stride_bn

    acc = tl.zeros((BLOCK_M, BLOCK_N), dtype=tl.float32)
    for kk in range(0, tl.cdiv(K, BLOCK_K)):
        a = tl.load(a_ptrs, mask=offs_k[None, :] < K - kk * BLOCK_K, other=0.0)
        b = tl.load(b_ptrs, mask=offs_k[:, None] < K - kk * BLOCK_K, other=0.0)
        acc = tl.dot(a, b, acc)
        a_ptrs += BLOCK_K * stride_ak
        b_ptrs += BLOCK_K * stride_bk

    c = acc.to(c_ptr.dtype.element_ty)
    offs_cm = pid_m * BLOCK_M + tl.arange(0, BLOCK_M)
    offs_cn = pid_n * BLOCK_N + tl.arange(0, BLOCK_N)
    c_ptrs = c_ptr + offs_cm[:, None] * stride_cm + offs_cn[None, :] * stride_cn
    mask = (offs_cm[:, None] < M) & (offs_cn[None, :] < N)
    tl.store(c_ptrs, c, mask=mask)

# config = {"BLOCK_K": 32, "BLOCK_M": 64, "BLOCK_N": 256, "GROUP_M": 8, "arch": "sm_100", "dtype": "fp32", "num_ctas": 1, "num_stages": 5, "num_warps": 4}
# arch = sm_100


// ===== COMPILED SASS (sm_100a) =====

	.target	sm_100a

	.elftype	@"ET_EXEC"


//--------------------- .note.nv.tkinfo           --------------------------
	.section	.note.nv.tkinfo,"",@"SHT_NOTE"
	.sectionflags	@"SHF_NOTE_NV_TKINFO"
	.tkinfo
        /*0018*/ 	.word	0x00000081
        /*0030*/ 	.string	""
        /*0030*/ 	.string	"ptxas-blackwell"
        /*0030*/ 	.string	"Cuda compilation tools, release 12.9, V12.9.86"
        /*0030*/ 	.string	"Build cuda_12.9.r12.9/compiler.36037853_0"
        /*0030*/ 	.string	"-v  -suppress-debug-info  -lineinfo  -arch sm_100a "



//--------------------- .note.nv.cuver            --------------------------
	.section	.note.nv.cuver,"",@"SHT_NOTE"
	.sectionflags	@"SHF_NOTE_NV_CUVER"
        /*0018*/ 	.short	0x0001
        /*001a*/ 	.short	0x0064
        /*001c*/ 	.short	0x0001
        /*001e*/ 	.short	0x0000
        /*0020*/ 	.short	0x0001
        /*0022*/ 	.short	0x0000


//--------------------- .nv.info                  --------------------------
	.section	.nv.info,"",@"SHT_CUDA_INFO"
	.align	4


	//----- nvinfo : EIATTR_REGCOUNT
	.align		4
        /*0000*/ 	.byte	0x04, 0x2f
        /*0002*/ 	.short	(.L_4 - .L_3)
	.align		4
.L_3:
        /*0004*/ 	.word	index@(matmul_kernel)
        /*0008*/ 	.word	0x000000ff


	//----- nvinfo : EIATTR_FRAME_SIZE
	.align		4
.L_4:
        /*000c*/ 	.byte	0x04, 0x11
        /*000e*/ 	.short	(.L_6 - .L_5)
	.align		4
.L_5:
        /*0010*/ 	.word	index@($__internal_2_$__cuda_sm10x_tcgen05_guardrail_trap_unallocated_columns_being_dealloced)
        /*0014*/ 	.word	0x000000e0


	//----- nvinfo : EIATTR_FRAME_SIZE
	.align		4
.L_6:
        /*0018*/ 	.byte	0x04, 0x11
        /*001a*/ 	.short	(.L_8 - .L_7)
	.align		4
.L_7:
        /*001c*/ 	.word	index@($__internal_1_$__cuda_sm10x_tcgen05_guardrail_trap_phase_invalid_during_alloc)
        /*0020*/ 	.word	0x000000e0


	//----- nvinfo : EIATTR_FRAME_SIZE
	.align		4
.L_8:
        /*0024*/ 	.byte	0x04, 0x11
        /*0026*/ 	.short	(.L_10 - .L_9)
	.align		4
.L_9:
        /*0028*/ 	.word	index@($__internal_0_$__cuda_sm10x_tcgen05_guardrail_trap_col_being_dealloced_not_returned_by_alloc)
        /*002c*/ 	.word	0x000000e0


	//----- nvinfo : EIATTR_FRAME_SIZE
	.align		4
.L_10:
        /*0030*/ 	.byte	0x04, 0x11
        /*0032*/ 	.short	(.L_12 - .L_11)
	.align		4
.L_11:
        /*0034*/ 	.word	index@(matmul_kernel)
        /*0038*/ 	.word	0x000000e0


	//----- nvinfo : EIATTR_MIN_STACK_SIZE
	.align		4
.L_12:
        /*003c*/ 	.byte	0x04, 0x12
        /*003e*/ 	.short	(.L_14 - .L_13)
	.align		4
.L_13:
        /*0040*/ 	.word	index@(matmul_kernel)
        /*0044*/ 	.word	0x000000e0
.L_14:


//--------------------- .nv.info.matmul_kernel    --------------------------
	.section	.nv.info.matmul_kernel,"",@"SHT_CUDA_INFO"
	.sectionflags	@""
	.align	4


	//----- nvinfo : EIATTR_CUDA_API_VERSION
	.align		4
        /*0000*/ 	.byte	0x04, 0x37
        /*0002*/ 	.short	(.L_16 - .L_15)
.L_15:
        /*0004*/ 	.word	0x00000081


	//----- nvinfo : EIATTR_KPARAM_INFO
	.align		4
.L_16:
        /*0008*/ 	.byte	0x04, 0x17
        /*000a*/ 	.short	(.L_18 - .L_17)
.L_17:
        /*000c*/ 	.word	0x00000000
        /*0010*/ 	.short	0x000d
        /*0012*/ 	.short	0x0048
        /*0014*/ 	.byte	0x00, 0xf4, 0x21, 0x00


	//----- nvinfo : EIATTR_KPARAM_INFO
	.align		4
.L_18:
        /*0018*/ 	.byte	0x04, 0x17
        /*001a*/ 	.short	(.L_20 - .L_19)
.L_19:
        /*001c*/ 	.word	0x00000000
        /*0020*/ 	.short	0x000c
        /*0022*/ 	.short	0x0040
        /*0024*/ 	.byte	0x00, 0xf4, 0x21, 0x00


	//----- nvinfo : EIATTR_KPARAM_INFO
	.align		4
.L_20:
        /*0028*/ 	.byte	0x04, 0x17
        /*002a*/ 	.short	(.L_22 - .L_21)
.L_21:
        /*002c*/ 	.word	0x00000000
        /*0030*/ 	.short	0x000b
        /*0032*/ 	.short	0x0038
        /*0034*/ 	.byte	0x00, 0xf0, 0x11, 0x00


	//----- nvinfo : EIATTR_KPARAM_INFO
	.align		4
.L_22:
        /*0038*/ 	.byte	0x04, 0x17
        /*003a*/ 	.short	(.L_24 - .L_23)
.L_23:
        /*003c*/ 	.word	0x00000000
        /*0040*/ 	.short	0x000a
        /*0042*/ 	.short	0x0034
        /*0044*/ 	.byte	0x00, 0xf0, 0x11, 0x00


	//----- nvinfo : EIATTR_KPARAM_INFO
	.align		4
.L_24:
        /*0048*/ 	.byte	0x04, 0x17
        /*004a*/ 	.short	(.L_26 - .L_25)
.L_25:
        /*004c*/ 	.word	0x00000000
        /*0050*/ 	.short	0x0009
        /*0052*/ 	.short	0x0030
        /*0054*/ 	.byte	0x00, 0xf0, 0x11, 0x00


	//----- nvinfo : EIATTR_KPARAM_INFO
	.align		4
.L_26:
        /*0058*/ 	.byte	0x04, 0x17
        /*005a*/ 	.short	(.L_28 - .L_27)
.L_27:
        /*005c*/ 	.word	0x00000000
        /*0060*/ 	.short	0x0008
        /*0062*/ 	.short	0x002c
        /*0064*/ 	.byte	0x00, 0xf0, 0x11, 0x00


	//----- nvinfo : EIATTR_KPARAM_INFO
	.align		4
.L_28:
        /*0068*/ 	.byte	0x04, 0x17
        /*006a*/ 	.short	(.L_30 - .L_29)
.L_29:
        /*006c*/ 	.word	0x00000000
        /*0070*/ 	.short	0x0007
        /*0072*/ 	.short	0x0028
        /*0074*/ 	.byte	0x00, 0xf0, 0x11, 0x00


	//----- nvinfo : EIATTR_KPARAM_INFO
	.align		4
.L_30:
        /*0078*/ 	.byte	0x04, 0x17
        /*007a*/ 	.short	(.L_32 - .L_31)
.L_31:
        /*007c*/ 	.word	0x00000000
        /*0080*/ 	.short	0x0006
        /*0082*/ 	.short	0x0024
        /*0084*/ 	.byte	0x00, 0xf0, 0x11, 0x00


	//----- nvinfo : EIATTR_KPARAM_INFO
	.align		4
.L_32:
        /*0088*/ 	.byte	0x04, 0x17
        /*008a*/ 	.short	(.L_34 - .L_33)
.L_33:
        /*008c*/ 	.word	0x00000000
        /*0090*/ 	.short	0x0005
        /*0092*/ 	.short	0x0020
        /*0094*/ 	.byte	0x00, 0xf0, 0x11, 0x00


	//----- nvinfo : EIATTR_KPARAM_INFO
	.align		4
.L_34:
        /*0098*/ 	.byte	0x04, 0x17
        /*009a*/ 	.short	(.L_36 - .L_35)
.L_35:
        /*009c*/ 	.word	0x00000000
        /*00a0*/ 	.short	0x0004
        /*00a2*/ 	.short	0x001c
        /*00a4*/ 	.byte	0x00, 0xf0, 0x11, 0x00


	//----- nvinfo : EIATTR_KPARAM_INFO
	.align		4
.L_36:
        /*00a8*/ 	.byte	0x04, 0x17
        /*00aa*/ 	.short	(.L_38 - .L_37)
.L_37:
        /*00ac*/ 	.word	0x00000000
        /*00b0*/ 	.short	0x0003
        /*00b2*/ 	.short	0x0018
        /*00b4*/ 	.byte	0x00, 0xf0, 0x11, 0x00


	//----- nvinfo : EIATTR_KPARAM_INFO
	.align		4
.L_38:
        /*00b8*/ 	.byte	0x04, 0x17
        /*00ba*/ 	.short	(.L_40 - .L_39)
.L_39:
        /*00bc*/ 	.word	0x00000000
        /*00c0*/ 	.short	0x0002
        /*00c2*/ 	.short	0x0010
        /*00c4*/ 	.byte	0x00, 0xf4, 0x21, 0x00


	//----- nvinfo : EIATTR_KPARAM_INFO
	.align		4
.L_40:
        /*00c8*/ 	.byte	0x04, 0x17
        /*00ca*/ 	.short	(.L_42 - .L_41)
.L_41:
        /*00cc*/ 	.word	0x00000000
        /*00d0*/ 	.short	0x0001
        /*00d2*/ 	.short	0x0008
        /*00d4*/ 	.byte	0x00, 0xf4, 0x21, 0x00


	//----- nvinfo : EIATTR_KPARAM_INFO
	.align		4
.L_42:
        /*00d8*/ 	.byte	0x04, 0x17
        /*00da*/ 	.short	(.L_44 - .L_43)
.L_43:
        /*00dc*/ 	.word	0x00000000
        /*00e0*/ 	.short	0x0000
        /*00e2*/ 	.short	0x0000
        /*00e4*/ 	.byte	0x00, 0xf4, 0x21, 0x00


	//----- nvinfo : EIATTR_AT_ENTRY_FRAGMENTS
	.align		4
.L_44:
        /*00e8*/ 	.byte	0x04, 0x4f
        /*00ea*/ 	.short	(.L_46 - .L_45)


	//   ....[0]....
.L_45:
        /*00ec*/ 	.word	0x00000004


	//----- nvinfo : EIATTR_RESERVED_SMEM_USED
	.align		4
.L_46:
        /*00f0*/ 	.byte	0x01, 0x41
	.zero		2


	//----- nvinfo : EIATTR_SPARSE_MMA_MASK
	.align		4
        /*00f4*/ 	.byte	0x03, 0x50
        /*00f6*/ 	.short	0x0000


	//----- nvinfo : EIATTR_TCGEN05_1CTA_USED
	.align		4
        /*00f8*/ 	.byte	0x01, 0x51
	.zero		2


	//----- nvinfo : EIATTR_MAXREG_COUNT
	.align		4
        /*00fc*/ 	.byte	0x03, 0x1b
        /*00fe*/ 	.short	0x00ff


	//----- nvinfo : EIATTR_NUM_BARRIERS
	.align		4
        /*0100*/ 	.byte	0x02, 0x4c
        /*0102*/ 	.byte	0x01
	.zero		1


	//----- nvinfo : EIATTR_ANNOTATIONS
	.align		4
        /*0104*/ 	.byte	0x04, 0x55
        /*0106*/ 	.short	(.L_48 - .L_47)


	//   ....[0]....
.L_47:
        /*0108*/ 	.word	0x00000001
        /*010c*/ 	.byte	0x80, 0x09, 0x00, 0x00, 0x01, 0x00, 0x00, 0x00, 0x00, 0x39, 0x00, 0x00, 0x01, 0x00, 0x00, 0x00
        /* <DEDUP_REMOVED lines=54> */
        /*047c*/ 	.byte	0xf0, 0xac, 0x00, 0x00, 0x01, 0x00, 0x00, 0x00, 0xd0, 0xd4, 0x00, 0x00


	//----- nvinfo : EIATTR_INT_WARP_WIDE_INSTR_OFFSETS
	.align		4
.L_48:
        /*0488*/ 	.byte	0x04, 0x31
        /*048a*/ 	.short	(.L_50 - .L_49)


	//   ....[0]....
.L_49:
        /*048c*/ 	.word	0x00005e90


	//   ....[1]....
        /*0490*/ 	.word	0x00005ea0


	//   ....[2]....
        /*0494*/ 	.word	0x00005f40


	//   ....[3]....
        /*0498*/ 	.word	0x00011d40


	//   ....[4]....
        /*049c*/ 	.word	0x00011d90


	//----- nvinfo : EIATTR_COOP_GROUP_MASK_REGIDS
	.align		4
.L_50:
        /*04a0*/ 	.byte	0x04, 0x29
        /*04a2*/ 	.short	(.L_52 - .L_51)


	//   ....[0]....
.L_51:
        /*04a4*/ 	.word	0xffffffff


	//   ....[1]....
        /*04a8*/ 	.word	0xffffffff


	//   ....[2]....
        /*04ac*/ 	.word	0xffffffff


	//   ....[3]....
        /*04b0*/ 	.word	0xffffffff


	//----- nvinfo : EIATTR_COOP_GROUP_INSTR_OFFSETS
	.align		4
.L_52:
        /*04b4*/ 	.byte	0x04, 0x28
        /*04b6*/ 	.short	(.L_54 - .L_53)


	//   ....[0]....
.L_53:
        /*04b8*/ 	.word	0x00000070


	//   ....[1]....
        /*04bc*/ 	.word	0x00000330


	//   ....[2]....
        /*04c0*/ 	.word	0x00011bd0


	//   ....[3]....
        /*04c4*/ 	.word	0x00011e40


	//----- nvinfo : EIATTR_VRC_CTA_INIT_COUNT
	.align		4
.L_54:
        /*04c8*/ 	.byte	0x02, 0x4a
        /*04ca*/ 	.byte	0x80
	.zero		1


	//----- nvinfo : EIATTR_MBARRIER_INSTR_OFFSETS
	.align		4
        /*04cc*/ 	.byte	0x04, 0x39
        /*04ce*/ 	.short	(.L_56 - .L_55)


	//   ....[0]....
.L_55:
        /*04d0*/ 	.word	0x00005fa0
        /*04d4*/ 	.word	0x000000ff
        /*04d8*/ 	.word	0x00000000
        /*04dc*/ 	.short	0x0100
        /*04de*/ 	.byte	0x0c
	.zero		1


	//   ....[1]....
        /*04e0*/ 	.word	0x00005ff0
        /*04e4*/ 	.word	0x000000ff
        /*04e8*/ 	.word	0x00032008
        /*04ec*/ 	.short	0x0100
        /*04ee*/ 	.byte	0x0a
	.zero		1


	//   ....[2]....
        /*04f0*/ 	.word	0x0000bde0
        /*04f4*/ 	.word	0x000000ff
        /*04f8*/ 	.word	0x00000000
        /*04fc*/ 	.short	0x010a
        /*04fe*/ 	.byte	0x12
	.zero		1


	//   ....[3]....
        /*0500*/ 	.word	0x0000d750
        /*0504*/ 	.word	0x000000ff
        /*0508*/ 	.word	0x00000000
        /*050c*/ 	.short	0x010a
        /*050e*/ 	.byte	0x0c
	.zero		1


	//   ....[4]....
        /*0510*/ 	.word	0x0000d900
        /*0514*/ 	.word	0x000000ff
        /*0518*/ 	.word	0x00032000
        /*051c*/ 	.short	0x0108
        /*051e*/ 	.byte	0x0a
	.zero		1


	//   ....[5]....
        /*0520*/ 	.word	0x0000d9b0
        /*0524*/ 	.word	0x000000ff
        /*0528*/ 	.word	0x00032008
        /*052c*/ 	.short	0x0108
        /*052e*/ 	.byte	0x0a
	.zero		1


	//   ....[6]....
        /*0530*/ 	.word	0x00011e60
        /*0534*/ 	.word	0x000000ff
        /*0538*/ 	.word	0x00000000
        /*053c*/ 	.short	0x010a
        /*053e*/ 	.byte	0x12
	.zero		1


	//   ....[7]....
        /*0540*/ 	.word	0x00011e90
        /*0544*/ 	.word	0x000000ff
        /*0548*/ 	.word	0x00000000
        /*054c*/ 	.short	0x010a
        /*054e*/ 	.byte	0x0c
	.zero		1


	//----- nvinfo : EIATTR_NUM_MBARRIERS
	.align		4
.L_56:
        /*0550*/ 	.byte	0x03, 0x38
        /*0552*/ 	.short	0x0002


	//----- nvinfo : EIATTR_EXIT_INSTR_OFFSETS
	.align		4
        /*0554*/ 	.byte	0x04, 0x1c
        /*0556*/ 	.short	(.L_58 - .L_57)


	//   ....[0]....
.L_57:
        /*0558*/ 	.word	0x00011e50


	//----- nvinfo : EIATTR_REQNTID
	.align		4
.L_58:
        /*055c*/ 	.byte	0x04, 0x10
        /*055e*/ 	.short	(.L_60 - .L_59)
.L_59:
        /*0560*/ 	.word	0x00000080
        /*0564*/ 	.word	0x00000001
        /*0568*/ 	.word	0x00000001


	//----- nvinfo : EIATTR_CRS_STACK_SIZE
	.align		4
.L_60:
        /*056c*/ 	.byte	0x04, 0x1e
        /*056e*/ 	.short	(.L_62 - .L_61)
.L_61:
        /*0570*/ 	.word	0x00000000


	//----- nvinfo : EIATTR_CBANK_PARAM_SIZE
	.align		4
.L_62:
        /*0574*/ 	.byte	0x03, 0x19
        /*0576*/ 	.short	0x0050


	//----- nvinfo : EIATTR_PARAM_CBANK
	.align		4
        /*0578*/ 	.byte	0x04, 0x0a
        /*057a*/ 	.short	(.L_64 - .L_63)
	.align		4
.L_63:
        /*057c*/ 	.word	index@(.nv.constant0.matmul_kernel)
        /*0580*/ 	.short	0x0380
        /*0582*/ 	.short	0x0050


	//----- nvinfo : EIATTR_SW_WAR
	.align		4
.L_64:
        /*0584*/ 	.byte	0x04, 0x36
        /*0586*/ 	.short	(.L_66 - .L_65)
.L_65:
        /*0588*/ 	.word	0x00000008
.L_66:


//--------------------- .nv.compat                --------------------------
	.section	.nv.compat,"",@"SHT_CUDA_COMPAT_INFO"
	.align	4
        /*0000*/ 	.byte	0x02, 0x02, 0x02, 0x00, 0x02, 0x05, 0x05, 0x00, 0x02, 0x03, 0x00, 0x00, 0x02, 0x06, 0x01, 0x00


//--------------------- .nv.callgraph             --------------------------
	.section	.nv.callgraph,"",@"SHT_CUDA_CALLGRAPH"
	.align	4
	.sectionentsize	8
	.align		4
        /*0000*/ 	.word	0x00000000
	.align		4
        /*0004*/ 	.word	0xffffffff
	.align		4
        /*0008*/ 	.word	0x00000000
	.align		4
        /*000c*/ 	.word	0xfffffffe
	.align		4
        /*0010*/ 	.word	0x00000000
	.align		4
        /*0014*/ 	.word	0xfffffffd
	.align		4
        /*0018*/ 	.word	0x00000000
	.align		4
        /*001c*/ 	.word	0xfffffffc


//--------------------- .text.matmul_kernel       --------------------------
	.section	.text.matmul_kernel,"ax",@progbits
	.align	128
        .global         matmul_kernel
        .type           matmul_kernel,@function
        .size           matmul_kernel,(.L_x_20 - matmul_kernel)
        .other          matmul_kernel,@"STO_CUDA_ENTRY STV_DEFAULT"
matmul_kernel:
.text.matmul_kernel:
[----:B------:R-:W1:Y:S01]  /*0000*/  LDC R1, c[0x0][0x37c] ;  /* 0x0000df00ff017b82 */ /* 0x000e620000000800 */
[----:B------:R-:W2:Y:S01]  /*0010*/  S2R R0, SR_TID.X ;  /* 0x0000000000007919 */ /* 0x000ea20000002100 */
[----:B-1----:R-:W-:Y:S01]  /*0020*/  VIADD R1, R1, 0xffffff20 ;  /* 0xffffff2001017836 */ /* 0x002fe20000000000 */
[----:B--2---:R-:W-:-:S13]  /*0030*/  ISETP.GE.U32.AND P0, PT, R0, 0x20, PT ;  /* 0x000000200000780c */ /* 0x004fda0003f06070 */
[----:B------:R-:W-:Y:S02]  /*0040*/  VOTEU.ANY UP0, P0 ;  /* 0x0000000000ff7886 */ /* 0x000fe40000000100 */
[----:B------:R-:W-:Y:S05]  /*0050*/  BRA.U UP0, `(.L_x_0) ;  /* 0x0000000100b87547 */ /* 0x000fea000b800000 */
[----:B------:R-:W1:Y:S01]  /*0060*/  S2UR UR6, SR_CgaCtaId ;  /* 0x00000000000679c3 */ /* 0x000e620000008800 */
[----:B------:R-:W-:Y:S01]  /*0070*/  NOP ;  /* 0x0000000000007918 */ /* 0x000fe20000000000 */
[----:B------:R-:W-:Y:S02]  /*0080*/  UMOV UR4, 0x40 ;  /* 0x0000004000047882 */ /* 0x000fe40000000000 */
[----:B-1----:R-:W-:-:S09]  /*0090*/  ULEA UR4, UR6, UR4, 0x18 ;  /* 0x0000000406047291 */ /* 0x002fd2000f8ec0ff */
[----:B------:R-:W1:Y:S01]  /*00a0*/  LDS.U8 R0, [UR4] ;  /* 0x00000004ff007984 */ /* 0x000e620008000000 */
[----:B------:R-:W-:Y:S02]  /*00b0*/  UMOV UR4, 0x400 ;  /* 0x0000040000047882 */ /* 0x000fe40000000000 */
[----:B------:R-:W-:Y:S01]  /*00c0*/  ULEA UR4, UR6, UR4, 0x18 ;  /* 0x0000000406047291 */ /* 0x000fe2000f8ec0ff */
[----:B-1----:R-:W-:-:S13]  /*00d0*/  ISETP.NE.AND P0, PT, R0, RZ, PT ;  /* 0x000000ff0000720c */ /* 0x002fda0003f05270 */
[----:B------:R-:W-:Y:S05]  /*00e0*/  @P0 BRA `(.L_x_1) ;  /* 0x00000000007c0947 */ /* 0x000fea0003800000 */
[----:B------:R-:W-:-:S13]  /*00f0*/  ELECT P0, URZ, PT ;  /* 0x0000000000ff782f */ /* 0x000fda0003800000 */
[----:B------:R-:W-:Y:S05]  /*0100*/  @!P0 BRA `(.L_x_2) ;  /* 0x0000000000848947 */ /* 0x000fea0003800000 */
[----:B------:R-:W-:Y:S01]  /*0110*/  UMOV UR5, 0x8 ;  /* 0x0000000800057882 */ /* 0x000fe20000000000 */
[----:B------:R-:W-:Y:S02]  /*0120*/  IMAD.MOV.U32 R4, RZ, RZ, 0x1 ;  /* 0x00000001ff047424 */ /* 0x000fe400078e00ff */
[----:B------:R-:W-:Y:S02]  /*0130*/  IMAD.MOV.U32 R5, RZ, RZ, 0xff ;  /* 0x000000ffff057424 */ /* 0x000fe400078e00ff */
[----:B------:R-:W-:Y:S04]  /*0140*/  DEPBAR.LE SB1, 0x36 ;  /* 0x00009d800000791a */ /* 0x000fe80000000000 */
[----:B------:R-:W1:Y:S02]  /*0150*/  UTCATOMSWS.FIND_AND_SET.ALIGN UP1, UR5, UR5 ;  /* 0x00000005000575e3 */ /* 0x000e640008020800 */
[----:B-1----:R-:W-:-:S04]  /*0160*/  PLOP3.LUT P0, PT, PT, PT, UP1, 0x80, 0x8 ;  /* 0x000000000008781c */ /* 0x002fc80003f0f018 */
[----:B------:R-:W-:-:S04]  /*0170*/  SEL R0, RZ, 0xffffffff, !P0 ;  /* 0xffffffffff007807 */ /* 0x000fc80004000000 */
[----:B------:R-:W-:Y:S01]  /*0180*/  ISETP.NE.AND P0, PT, R0, RZ, PT ;  /* 0x000000ff0000720c */ /* 0x000fe20003f05270 */
[----:B------:R-:W-:-:S12]  /*0190*/  IMAD.U32 R0, RZ, RZ, UR5 ;  /* 0x00000005ff007e24 */ /* 0x000fd8000f8e00ff */
[----:B------:R-:W-:Y:S05]  /*01a0*/  @P0 BRA `(.L_x_3) ;  /* 0x0000000000240947 */ /* 0x000fea0003800000 */
.L_x_4:
[----:B------:R-:W-:Y:S05]  /*01b0*/  NANOSLEEP 0x64 ;  /* 0x000000640000795d */ /* 0x000fea0003800000 */
[----:B------:R-:W-:-:S05]  /*01c0*/  UMOV UR5, 0x8 ;  /* 0x0000000800057882 */ /* 0x000fca0000000000 */
[----:B------:R-:W-:Y:S04]  /*01d0*/  DEPBAR.LE SB1, 0x36 ;  /* 0x00009d800000791a */ /* 0x000fe80000000000 */
[----:B------:R-:W1:Y:S02]  /*01e0*/  UTCATOMSWS.FIND_AND_SET.ALIGN UP1, UR5, UR5 ;  /* 0x00000005000575e3 */ /* 0x000e640008020800 */
[----:B-1----:R-:W-:-:S04]  /*01f0*/  PLOP3.LUT P0, PT, PT, PT, UP1, 0x80, 0x8 ;  /* 0x000000000008781c */ /* 0x002fc80003f0f018 */
[----:B------:R-:W-:-:S04]  /*0200*/  SEL R0, RZ, 0xffffffff, !P0 ;  /* 0xffffffffff007807 */ /* 0x000fc80004000000 */
[----:B------:R-:W-:Y:S01]  /*0210*/  ISETP.NE.AND P0, PT, R0, RZ, PT ;  /* 0x000000ff0000720c */ /* 0x000fe20003f05270 */
[----:B------:R-:W-:-:S12]  /*0220*/  IMAD.U32 R0, RZ, RZ, UR5 ;  /* 0x00000005ff007e24 */ /* 0x000fd8000f8e00ff */
[----:B------:R-:W-:Y:S05]  /*0230*/  @!P0 BRA `(.L_x_4) ;  /* 0xfffffffc00dc8947 */ /* 0x000fea000383ffff */
.L_x_3:
[C---:B------:R-:W-:Y:S01]  /*0240*/  VIADD R3, R0.reuse, 0x10 ;  /* 0x0000001000037836 */ /* 0x040fe20000000000 */
[----:B------:R-:W-:Y:S01]  /*0250*/  UMOV UR5, 0x50 ;  /* 0x0000005000057882 */ /* 0x000fe20000000000 */
[----:B------:R-:W-:Y:S01]  /*0260*/  SHF.L.U32 R2, R5, R0, RZ ;  /* 0x0000000005027219 */ /* 0x000fe200000006ff */
[----:B------:R-:W-:Y:S01]  /*0270*/  ULEA UR5, UR6, UR5, 0x18 ;  /* 0x0000000506057291 */ /* 0x000fe2000f8ec0ff */
[----:B------:R-:W-:Y:S01]  /*0280*/  IMAD.SHL.U32 R0, R0, 0x20, RZ ;  /* 0x0000002000007824 */ /* 0x000fe200078e00ff */
[----:B------:R-:W-:-:S04]  /*0290*/  SHF.L.U32 R3, R4, R3, RZ ;  /* 0x0000000304037219 */ /* 0x000fc800000006ff */
[----:B------:R-:W-:-:S05]  /*02a0*/  LOP3.LUT R2, R3, R2, RZ, 0xfc, !PT ;  /* 0x0000000203027212 */ /* 0x000fca00078efcff */
[----:B------:R1:W-:Y:S04]  /*02b0*/  ATOMS.OR RZ, [UR5], R2 ;  /* 0x00000002ffff798c */ /* 0x0003e8000b000005 */
[----:B------:R1:W-:Y:S01]  /*02c0*/  STS [UR4], R0 ;  /* 0x00000000ff007988 */ /* 0x0003e20008000804 */
[----:B------:R-:W-:Y:S05]  /*02d0*/  BRA `(.L_x_2) ;  /* 0x0000000000107947 */ /* 0x000fea0003800000 */
.L_x_1:
[----:B------:R-:W-:Y:S01]  /*02e0*/  IMAD.MOV.U32 R0, RZ, RZ, -0x1 ;  /* 0xffffffffff007424 */ /* 0x000fe200078e00ff */
[----:B------:R-:W-:-:S04]  /*02f0*/  MOV R2, 0x320 ;  /* 0x0000032000027802 */ /* 0x000fc80000000f00 */
[----:B------:R1:W-:Y:S03]  /*0300*/  STS [UR4], R0 ;  /* 0x00000000ff007988 */ /* 0x0003e60008000804 */
[----:B-1----:R-:W-:Y:S05]  /*0310*/  CALL.REL.NOINC `($__internal_1_$__cuda_sm10x_tcgen05_guardrail_trap_phase_invalid_during_alloc) ;  /* 0x0000011800f47944 */ /* 0x002fea0003c00000 */
.L_x_2:
[----:B------:R-:W-:Y:S05]  /*0320*/  WARPSYNC.ALL ;  /* 0x0000000000007948 */ /* 0x000fea0003800000 */
[----:B------:R-:W-:Y:S01]  /*0330*/  NOP ;  /* 0x0000000000007918 */ /* 0x000fe20000000000 */
.L_x_0:
[----:B------:R-:W2:Y:S01]  /*0340*/  LDC.64 R46, c[0x0][0x398] ;  /* 0x0000e600ff2e7b82 */ /* 0x000ea20000000a00 */
[----:B------:R-:W3:Y:S01]  /*0350*/  S2R R5, SR_CTAID.X ;  /* 0x0000000000057919 */ /* 0x000ee20000002500 */
[----:B------:R-:W4:Y:S01]  /*0360*/  LDCU UR4, c[0x0][0x3a4] ;  /* 0x00007480ff0477ac */ /* 0x000f220008000800 */
[----:B------:R-:W5:Y:S01]  /*0370*/  S2R R187, SR_TID.X ;  /* 0x0000000000bb7919 */ /* 0x000f620000002100 */
[----:B------:R-:W1:Y:S01]  /*0380*/  LDCU.128 UR8, c[0x0][0x380] ;  /* 0x00007000ff0877ac */ /* 0x000e620008000c00 */
[----:B------:R-:W1:Y:S02]  /*0390*/  LDCU UR13, c[0x0][0x3a0] ;  /* 0x00007400ff0d77ac */ /* 0x000e640008000800 */
[----:B-12---:R-:W-:Y:S01]  /*03a0*/  VIADD R0, R47, 0xff ;  /* 0x000000ff2f007836 */ /* 0x006fe20000000000 */
[----:B------:R-:W-:-:S04]  /*03b0*/  UIADD3 UR5, UPT, UPT, UR13, -0x60, URZ ;  /* 0xffffffa00d057890 */ /* 0x000fc8000fffe0ff */
[----:B------:R-:W-:-:S04]  /*03c0*/  SHF.R.S32.HI R3, RZ, 0x1f, R0 ;  /* 0x0000001fff037819 */ /* 0x000fc80000011400 */
[----:B------:R-:W-:Y:S02]  /*03d0*/  LEA.HI R3, R3, R0, RZ, 0x8 ;  /* 0x0000000003037211 */ /* 0x000fe400078f40ff */
[----:B---3--:R-:W-:Y:S02]  /*03e0*/  IABS R8, R5 ;  /* 0x0000000500087213 */ /* 0x008fe40000000000 */
[----:B------:R-:W-:Y:S02]  /*03f0*/  SHF.R.S32.HI R3, RZ, 0x8, R3 ;  /* 0x00000008ff037819 */ /* 0x000fe40000011403 */
[C---:B-----5:R-:W-:Y:S02]  /*0400*/  LOP3.LUT R186, R187.reuse, 0x3f, RZ, 0xc0, !PT ;  /* 0x0000003fbbba7812 */ /* 0x060fe400078ec0ff */
[----:B------:R-:W-:Y:S01]  /*0410*/  LOP3.LUT R189, R187, 0x1f, RZ, 0xc0, !PT ;  /* 0x0000001fbbbd7812 */ /* 0x000fe200078ec0ff */
[----:B------:R-:W-:-:S05]  /*0420*/  IMAD.SHL.U32 R4, R3, 0x8, RZ ;  /* 0x0000000803047824 */ /* 0x000fca00078e00ff */
[-C--:B------:R-:W-:Y:S02]  /*0430*/  IABS R7, R4.reuse ;  /* 0x0000000400077213 */ /* 0x080fe40000000000 */
[----:B------:R-:W-:Y:S02]  /*0440*/  IABS R10, R4 ;  /* 0x00000004000a7213 */ /* 0x000fe40000000000 */
[----:B------:R-:W1:Y:S08]  /*0450*/  I2F.RP R0, R7 ;  /* 0x0000000700007306 */ /* 0x000e700000209400 */
[----:B-1----:R-:W1:Y:S02]  /*0460*/  MUFU.RCP R0, R0 ;  /* 0x0000000000007308 */ /* 0x002e640000001000 */
[----:B-1----:R-:W-:-:S02]  /*0470*/  VIADD R2, R0, 0xffffffe ;  /* 0x0ffffffe00027836 */ /* 0x002fc40000000000 */
[----:B------:R-:W-:-:S04]  /*0480*/  IMAD.MOV R0, RZ, RZ, -R10 ;  /* 0x000000ffff007224 */ /* 0x000fc800078e0a0a */
[----:B------:R1:W2:Y:S02]  /*0490*/  F2I.FTZ.U32.TRUNC.NTZ R3, R2 ;  /* 0x0000000200037305 */ /* 0x0002a4000021f000 */
[----:B-1----:R-:W-:Y:S02]  /*04a0*/  IMAD.MOV.U32 R2, RZ, RZ, RZ ;  /* 0x000000ffff027224 */ /* 0x002fe400078e00ff */
[----:B--2---:R-:W-:-:S04]  /*04b0*/  IMAD.MOV R6, RZ, RZ, -R3 ;  /* 0x000000ffff067224 */ /* 0x004fc800078e0a03 */
[----:B------:R-:W-:Y:S02]  /*04c0*/  IMAD R9, R6, R7, RZ ;  /* 0x0000000706097224 */ /* 0x000fe400078e02ff */
[----:B------:R-:W-:Y:S02]  /*04d0*/  IMAD.MOV.U32 R6, RZ, RZ, R8 ;  /* 0x000000ffff067224 */ /* 0x000fe400078e0008 */
[----:B------:R-:W-:Y:S01]  /*04e0*/  IMAD.HI.U32 R3, R3, R9, R2 ;  /* 0x0000000903037227 */ /* 0x000fe200078e0002 */
[----:B------:R-:W-:-:S05]  /*04f0*/  IABS R9, R46 ;  /* 0x0000002e00097213 */ /* 0x000fca0000000000 */
[----:B------:R-:W-:-:S04]  /*0500*/  IMAD.HI.U32 R3, R3, R6, RZ ;  /* 0x0000000603037227 */ /* 0x000fc800078e00ff */
[----:B------:R-:W-:Y:S01]  /*0510*/  IMAD R0, R3, R0, R6 ;  /* 0x0000000003007224 */ /* 0x000fe200078e0206 */
[----:B------:R-:W-:Y:S04]  /*0520*/  BAR.SYNC.DEFER_BLOCKING 0x0 ;  /* 0x0000000000007b1d */ /* 0x000fe80000010000 */
[----:B------:R-:W-:-:S13]  /*0530*/  ISETP.GT.U32.AND P1, PT, R7, R0, PT ;  /* 0x000000000700720c */ /* 0x000fda0003f24070 */
[----:B------:R-:W-:Y:S02]  /*0540*/  @!P1 IMAD.IADD R0, R0, 0x1, -R7 ;  /* 0x0000000100009824 */ /* 0x000fe400078e0a07 */
[----:B------:R-:W-:Y:S01]  /*0550*/  @!P1 VIADD R3, R3, 0x1 ;  /* 0x0000000103039836 */ /* 0x000fe20000000000 */
[----:B------:R-:W-:Y:S02]  /*0560*/  ISETP.NE.AND P1, PT, R4, RZ, PT ;  /* 0x000000ff0400720c */ /* 0x000fe40003f25270 */
[----:B------:R-:W-:Y:S02]  /*0570*/  ISETP.GE.U32.AND P0, PT, R0, R7, PT ;  /* 0x000000070000720c */ /* 0x000fe40003f06070 */
[----:B------:R-:W-:-:S04]  /*0580*/  LOP3.LUT R0, R5, R4, RZ, 0x3c, !PT ;  /* 0x0000000405007212 */ /* 0x000fc800078e3cff */
[----:B------:R-:W-:Y:S01]  /*0590*/  ISETP.GE.AND P2, PT, R0, RZ, PT ;  /* 0x000000ff0000720c */ /* 0x000fe20003f46270 */
[----:B------:R-:W-:-:S06]  /*05a0*/  VIADD R0, R46, 0x3f ;  /* 0x0000003f2e007836 */ /* 0x000fcc0000000000 */
[----:B------:R-:W-:-:S04]  /*05b0*/  @P0 VIADD R3, R3, 0x1 ;  /* 0x0000000103030836 */ /* 0x000fc80000000000 */
[----:B------:R-:W-:Y:S01]  /*05c0*/  IMAD.MOV.U32 R2, RZ, RZ, R3 ;  /* 0x000000ffff027224 */ /* 0x000fe200078e0003 */
[----:B------:R-:W-:-:S03]  /*05d0*/  SHF.R.S32.HI R3, RZ, 0x1f, R0 ;  /* 0x0000001fff037819 */ /* 0x000fc60000011400 */
[----:B------:R-:W-:Y:S01]  /*05e0*/  @!P2 IMAD.MOV R2, RZ, RZ, -R2 ;  /* 0x000000ffff02a224 */ /* 0x000fe200078e0a02 */
[----:B------:R-:W-:Y:S02]  /*05f0*/  @!P1 LOP3.LUT R2, RZ, R4, RZ, 0x33, !PT ;  /* 0x00000004ff029212 */ /* 0x000fe400078e33ff */
[----:B------:R-:W-:-:S03]  /*0600*/  LEA.HI R3, R3, R0, RZ, 0x6 ;  /* 0x0000000003037211 */ /* 0x000fc600078f30ff */
[----:B------:R-:W-:Y:S02]  /*0610*/  IMAD.SHL.U32 R10, R2, 0x8, RZ ;  /* 0x00000008020a7824 */ /* 0x000fe400078e00ff */
[----:B------:R-:W-:-:S03]  /*0620*/  IMAD.MOV R2, RZ, RZ, -R2 ;  /* 0x000000ffff027224 */ /* 0x000fc600078e0a02 */
[----:B------:R-:W-:Y:S01]  /*0630*/  LEA.HI.SX32 R3, R3, -R10, 0x1a ;  /* 0x8000000a03037211 */ /* 0x000fe200078fd2ff */
[----:B------:R-:W-:Y:S02]  /*0640*/  IMAD R12, R4, R2, R5 ;  /* 0x00000002040c7224 */ /* 0x000fe400078e0205 */
[----:B------:R-:W-:Y:S01]  /*0650*/  IMAD.MOV.U32 R2, RZ, RZ, RZ ;  /* 0x000000ffff027224 */ /* 0x000fe200078e00ff */
[----:B------:R-:W-:Y:S02]  /*0660*/  VIMNMX R11, PT, PT, R3, 0x8, PT ;  /* 0x00000008030b7848 */ /* 0x000fe40003fe0100 */
[----:B------:R-:W-:Y:S02]  /*0670*/  IABS R7, R12 ;  /* 0x0000000c00077213 */ /* 0x000fe40000000000 */
[-C--:B------:R-:W-:Y:S02]  /*0680*/  IABS R8, R11.reuse ;  /* 0x0000000b00087213 */ /* 0x080fe40000000000 */
[----:B------:R-:W-:-:S02]  /*0690*/  IABS R4, R11 ;  /* 0x0000000b00047213 */ /* 0x000fc40000000000 */
[----:B------:R-:W1:Y:S08]  /*06a0*/  I2F.RP R0, R8 ;  /* 0x0000000800007306 */ /* 0x000e700000209400 */
[----:B-1----:R-:W1:Y:S02]  /*06b0*/  MUFU.RCP R0, R0 ;  /* 0x0000000000007308 */ /* 0x002e640000001000 */
[----:B-1----:R-:W-:Y:S01]  /*06c0*/  VIADD R3, R0, 0xffffffe ;  /* 0x0ffffffe00037836 */ /* 0x002fe20000000000 */
[----:B------:R-:W-:-:S05]  /*06d0*/  IABS R0, R47 ;  /* 0x0000002f00007213 */ /* 0x000fca0000000000 */
[----:B------:R-:W1:Y:S02]  /*06e0*/  F2I.FTZ.U32.TRUNC.NTZ R3, R3 ;  /* 0x0000000300037305 */ /* 0x000e64000021f000 */
[----:B-1----:R-:W-:-:S04]  /*06f0*/  IMAD.MOV R6, RZ, RZ, -R3 ;  /* 0x000000ffff067224 */ /* 0x002fc800078e0a03 */
[----:B------:R-:W-:Y:S02]  /*0700*/  IMAD.MOV.U32 R5, RZ, RZ, R6 ;  /* 0x000000ffff057224 */ /* 0x000fe400078e0006 */
[----:B------:R-:W1:Y:S02]  /*0710*/  I2F.RP R6, R0 ;  /* 0x0000000000067306 */ /* 0x000e640000209400 */
[----:B------:R-:W-:-:S04]  /*0720*/  IMAD R5, R5, R8, RZ ;  /* 0x0000000805057224 */ /* 0x000fc800078e02ff */
[----:B------:R-:W-:-:S04]  /*0730*/  IMAD.HI.U32 R2, R3, R5, R2 ;  /* 0x0000000503027227 */ /* 0x000fc800078e0002 */
[----:B------:R-:W-:Y:S02]  /*0740*/  IMAD.MOV R3, RZ, RZ, -R4 ;  /* 0x000000ffff037224 */ /* 0x000fe400078e0a04 */
[----:B------:R-:W-:Y:S01]  /*0750*/  IMAD.HI.U32 R2, R2, R7, RZ ;  /* 0x0000000702027227 */ /* 0x000fe200078e00ff */
[----:B------:R-:W2:Y:S03]  /*0760*/  I2F.RP R4, R9 ;  /* 0x0000000900047306 */ /* 0x000ea60000209400 */
[----:B------:R-:W-:-:S05]  /*0770*/  IMAD R3, R2, R3, R7 ;  /* 0x0000000302037224 */ /* 0x000fca00078e0207 */
[----:B------:R-:W-:Y:S01]  /*0780*/  ISETP.GT.U32.AND P1, PT, R8, R3, PT ;  /* 0x000000030800720c */ /* 0x000fe20003f24070 */
[----:B-1----:R-:W1:Y:S08]  /*0790*/  MUFU.RCP R6, R6 ;  /* 0x0000000600067308 */ /* 0x002e700000001000 */
[----:B--2---:R-:W2:Y:S04]  /*07a0*/  MUFU.RCP R4, R4 ;  /* 0x0000000400047308 */ /* 0x004ea80000001000 */
[----:B------:R-:W-:-:S02]  /*07b0*/  @!P1 IMAD.IADD R3, R3, 0x1, -R8 ;  /* 0x0000000103039824 */ /* 0x000fc400078e0a08 */
[----:B------:R-:W-:Y:S01]  /*07c0*/  @!P1 VIADD R2, R2, 0x1 ;  /* 0x0000000102029836 */ /* 0x000fe20000000000 */
[----:B------:R-:W-:Y:S02]  /*07d0*/  ISETP.NE.AND P1, PT, R11, RZ, PT ;  /* 0x000000ff0b00720c */ /* 0x000fe40003f25270 */
[----:B------:R-:W-:Y:S01]  /*07e0*/  ISETP.GE.U32.AND P0, PT, R3, R8, PT ;  /* 0x000000080300720c */ /* 0x000fe20003f06070 */
[----:B-1----:R-:W-:Y:S01]  /*07f0*/  VIADD R7, R6, 0xffffffe ;  /* 0x0ffffffe06077836 */ /* 0x002fe20000000000 */
[----:B------:R-:W-:-:S04]  /*0800*/  LOP3.LUT R3, R12, R11, RZ, 0x3c, !PT ;  /* 0x0000000b0c037212 */ /* 0x000fc800078e3cff */
[----:B------:R-:W-:Y:S01]  /*0810*/  ISETP.GE.AND P2, PT, R3, RZ, PT ;  /* 0x000000ff0300720c */ /* 0x000fe20003f46270 */
[----:B------:R-:W-:Y:S01]  /*0820*/  F2I.FTZ.U32.TRUNC.NTZ R7, R7 ;  /* 0x0000000700077305 */ /* 0x000fe2000021f000 */
[----:B--2---:R-:W-:-:S05]  /*0830*/  VIADD R3, R4, 0xffffffe ;  /* 0x0ffffffe04037836 */ /* 0x004fca0000000000 */
[----:B------:R-:W-:Y:S02]  /*0840*/  @P0 VIADD R2, R2, 0x1 ;  /* 0x0000000102020836 */ /* 0x000fe40000000000 */
[----:B------:R-:W1:Y:S02]  /*0850*/  F2I.FTZ.U32.TRUNC.NTZ R3, R3 ;  /* 0x0000000300037305 */ /* 0x000e64000021f000 */
[----:B------:R-:W-:-:S04]  /*0860*/  IMAD.MOV.U32 R8, RZ, RZ, R2 ;  /* 0x000000ffff087224 */ /* 0x000fc800078e0002 */
[----:B------:R-:W-:Y:S01]  /*0870*/  @!P2 IMAD.MOV R8, RZ, RZ, -R8 ;  /* 0x000000ffff08a224 */ /* 0x000fe200078e0a08 */
[----:B------:R-:W-:-:S05]  /*0880*/  @!P1 LOP3.LUT R8, RZ, R11, RZ, 0x33, !PT ;  /* 0x0000000bff089212 */ /* 0x000fca00078e33ff */
[----:B------:R-:W-:Y:S02]  /*0890*/  IMAD.MOV R2, RZ, RZ, -R8 ;  /* 0x000000ffff027224 */ /* 0x000fe400078e0a08 */
[----:B-1----:R-:W-:Y:S02]  /*08a0*/  IMAD.MOV R4, RZ, RZ, -R3 ;  /* 0x000000ffff047224 */ /* 0x002fe400078e0a03 */
[----:B------:R-:W-:Y:S02]  /*08b0*/  IMAD R2, R11, R2, R12 ;  /* 0x000000020b027224 */ /* 0x000fe400078e020c */
[----:B------:R-:W-:Y:S02]  /*08c0*/  IMAD.SHL.U32 R12, R8, 0x100, RZ ;  /* 0x00000100080c7824 */ /* 0x000fe400078e00ff */
[----:B------:R-:W-:Y:S02]  /*08d0*/  IMAD.IADD R5, R10, 0x1, R2 ;  /* 0x000000010a057824 */ /* 0x000fe400078e0202 */
[----:B------:R-:W-:Y:S01]  /*08e0*/  IMAD.MOV.U32 R2, RZ, RZ, R4 ;  /* 0x000000ffff027224 */ /* 0x000fe200078e0004 */
[----:B------:R-:W-:Y:S01]  /*08f0*/  SHF.R.U32.HI R4, RZ, 0x5, R187 ;  /* 0x00000005ff047819 */ /* 0x000fe200000116bb */
[----:B------:R-:W-:-:S02]  /*0900*/  IMAD R18, R5, 0x40, R186 ;  /* 0x0000004005127824 */ /* 0x000fc400078e02ba */
[----:B------:R-:W-:Y:S02]  /*0910*/  IMAD R5, R2, R9, RZ ;  /* 0x0000000902057224 */ /* 0x000fe400078e02ff */
[----:B------:R-:W-:Y:S01]  /*0920*/  IMAD.MOV.U32 R2, RZ, RZ, RZ ;  /* 0x000000ffff027224 */ /* 0x000fe200078e00ff */
[----:B------:R-:W-:Y:S01]  /*0930*/  IABS R6, R18 ;  /* 0x0000001200067213 */ /* 0x000fe20000000000 */
[----:B------:R-:W-:Y:S01]  /*0940*/  IMAD.MOV R11, RZ, RZ, -R7 ;  /* 0x000000ffff0b7224 */ /* 0x000fe200078e0a07 */
[----:B------:R-:W-:Y:S01]  /*0950*/  ISETP.GE.AND P2, PT, R18, RZ, PT ;  /* 0x000000ff1200720c */ /* 0x000fe20003f46270 */
[----:B------:R-:W-:Y:S01]  /*0960*/  IMAD.HI.U32 R2, R3, R5, R2 ;  /* 0x0000000503027227 */ /* 0x000fe200078e0002 */
[----:B------:R-:W-:Y:S01]  /*0970*/  SGXT.U32 R3, R4, 0x2 ;  /* 0x000000020403781a */ /* 0x000fe20000000000 */
[----:B------:R1:W-:Y:S02]  /*0980*/  STL [R1+0xa8], R18 ;  /* 0x0000a81201007387 */ /* 0x0003e40000100800 */
[----:B------:R-:W-:Y:S01]  /*0990*/  IMAD.MOV.U32 R5, RZ, RZ, R6 ;  /* 0x000000ffff057224 */ /* 0x000fe200078e0006 */
[----:B------:R-:W-:Y:S01]  /*09a0*/  LOP3.LUT R4, R12, R3, RZ, 0xfc, !PT ;  /* 0x000000030c047212 */ /* 0x000fe200078efcff */
[----:B------:R-:W-:-:S02]  /*09b0*/  IMAD R3, R11, R0, RZ ;  /* 0x000000000b037224 */ /* 0x000fc400078e02ff */
[----:B------:R-:W-:Y:S01]  /*09c0*/  IMAD.MOV.U32 R6, RZ, RZ, RZ ;  /* 0x000000ffff067224 */ /* 0x000fe200078e00ff */
[----:B------:R-:W-:Y:S01]  /*09d0*/  LOP3.LUT R23, R4, 0xfc, RZ, 0xfc, !PT ;  /* 0x000000fc04177812 */ /* 0x000fe200078efcff */
[----:B------:R-:W-:Y:S01]  /*09e0*/  IMAD.HI.U32 R2, R2, R5, RZ ;  /* 0x0000000502027227 */ /* 0x000fe200078e00ff */
[C---:B------:R-:W-:Y:S02]  /*09f0*/  LOP3.LUT R14, R4.reuse, 0x4, RZ, 0xfc, !PT ;  /* 0x00000004040e7812 */ /* 0x040fe400078efcff */
[----:B------:R-:W-:Y:S01]  /*0a00*/  IABS R17, R23 ;  /* 0x0000001700117213 */ /* 0x000fe20000000000 */
[----:B------:R-:W-:Y:S01]  /*0a10*/  IMAD.HI.U32 R6, R7, R3, R6 ;  /* 0x0000000307067227 */ /* 0x000fe200078e0006 */
[----:B------:R-:W-:Y:S02]  /*0a20*/  LOP3.LUT R16, R4, 0x8, RZ, 0xfc, !PT ;  /* 0x0000000804107812 */ /* 0x000fe400078efcff */
[----:B------:R-:W-:Y:S01]  /*0a30*/  IABS R11, R4 ;  /* 0x00000004000b7213 */ /* 0x000fe20000000000 */
[----:B------:R-:W-:Y:S01]  /*0a40*/  IMAD.MOV R2, RZ, RZ, -R2 ;  /* 0x000000ffff027224 */ /* 0x000fe200078e0a02 */
[----:B------:R-:W-:Y:S01]  /*0a50*/  IABS R13, R14 ;  /* 0x0000000e000d7213 */ /* 0x000fe20000000000 */
[----:B------:R-:W-:Y:S01]  /*0a60*/  IMAD.HI.U32 R3, R6, R17, RZ ;  /* 0x0000001106037227 */ /* 0x000fe200078e00ff */
[----:B------:R-:W-:-:S02]  /*0a70*/  IABS R15, R16 ;  /* 0x00000010000f7213 */ /* 0x000fc40000000000 */
[----:B------:R-:W-:Y:S01]  /*0a80*/  ISETP.GE.AND P4, PT, R14, RZ, PT ;  /* 0x000000ff0e00720c */ /* 0x000fe20003f86270 */
[C---:B------:R-:W-:Y:S01]  /*0a90*/  IMAD R2, R9.reuse, R2, R5 ;  /* 0x0000000209027224 */ /* 0x040fe200078e0205 */
[C---:B------:R-:W-:Y:S01]  /*0aa0*/  LOP3.LUT R14, R4.reuse, 0x10, RZ, 0xfc, !PT ;  /* 0x00000010040e7812 */ /* 0x040fe200078efcff */
[----:B------:R-:W-:Y:S01]  /*0ab0*/  IMAD.MOV R8, RZ, RZ, -R3 ;  /* 0x000000ffff087224 */ /* 0x000fe200078e0a03 */
[----:B-1----:R-:W-:Y:S01]  /*0ac0*/  LOP3.LUT R18, R4, 0x14, RZ, 0xfc, !PT ;  /* 0x0000001404127812 */ /* 0x002fe200078efcff */
[----:B------:R-:W-:Y:S01]  /*0ad0*/  IMAD.HI.U32 R3, R6, R11, RZ ;  /* 0x0000000b06037227 */ /* 0x000fe200078e00ff */
[----:B------:R-:W-:Y:S02]  /*0ae0*/  ISETP.GT.U32.AND P0, PT, R9, R2, PT ;  /* 0x000000020900720c */ /* 0x000fe40003f04070 */
[----:B------:R-:W-:Y:S01]  /*0af0*/  LOP3.LUT R20, R4, 0x18, RZ, 0xfc, !PT ;  /* 0x0000001804147812 */ /* 0x000fe200078efcff */
[----:B------:R-:W-:Y:S01]  /*0b00*/  IMAD R17, R0, R8, R17 ;  /* 0x0000000800117224 */ /* 0x000fe200078e0211 */
[----:B------:R-:W-:Y:S01]  /*0b10*/  LOP3.LUT R22, R4, 0x1c, RZ, 0xfc, !PT ;  /* 0x0000001c04167812 */ /* 0x000fe200078efcff */
[----:B------:R-:W-:Y:S01]  /*0b20*/  IMAD.HI.U32 R5, R6, R13, RZ ;  /* 0x0000000d06057227 */ /* 0x000fe200078e00ff */
[----:B------:R-:W-:-:S02]  /*0b30*/  IABS R19, R20 ;  /* 0x0000001400137213 */ /* 0x000fc40000000000 */
[----:B------:R-:W-:Y:S01]  /*0b40*/  ISETP.GT.U32.AND P1, PT, R0, R17, PT ;  /* 0x000000110000720c */ /* 0x000fe20003f24070 */
[----:B------:R-:W-:Y:S01]  /*0b50*/  IMAD.HI.U32 R7, R6, R15, RZ ;  /* 0x0000000f06077227 */ /* 0x000fe200078e00ff */
[----:B------:R-:W-:Y:S02]  /*0b60*/  IABS R21, R22 ;  /* 0x0000001600157213 */ /* 0x000fe40000000000 */
[C---:B------:R-:W-:Y:S01]  /*0b70*/  LOP3.LUT R24, R4.reuse, 0x24, RZ, 0xfc, !PT ;  /* 0x0000002404187812 */ /* 0x040fe200078efcff */
[----:B------:R-:W-:Y:S01]  /*0b80*/  IMAD.MOV R3, RZ, RZ, -R3 ;  /* 0x000000ffff037224 */ /* 0x000fe200078e0a03 */
[----:B------:R-:W-:Y:S01]  /*0b90*/  LOP3.LUT R28, R4, 0x3c, RZ, 0xfc, !PT ;  /* 0x0000003c041c7812 */ /* 0x000fe200078efcff */
[----:B------:R-:W-:Y:S01]  /*0ba0*/  @!P0 IMAD.IADD R2, R2, 0x1, -R9 ;  /* 0x0000000102028824 */ /* 0x000fe200078e0a09 */
[----:B------:R-:W-:Y:S01]  /*0bb0*/  LOP3.LUT R32, R4, 0x44, RZ, 0xfc, !PT ;  /* 0x0000004404207812 */ /* 0x000fe200078efcff */
[----:B------:R-:W-:Y:S01]  /*0bc0*/  IMAD.MOV R8, RZ, RZ, -R5 ;  /* 0x000000ffff087224 */ /* 0x000fe200078e0a05 */
[----:B------:R-:W-:Y:S01]  /*0bd0*/  IABS R27, R28 ;  /* 0x0000001c001b7213 */ /* 0x000fe20000000000 */
[----:B------:R-:W-:Y:S01]  /*0be0*/  IMAD.MOV R10, RZ, RZ, -R7 ;  /* 0x000000ffff0a7224 */ /* 0x000fe200078e0a07 */
[----:B------:R-:W-:Y:S01]  /*0bf0*/  ISETP.GT.U32.AND P0, PT, R9, R2, PT ;  /* 0x000000020900720c */ /* 0x000fe20003f04070 */
[----:B------:R-:W-:Y:S01]  /*0c00*/  IMAD R5, R0, R3, R11 ;  /* 0x0000000300057224 */ /* 0x000fe200078e020b */
[----:B------:R-:W-:Y:S01]  /*0c10*/  LOP3.LUT R34, R4, 0x48, RZ, 0xfc, !PT ;  /* 0x0000004804227812 */ /* 0x000fe200078efcff */
[C---:B------:R-:W-:Y:S01]  /*0c20*/  IMAD R7, R0.reuse, R8, R13 ;  /* 0x0000000800077224 */ /* 0x040fe200078e020d */
[----:B------:R-:W-:Y:S01]  /*0c30*/  IABS R13, R14 ;  /* 0x0000000e000d7213 */ /* 0x000fe20000000000 */
[----:B------:R-:W-:Y:S01]  /*0c40*/  IMAD R8, R0, R10, R15 ;  /* 0x0000000a00087224 */ /* 0x000fe200078e020f */
[----:B------:R-:W-:Y:S01]  /*0c50*/  LOP3.LUT R10, R4, 0xc, RZ, 0xfc, !PT ;  /* 0x0000000c040a7812 */ /* 0x000fe200078efcff */
[----:B------:R-:W-:Y:S01]  /*0c60*/  @!P1 IMAD.IADD R17, R17, 0x1, -R0 ;  /* 0x0000000111119824 */ /* 0x000fe200078e0a00 */
[----:B------:R-:W-:-:S02]  /*0c70*/  ISETP.GT.U32.AND P1, PT, R0, R5, PT ;  /* 0x000000050000720c */ /* 0x000fc40003f24070 */
[C---:B------:R-:W-:Y:S02]  /*0c80*/  ISETP.GT.U32.AND P6, PT, R0.reuse, R8, PT ;  /* 0x000000080000720c */ /* 0x040fe40003fc4070 */
[----:B------:R-:W-:Y:S01]  /*0c90*/  ISETP.GT.U32.AND P3, PT, R0, R17, PT ;  /* 0x000000110000720c */ /* 0x000fe20003f64070 */
[----:B------:R-:W-:Y:S01]  /*0ca0*/  @!P0 IMAD.IADD R2, R2, 0x1, -R9 ;  /* 0x0000000102028824 */ /* 0x000fe200078e0a09 */
[----:B------:R-:W-:Y:S01]  /*0cb0*/  ISETP.NE.AND P0, PT, R46, RZ, PT ;  /* 0x000000ff2e00720c */ /* 0x000fe20003f05270 */
[----:B------:R-:W-:Y:S01]  /*0cc0*/  IMAD.HI.U32 R9, R6, R13, RZ ;  /* 0x0000000d06097227 */ /* 0x000fe200078e00ff */
[----:B------:R-:W-:Y:S02]  /*0cd0*/  IABS R11, R10 ;  /* 0x0000000a000b7213 */ /* 0x000fe40000000000 */
[----:B------:R-:W-:Y:S01]  /*0ce0*/  ISETP.GT.U32.AND P5, PT, R0, R7, PT ;  /* 0x000000070000720c */ /* 0x000fe20003fa4070 */
[----:B------:R-:W-:Y:S01]  /*0cf0*/  @!P2 IMAD.MOV R2, RZ, RZ, -R2 ;  /* 0x000000ffff02a224 */ /* 0x000fe200078e0a02 */
[----:B------:R-:W-:Y:S01]  /*0d00*/  IABS R15, R18 ;  /* 0x00000012000f7213 */ /* 0x000fe20000000000 */
[--C-:B------:R-:W-:Y:S01]  /*0d10*/  @!P1 IMAD.IADD R5, R5, 0x1, -R0.reuse ;  /* 0x0000000105059824 */ /* 0x100fe200078e0a00 */
[----:B------:R-:W-:Y:S01]  /*0d20*/  ISETP.GE.AND P2, PT, R16, RZ, PT ;  /* 0x000000ff1000720c */ /* 0x000fe20003f46270 */
[--C-:B------:R-:W-:Y:S01]  /*0d30*/  @!P6 IMAD.IADD R8, R8, 0x1, -R0.reuse ;  /* 0x000000010808e824 */ /* 0x100fe200078e0a00 */
[----:B------:R-:W-:Y:S01]  /*0d40*/  ISETP.GE.AND P1, PT, R14, RZ, PT ;  /* 0x000000ff0e00720c */ /* 0x000fe20003f26270 */
[----:B------:R-:W-:Y:S01]  /*0d50*/  @!P3 IMAD.IADD R17, R17, 0x1, -R0 ;  /* 0x000000011111b824 */ /* 0x000fe200078e0a00 */
[----:B------:R-:W-:Y:S01]  /*0d60*/  ISETP.GT.U32.AND P3, PT, R0, R5, PT ;  /* 0x000000050000720c */ /* 0x000fe20003f64070 */
[----:B------:R-:W-:Y:S01]  /*0d70*/  IMAD.HI.U32 R3, R6, R11, RZ ;  /* 0x0000000b06037227 */ /* 0x000fe200078e00ff */
[----:B------:R-:W-:-:S02]  /*0d80*/  ISETP.GT.U32.AND P6, PT, R0, R8, PT ;  /* 0x000000080000720c */ /* 0x000fc40003fc4070 */
[----:B------:R-:W-:Y:S01]  /*0d90*/  @!P0 LOP3.LUT R2, RZ, R46, RZ, 0x33, !PT ;  /* 0x0000002eff028212 */ /* 0x000fe200078e33ff */
[----:B------:R-:W-:Y:S01]  /*0da0*/  IMAD.MOV R3, RZ, RZ, -R3 ;  /* 0x000000ffff037224 */ /* 0x000fe200078e0a03 */
[----:B------:R-:W-:Y:S01]  /*0db0*/  ISETP.GE.AND P0, PT, R10, RZ, PT ;  /* 0x000000ff0a00720c */ /* 0x000fe20003f06270 */
[----:B------:R-:W-:Y:S01]  /*0dc0*/  IMAD.MOV R10, RZ, RZ, -R9 ;  /* 0x000000ffff0a7224 */ /* 0x000fe200078e0a09 */
[----:B------:R-:W-:Y:S01]  /*0dd0*/  IABS R31, R34 ;  /* 0x00000022001f7213 */ /* 0x000fe20000000000 */
[--C-:B------:R-:W-:Y:S01]  /*0de0*/  @!P5 IMAD.IADD R7, R7, 0x1, -R0.reuse ;  /* 0x000000010707d824 */ /* 0x100fe200078e0a00 */
[----:B------:R-:W-:Y:S01]  /*0df0*/  LOP3.LUT R36, R4, 0x4c, RZ, 0xfc, !PT ;  /* 0x0000004c04247812 */ /* 0x000fe200078efcff */
[----:B------:R-:W-:Y:S01]  /*0e00*/  IMAD R9, R0, R3, R11 ;  /* 0x0000000300097224 */ /* 0x000fe200078e020b */
[----:B------:R-:W-:Y:S01]  /*0e10*/  LOP3.LUT R37, R4, 0x50, RZ, 0xfc, !PT ;  /* 0x0000005004257812 */ /* 0x000fe200078efcff */
[C---:B------:R-:W-:Y:S01]  /*0e20*/  IMAD R11, R0.reuse, R10, R13 ;  /* 0x0000000a000b7224 */ /* 0x040fe200078e020d */
[C---:B------:R-:W-:Y:S01]  /*0e30*/  ISETP.GT.U32.AND P5, PT, R0.reuse, R7, PT ;  /* 0x000000070000720c */ /* 0x040fe20003fa4070 */
[--C-:B------:R-:W-:Y:S01]  /*0e40*/  @!P3 IMAD.IADD R5, R5, 0x1, -R0.reuse ;  /* 0x000000010505b824 */ /* 0x100fe200078e0a00 */
[----:B------:R-:W-:Y:S01]  /*0e50*/  ISETP.GT.U32.AND P3, PT, R0, R9, PT ;  /* 0x000000090000720c */ /* 0x000fe20003f64070 */
[----:B------:R-:W-:Y:S01]  /*0e60*/  @!P6 IMAD.IADD R8, R8, 0x1, -R0 ;  /* 0x000000010808e824 */ /* 0x000fe200078e0a00 */
[----:B------:R-:W-:Y:S01]  /*0e70*/  ISETP.GT.U32.AND P6, PT, R0, R11, PT ;  /* 0x0000000b0000720c */ /* 0x000fe20003fc4070 */
[----:B------:R-:W-:Y:S01]  /*0e80*/  IMAD.HI.U32 R3, R6, R15, RZ ;  /* 0x0000000f06037227 */ /* 0x000fe200078e00ff */
[----:B------:R-:W-:-:S02]  /*0e90*/  IABS R33, R36 ;  /* 0x0000002400217213 */ /* 0x000fc40000000000 */
[----:B------:R-:W-:Y:S01]  /*0ea0*/  IABS R35, R37 ;  /* 0x0000002500237213 */ /* 0x000fe20000000000 */
[----:B------:R-:W-:Y:S01]  /*0eb0*/  IMAD.HI.U32 R10, R6, R19, RZ ;  /* 0x00000013060a7227 */ /* 0x000fe200078e00ff */
[C---:B------:R-:W-:Y:S02]  /*0ec0*/  LOP3.LUT R38, R4.reuse, 0x54, RZ, 0xfc, !PT ;  /* 0x0000005404267812 */ /* 0x040fe400078efcff */
[C---:B------:R-:W-:Y:S01]  /*0ed0*/  LOP3.LUT R40, R4.reuse, 0x5c, RZ, 0xfc, !PT ;  /* 0x0000005c04287812 */ /* 0x040fe200078efcff */
[--C-:B------:R-:W-:Y:S01]  /*0ee0*/  @!P5 IMAD.IADD R7, R7, 0x1, -R0.reuse ;  /* 0x000000010707d824 */ /* 0x100fe200078e0a00 */
[----:B------:R-:W-:Y:S01]  /*0ef0*/  ISETP.GE.AND P5, PT, R4, RZ, PT ;  /* 0x000000ff0400720c */ /* 0x000fe20003fa6270 */
[----:B------:R-:W-:Y:S01]  /*0f00*/  @!P3 IMAD.IADD R9, R9, 0x1, -R0 ;  /* 0x000000010909b824 */ /* 0x000fe200078e0a00 */
[----:B------:R-:W-:Y:S01]  /*0f10*/  ISETP.GE.AND P3, PT, R23, RZ, PT ;  /* 0x000000ff1700720c */ /* 0x000fe20003f66270 */
[----:B------:R-:W-:Y:S01]  /*0f20*/  IMAD.HI.U32 R13, R6, R21, RZ ;  /* 0x00000015060d7227 */ /* 0x000fe200078e00ff */
[----:B------:R-:W-:-:S02]  /*0f30*/  LOP3.LUT R23, R4, 0x20, RZ, 0xfc, !PT ;  /* 0x0000002004177812 */ /* 0x000fc400078efcff */
[----:B------:R-:W-:Y:S01]  /*0f40*/  LOP3.LUT R39, R4, 0x58, RZ, 0xfc, !PT ;  /* 0x0000005804277812 */ /* 0x000fe200078efcff */
[----:B------:R-:W-:Y:S01]  /*0f50*/  @!P6 IMAD.IADD R11, R11, 0x1, -R0 ;  /* 0x000000010b0be824 */ /* 0x000fe200078e0a00 */
[----:B------:R-:W-:Y:S01]  /*0f60*/  ISETP.GT.U32.AND P6, PT, R0, R9, PT ;  /* 0x000000090000720c */ /* 0x000fe20003fc4070 */
[----:B------:R-:W-:Y:S01]  /*0f70*/  IMAD.MOV R3, RZ, RZ, -R3 ;  /* 0x000000ffff037224 */ /* 0x000fe200078e0a03 */
[C---:B------:R-:W-:Y:S01]  /*0f80*/  LOP3.LUT R41, R4.reuse, 0x60, RZ, 0xfc, !PT ;  /* 0x0000006004297812 */ /* 0x040fe200078efcff */
[----:B------:R-:W-:Y:S01]  /*0f90*/  IMAD.MOV R10, RZ, RZ, -R10 ;  /* 0x000000ffff0a7224 */ /* 0x000fe200078e0a0a */
[C---:B------:R-:W-:Y:S01]  /*0fa0*/  LOP3.LUT R42, R4.reuse, 0x74, RZ, 0xfc, !PT ;  /* 0x00000074042a7812 */ /* 0x040fe200078efcff */
[----:B------:R-:W-:Y:S01]  /*0fb0*/  IMAD.MOV R16, RZ, RZ, -R13 ;  /* 0x000000ffff107224 */ /* 0x000fe200078e0a0d */
[----:B------:R-:W-:Y:S01]  /*0fc0*/  LOP3.LUT R44, R4, 0x78, RZ, 0xfc, !PT ;  /* 0x00000078042c7812 */ /* 0x000fe200078efcff */
[C---:B------:R-:W-:Y:S01]  /*0fd0*/  IMAD R13, R0.reuse, R3, R15 ;  /* 0x00000003000d7224 */ /* 0x040fe200078e020f */
[----:B------:R-:W-:Y:S01]  /*0fe0*/  IABS R43, R42 ;  /* 0x0000002a002b7213 */ /* 0x000fe20000000000 */
[C---:B------:R-:W-:Y:S01]  /*0ff0*/  IMAD R14, R0.reuse, R10, R19 ;  /* 0x0000000a000e7224 */ /* 0x040fe200078e0213 */
[----:B------:R-:W-:Y:S01]  /*1000*/  IABS R10, R23 ;  /* 0x00000017000a7213 */ /* 0x000fe20000000000 */
[----:B------:R-:W-:Y:S01]  /*1010*/  IMAD.MOV.U32 R3, RZ, RZ, R17 ;  /* 0x000000ffff037224 */ /* 0x000fe200078e0011 */
[----:B------:R-:W-:Y:S01]  /*1020*/  IABS R19, R24 ;  /* 0x0000001800137213 */ /* 0x000fe20000000000 */
[----:B------:R-:W-:Y:S01]  /*1030*/  IMAD R15, R0, R16, R21 ;  /* 0x00000010000f7224 */ /* 0x000fe200078e0215 */
[----:B------:R-:W-:Y:S01]  /*1040*/  LOP3.LUT R46, R4, 0x7c, RZ, 0xfc, !PT ;  /* 0x0000007c042e7812 */ /* 0x000fe200078efcff */
[----:B------:R-:W-:Y:S01]  /*1050*/  @!P5 IMAD.MOV R5, RZ, RZ, -R5 ;  /* 0x000000ffff05d224 */ /* 0x000fe200078e0a05 */
[C---:B------:R-:W-:Y:S01]  /*1060*/  ISETP.GT.U32.AND P5, PT, R0.reuse, R11, PT ;  /* 0x0000000b0000720c */ /* 0x040fe20003fa4070 */
[----:B------:R-:W-:Y:S01]  /*1070*/  @!P3 IMAD.MOV R3, RZ, RZ, -R3 ;  /* 0x000000ffff03b224 */ /* 0x000fe200078e0a03 */
[C---:B------:R-:W-:Y:S01]  /*1080*/  ISETP.GT.U32.AND P3, PT, R0.reuse, R13, PT ;  /* 0x0000000d0000720c */ /* 0x040fe20003f64070 */
[----:B------:R-:W-:Y:S01]  /*1090*/  @!P4 IMAD.MOV R7, RZ, RZ, -R7 ;  /* 0x000000ffff07c224 */ /* 0x000fe200078e0a07 */
[----:B------:R-:W-:Y:S01]  /*10a0*/  ISETP.GT.U32.AND P4, PT, R0, R14, PT ;  /* 0x0000000e0000720c */ /* 0x000fe20003f84070 */
[----:B------:R-:W-:Y:S01]  /*10b0*/  IMAD.MOV.U32 R17, RZ, RZ, R10 ;  /* 0x000000ffff117224 */ /* 0x000fe200078e000a */
[----:B------:R-:W-:Y:S01]  /*10c0*/  LOP3.LUT R48, R4, 0x80, RZ, 0xfc, !PT ;  /* 0x0000008004307812 */ /* 0x000fe200078efcff */
[----:B------:R-:W-:Y:S01]  /*10d0*/  @!P6 IMAD.IADD R9, R9, 0x1, -R0 ;  /* 0x000000010909e824 */ /* 0x000fe200078e0a00 */
[----:B------:R-:W-:Y:S01]  /*10e0*/  ISETP.GT.U32.AND P6, PT, R0, R15, PT ;  /* 0x0000000f0000720c */ /* 0x000fe20003fc4070 */
[----:B------:R-:W-:Y:S01]  /*10f0*/  IMAD.HI.U32 R10, R6, R17, RZ ;  /* 0x00000011060a7227 */ /* 0x000fe200078e00ff */
[----:B------:R-:W-:-:S02]  /*1100*/  LOP3.LUT R49, R4, 0x84, RZ, 0xfc, !PT ;  /* 0x0000008404317812 */ /* 0x000fc400078efcff */
[----:B------:R-:W-:Y:S01]  /*1110*/  LOP3.LUT R50, R4, 0x88, RZ, 0xfc, !PT ;  /* 0x0000008804327812 */ /* 0x000fe200078efcff */
[----:B------:R-:W-:Y:S01]  /*1120*/  IMAD.MOV R16, RZ, RZ, -R10 ;  /* 0x000000ffff107224 */ /* 0x000fe200078e0a0a */
[----:B------:R-:W-:Y:S01]  /*1130*/  IABS R45, R49 ;  /* 0x00000031002d7213 */ /* 0x000fe20000000000 */
[--C-:B------:R-:W-:Y:S01]  /*1140*/  @!P5 IMAD.IADD R11, R11, 0x1, -R0.reuse ;  /* 0x000000010b0bd824 */ /* 0x100fe200078e0a00 */
[----:B------:R-:W-:Y:S01]  /*1150*/  ISETP.GE.AND P5, PT, R20, RZ, PT ;  /* 0x000000ff1400720c */ /* 0x000fe20003fa6270 */
[--C-:B------:R-:W-:Y:S01]  /*1160*/  @!P3 IMAD.IADD R13, R13, 0x1, -R0.reuse ;  /* 0x000000010d0db824 */ /* 0x100fe200078e0a00 */
[----:B------:R-:W-:Y:S01]  /*1170*/  LOP3.LUT R20, R4, 0x28, RZ, 0xfc, !PT ;  /* 0x0000002804147812 */ /* 0x000fe200078efcff */
[----:B------:R-:W-:Y:S01]  /*1180*/  IMAD R16, R0, R16, R17 ;  /* 0x0000001000107224 */ /* 0x000fe200078e0211 */
[----:B------:R-:W-:Y:S01]  /*1190*/  ISETP.GE.AND P3, PT, R22, RZ, PT ;  /* 0x000000ff1600720c */ /* 0x000fe20003f66270 */
[--C-:B------:R-:W-:Y:S01]  /*11a0*/  @!P4 IMAD.IADD R14, R14, 0x1, -R0.reuse ;  /* 0x000000010e0ec824 */ /* 0x100fe200078e0a00 */
[----:B------:R-:W-:Y:S01]  /*11b0*/  ISETP.GT.U32.AND P4, PT, R0, R13, PT ;  /* 0x0000000d0000720c */ /* 0x000fe20003f84070 */
[----:B------:R-:W-:Y:S01]  /*11c0*/  @!P6 IMAD.IADD R15, R15, 0x1, -R0 ;  /* 0x000000010f0fe824 */ /* 0x000fe200078e0a00 */
[----:B------:R-:W-:Y:S01]  /*11d0*/  LOP3.LUT R22, R4, 0x2c, RZ, 0xfc, !PT ;  /* 0x0000002c04167812 */ /* 0x000fe200078efcff */
[----:B------:R-:W-:Y:S01]  /*11e0*/  @!P1 IMAD.MOV R11, RZ, RZ, -R11 ;  /* 0x000000ffff0b9224 */ /* 0x000fe200078e0a0b */
[----:B------:R-:W-:Y:S01]  /*11f0*/  ISETP.GT.U32.AND P6, PT, R0, R14, PT ;  /* 0x0000000e0000720c */ /* 0x000fe20003fc4070 */
[----:B------:R-:W-:Y:S01]  /*1200*/  IMAD.HI.U32 R10, R6, R19, RZ ;  /* 0x00000013060a7227 */ /* 0x000fe200078e00ff */
[----:B------:R-:W-:-:S02]  /*1210*/  ISETP.GT.U32.AND P1, PT, R0, R16, PT ;  /* 0x000000100000720c */ /* 0x000fc40003f24070 */
[----:B------:R-:W-:Y:S01]  /*1220*/  IABS R21, R22 ;  /* 0x0000001600157213 */ /* 0x000fe20000000000 */
[----:B------:R-:W-:Y:S01]  /*1230*/  @!P2 IMAD.MOV R8, RZ, RZ, -R8 ;  /* 0x000000ffff08a224 */ /* 0x000fe200078e0a08 */
[----:B------:R-:W-:Y:S01]  /*1240*/  ISETP.GE.AND P2, PT, R18, RZ, PT ;  /* 0x000000ff1200720c */ /* 0x000fe20003f46270 */
[----:B------:R-:W-:Y:S01]  /*1250*/  IMAD.MOV R10, RZ, RZ, -R10 ;  /* 0x000000ffff0a7224 */ /* 0x000fe200078e0a0a */
[----:B------:R-:W-:Y:S01]  /*1260*/  LOP3.LUT R52, R4, 0x98, RZ, 0xfc, !PT ;  /* 0x0000009804347812 */ /* 0x000fe200078efcff */
[----:B------:R-:W-:Y:S01]  /*1270*/  @!P0 IMAD.MOV R9, RZ, RZ, -R9 ;  /* 0x000000ffff098224 */ /* 0x000fe200078e0a09 */
[C---:B------:R-:W-:Y:S01]  /*1280*/  ISETP.GT.U32.AND P0, PT, R0.reuse, R15, PT ;  /* 0x0000000f0000720c */ /* 0x040fe20003f04070 */
[----:B------:R-:W-:Y:S01]  /*1290*/  IMAD R17, R0, R10, R19 ;  /* 0x0000000a00117224 */ /* 0x000fe200078e0213 */
[----:B------:R-:W-:Y:S01]  /*12a0*/  IABS R19, R20 ;  /* 0x0000001400137213 */ /* 0x000fe20000000000 */
[--C-:B------:R-:W-:Y:S01]  /*12b0*/  @!P4 IMAD.IADD R13, R13, 0x1, -R0.reuse ;  /* 0x000000010d0dc824 */ /* 0x100fe200078e0a00 */
[----:B------:R-:W-:Y:S01]  /*12c0*/  ISETP.GE.AND P4, PT, R23, RZ, PT ;  /* 0x000000ff1700720c */ /* 0x000fe20003f86270 */
[--C-:B------:R-:W-:Y:S01]  /*12d0*/  @!P6 IMAD.IADD R14, R14, 0x1, -R0.reuse ;  /* 0x000000010e0ee824 */ /* 0x100fe200078e0a00 */
[----:B------:R-:W-:Y:S01]  /*12e0*/  ISETP.GT.U32.AND P6, PT, R0, R17, PT ;  /* 0x000000110000720c */ /* 0x000fe20003fc4070 */
[----:B------:R-:W-:Y:S01]  /*12f0*/  @!P1 IMAD.IADD R16, R16, 0x1, -R0 ;  /* 0x0000000110109824 */ /* 0x000fe200078e0a00 */
[----:B------:R-:W-:Y:S01]  /*1300*/  ISETP.GE.AND P1, PT, R20, RZ, PT ;  /* 0x000000ff1400720c */ /* 0x000fe20003f26270 */
[----:B------:R-:W-:Y:S01]  /*1310*/  IMAD.HI.U32 R10, R6, R19, RZ ;  /* 0x00000013060a7227 */ /* 0x000fe200078e00ff */
[----:B------:R-:W-:-:S02]  /*1320*/  LOP3.LUT R54, R4, 0x9c, RZ, 0xfc, !PT ;  /* 0x0000009c04367812 */ /* 0x000fc400078efcff */
[----:B------:R-:W-:Y:S01]  /*1330*/  LOP3.LUT R56, R4, 0xa8, RZ, 0xfc, !PT ;  /* 0x000000a804387812 */ /* 0x000fe200078efcff */
[----:B------:R-:W-:Y:S01]  /*1340*/  @!P2 IMAD.MOV R13, RZ, RZ, -R13 ;  /* 0x000000ffff0da224 */ /* 0x000fe200078e0a0d */
[----:B------:R-:W-:Y:S01]  /*1350*/  ISETP.GT.U32.AND P2, PT, R0, R16, PT ;  /* 0x000000100000720c */ /* 0x000fe20003f44070 */
[----:B------:R-:W-:Y:S01]  /*1360*/  IMAD.HI.U32 R18, R6, R21, RZ ;  /* 0x0000001506127227 */ /* 0x000fe200078e00ff */
[----:B------:R-:W-:Y:S02]  /*1370*/  IABS R55, R54 ;  /* 0x0000003600377213 */ /* 0x000fe40000000000 */
[----:B------:R-:W-:Y:S01]  /*1380*/  IABS R61, R56 ;  /* 0x00000038003d7213 */ /* 0x000fe20000000000 */
[----:B------:R-:W-:Y:S01]  /*1390*/  IMAD.MOV R10, RZ, RZ, -R10 ;  /* 0x000000ffff0a7224 */ /* 0x000fe200078e0a0a */
[C---:B------:R-:W-:Y:S01]  /*13a0*/  LOP3.LUT R58, R4.reuse, 0xd0, RZ, 0xfc, !PT ;  /* 0x000000d0043a7812 */ /* 0x040fe200078efcff */
[----:B------:R-:W-:Y:S01]  /*13b0*/  IMAD.MOV R20, RZ, RZ, -R18 ;  /* 0x000000ffff147224 */ /* 0x000fe200078e0a12 */
[----:B------:R-:W-:Y:S01]  /*13c0*/  LOP3.LUT R60, R4, 0xd4, RZ, 0xfc, !PT ;  /* 0x000000d4043c7812 */ /* 0x000fe200078efcff */
[----:B------:R-:W-:Y:S01]  /*13d0*/  IMAD R18, R0, R10, R19 ;  /* 0x0000000a00127224 */ /* 0x000fe200078e0213 */
[----:B------:R-:W-:Y:S01]  /*13e0*/  IABS R81, R58 ;  /* 0x0000003a00517213 */ /* 0x000fe20000000000 */
[--C-:B------:R-:W-:Y:S01]  /*13f0*/  @!P0 IMAD.IADD R15, R15, 0x1, -R0.reuse ;  /* 0x000000010f0f8824 */ /* 0x100fe200078e0a00 */
[----:B------:R-:W-:Y:S01]  /*1400*/  ISETP.GE.AND P0, PT, R24, RZ, PT ;  /* 0x000000ff1800720c */ /* 0x000fe20003f06270 */
[----:B------:R-:W-:Y:S01]  /*1410*/  @!P6 IMAD.IADD R17, R17, 0x1, -R0 ;  /* 0x000000011111e824 */ /* 0x000fe200078e0a00 */
[----:B------:R-:W-:Y:S01]  /*1420*/  LOP3.LUT R24, R4, 0x30, RZ, 0xfc, !PT ;  /* 0x0000003004187812 */ /* 0x000fe200078efcff */
[C---:B------:R-:W-:Y:S01]  /*1430*/  IMAD R19, R0.reuse, R20, R21 ;  /* 0x0000001400137224 */ /* 0x040fe200078e0215 */
[----:B------:R-:W-:Y:S01]  /*1440*/  IABS R83, R60 ;  /* 0x0000003c00537213 */ /* 0x000fe20000000000 */
[----:B------:R-:W-:Y:S01]  /*1450*/  @!P5 IMAD.MOV R14, RZ, RZ, -R14 ;  /* 0x000000ffff0ed224 */ /* 0x000fe200078e0a0e */
[----:B------:R-:W-:Y:S01]  /*1460*/  ISETP.GT.U32.AND P5, PT, R0, R18, PT ;  /* 0x000000120000720c */ /* 0x000fe20003fa4070 */
[----:B------:R-:W-:Y:S01]  /*1470*/  @!P2 IMAD.IADD R16, R16, 0x1, -R0 ;  /* 0x000000011010a824 */ /* 0x000fe200078e0a00 */
[----:B------:R-:W-:Y:S01]  /*1480*/  IABS R23, R24 ;  /* 0x0000001800177213 */ /* 0x000fe20000000000 */
[----:B------:R-:W-:Y:S01]  /*1490*/  @!P3 IMAD.MOV R15, RZ, RZ, -R15 ;  /* 0x000000ffff0fb224 */ /* 0x000fe200078e0a0f */
[C---:B------:R-:W-:Y:S01]  /*14a0*/  ISETP.GT.U32.AND P6, PT, R0.reuse, R17, PT ;  /* 0x000000110000720c */ /* 0x040fe20003fc4070 */
[----:B------:R-:W-:Y:S01]  /*14b0*/  @!P4 IMAD.MOV R16, RZ, RZ, -R16 ;  /* 0x000000ffff10c224 */ /* 0x000fe200078e0a10 */
[----:B------:R-:W-:Y:S01]  /*14c0*/  ISETP.GT.U32.AND P2, PT, R0, R19, PT ;  /* 0x000000130000720c */ /* 0x000fe20003f44070 */
[----:B------:R-:W-:Y:S01]  /*14d0*/  IMAD.HI.U32 R10, R6, R23, RZ ;  /* 0x00000017060a7227 */ /* 0x000fe200078e00ff */
[----:B------:R-:W-:-:S02]  /*14e0*/  ISETP.GE.AND P3, PT, R22, RZ, PT ;  /* 0x000000ff1600720c */ /* 0x000fc40003f66270 */
[C---:B------:R-:W-:Y:S01]  /*14f0*/  LOP3.LUT R62, R4.reuse, 0xd8, RZ, 0xfc, !PT ;  /* 0x000000d8043e7812 */ /* 0x040fe200078efcff */
[----:B------:R-:W-:Y:S01]  /*1500*/  IMAD.MOV R10, RZ, RZ, -R10 ;  /* 0x000000ffff0a7224 */ /* 0x000fe200078e0a0a */
[----:B------:R-:W-:Y:S01]  /*1510*/  LOP3.LUT R64, R4, 0xdc, RZ, 0xfc, !PT ;  /* 0x000000dc04407812 */ /* 0x000fe200078efcff */
[--C-:B------:R-:W-:Y:S01]  /*1520*/  @!P5 IMAD.IADD R18, R18, 0x1, -R0.reuse ;  /* 0x000000011212d824 */ /* 0x100fe200078e0a00 */
[----:B------:R-:W-:Y:S01]  /*1530*/  IABS R85, R62 ;  /* 0x0000003e00557213 */ /* 0x000fe20000000000 */
[----:B------:R-:W-:Y:S01]  /*1540*/  IMAD R20, R0, R10, R23 ;  /* 0x0000000a00147224 */ /* 0x000fe200078e0217 */
[----:B------:R-:W-:Y:S01]  /*1550*/  LOP3.LUT R10, R4, 0x34, RZ, 0xfc, !PT ;  /* 0x00000034040a7812 */ /* 0x000fe200078efcff */
[--C-:B------:R-:W-:Y:S01]  /*1560*/  @!P6 IMAD.IADD R17, R17, 0x1, -R0.reuse ;  /* 0x000000011111e824 */ /* 0x100fe200078e0a00 */
[----:B------:R-:W-:Y:S01]  /*1570*/  ISETP.GT.U32.AND P5, PT, R0, R18, PT ;  /* 0x000000120000720c */ /* 0x000fe20003fa4070 */
[----:B------:R-:W-:Y:S01]  /*1580*/  @!P2 IMAD.IADD R19, R19, 0x1, -R0 ;  /* 0x000000011313a824 */ /* 0x000fe200078e0a00 */
[----:B------:R-:W-:Y:S01]  /*1590*/  ISETP.GE.AND P6, PT, R24, RZ, PT ;  /* 0x000000ff1800720c */ /* 0x000fe20003fc6270 */
[----:B------:R-:W-:Y:S01]  /*15a0*/  @!P0 IMAD.MOV R17, RZ, RZ, -R17 ;  /* 0x000000ffff118224 */ /* 0x000fe200078e0a11 */
[----:B------:R-:W-:Y:S01]  /*15b0*/  LOP3.LUT R24, R4, 0x38, RZ, 0xfc, !PT ;  /* 0x0000003804187812 */ /* 0x000fe200078efcff */
[----:B------:R-:W-:Y:S01]  /*15c0*/  IMAD.HI.U32 R22, R6, R27, RZ ;  /* 0x0000001b06167227 */ /* 0x000fe200078e00ff */
[----:B------:R-:W-:-:S02]  /*15d0*/  IABS R23, R10 ;  /* 0x0000000a00177213 */ /* 0x000fc40000000000 */
[C---:B------:R-:W-:Y:S01]  /*15e0*/  ISETP.GT.U32.AND P2, PT, R0.reuse, R19, PT ;  /* 0x000000130000720c */ /* 0x040fe20003f44070 */
[----:B------:R-:W-:Y:S01]  /*15f0*/  IMAD.MOV R26, RZ, RZ, -R22 ;  /* 0x000000ffff1a7224 */ /* 0x000fe200078e0a16 */
[----:B------:R-:W-:Y:S01]  /*1600*/  ISETP.GT.U32.AND P0, PT, R0, R20, PT ;  /* 0x000000140000720c */ /* 0x000fe20003f04070 */
[----:B----4-:R-:W-:Y:S01]  /*1610*/  IMAD R2, R2, UR4, RZ ;  /* 0x0000000402027c24 */ /* 0x010fe2000f8e02ff */
[----:B------:R-:W-:Y:S01]  /*1620*/  IABS R25, R24 ;  /* 0x0000001800197213 */ /* 0x000fe20000000000 */
[----:B------:R-:W-:Y:S01]  /*1630*/  @!P5 IMAD.IADD R18, R18, 0x1, -R0 ;  /* 0x000000011212d824 */ /* 0x000fe200078e0a00 */
[----:B------:R-:W-:Y:S01]  /*1640*/  ISETP.GE.AND P4, PT, R10, RZ, PT ;  /* 0x000000ff0a00720c */ /* 0x000fe20003f86270 */
[----:B------:R-:W-:Y:S01]  /*1650*/  IMAD.HI.U32 R10, R6, R23, RZ ;  /* 0x00000017060a7227 */ /* 0x000fe200078e00ff */
[----:B------:R-:W-:Y:S01]  /*1660*/  ISETP.GE.AND P5, PT, R24, RZ, PT ;  /* 0x000000ff1800720c */ /* 0x000fe20003fa6270 */
[----:B------:R-:W1:Y:S01]  /*1670*/  LDCU UR4, c[0x0][0x3b0] ;  /* 0x00007600ff0477ac */ /* 0x000e620008000800 */
[----:B------:R-:W-:Y:S01]  /*1680*/  IABS R87, R64 ;  /* 0x0000004000577213 */ /* 0x000fe20000000000 */
[----:B------:R-:W-:Y:S01]  /*1690*/  IMAD.HI.U32 R21, R6, R25, RZ ;  /* 0x0000001906157227 */ /* 0x000fe200078e00ff */
[----:B------:R-:W-:-:S02]  /*16a0*/  LOP3.LUT R66, R4, 0xe0, RZ, 0xfc, !PT ;  /* 0x000000e004427812 */ /* 0x000fc400078efcff */
[----:B------:R-:W-:Y:S01]  /*16b0*/  LOP3.LUT R68, R4, 0xe4, RZ, 0xfc, !PT ;  /* 0x000000e404447812 */ /* 0x000fe200078efcff */
[----:B------:R-:W-:Y:S01]  /*16c0*/  IMAD.MOV R10, RZ, RZ, -R10 ;  /* 0x000000ffff0a7224 */ /* 0x000fe200078e0a0a */
[----:B------:R-:W-:Y:S01]  /*16d0*/  IABS R89, R66 ;  /* 0x0000004200597213 */ /* 0x000fe20000000000 */
[----:B------:R-:W-:Y:S01]  /*16e0*/  IMAD.MOV R24, RZ, RZ, -R21 ;  /* 0x000000ffff187224 */ /* 0x000fe200078e0a15 */
[----:B------:R-:W-:Y:S01]  /*16f0*/  IABS R91, R68 ;  /* 0x00000044005b7213 */ /* 0x000fe20000000000 */
[--C-:B------:R-:W-:Y:S01]  /*1700*/  @!P2 IMAD.IADD R19, R19, 0x1, -R0.reuse ;  /* 0x000000011313a824 */ /* 0x100fe200078e0a00 */
[----:B------:R-:W-:Y:S01]  /*1710*/  ISETP.GE.AND P2, PT, R28, RZ, PT ;  /* 0x000000ff1c00720c */ /* 0x000fe20003f46270 */
[----:B------:R-:W-:Y:S01]  /*1720*/  IMAD R21, R0, R10, R23 ;  /* 0x0000000a00157224 */ /* 0x000fe200078e0217 */
[----:B------:R-:W-:Y:S01]  /*1730*/  LOP3.LUT R10, R4, 0x40, RZ, 0xfc, !PT ;  /* 0x00000040040a7812 */ /* 0x000fe200078efcff */
[----:B------:R-:W-:Y:S01]  /*1740*/  @!P0 IMAD.IADD R20, R20, 0x1, -R0 ;  /* 0x0000000114148824 */ /* 0x000fe200078e0a00 */
[----:B------:R-:W-:Y:S01]  /*1750*/  LOP3.LUT R70, R4, 0xf0, RZ, 0xfc, !PT ;  /* 0x000000f004467812 */ /* 0x000fe200078efcff */
[----:B------:R-:W-:Y:S01]  /*1760*/  @!P3 IMAD.MOV R19, RZ, RZ, -R19 ;  /* 0x000000ffff13b224 */ /* 0x000fe200078e0a13 */
[C---:B------:R-:W-:Y:S01]  /*1770*/  ISETP.GT.U32.AND P3, PT, R0.reuse, R21, PT ;  /* 0x000000150000720c */ /* 0x040fe20003f64070 */
[C---:B------:R-:W-:Y:S01]  /*1780*/  IMAD R22, R0.reuse, R24, R25 ;  /* 0x0000001800167224 */ /* 0x040fe200078e0219 */
[C---:B------:R-:W-:Y:S01]  /*1790*/  ISETP.GT.U32.AND P0, PT, R0.reuse, R20, PT ;  /* 0x000000140000720c */ /* 0x040fe20003f04070 */
[----:B------:R-:W-:Y:S01]  /*17a0*/  IMAD R23, R0, R26, R27 ;  /* 0x0000001a00177224 */ /* 0x000fe200078e021b */
[----:B------:R-:W-:Y:S01]  /*17b0*/  IABS R25, R10 ;  /* 0x0000000a00197213 */ /* 0x000fe20000000000 */
[----:B------:R-:W-:Y:S01]  /*17c0*/  @!P1 IMAD.MOV R18, RZ, RZ, -R18 ;  /* 0x000000ffff129224 */ /* 0x000fe200078e0a12 */
[----:B------:R-:W-:Y:S01]  /*17d0*/  IABS R27, R32 ;  /* 0x00000020001b7213 */ /* 0x000fe20000000000 */
[----:B------:R-:W-:Y:S01]  /*17e0*/  IMAD.HI.U32 R26, R6, R31, RZ ;  /* 0x0000001f061a7227 */ /* 0x000fe200078e00ff */
[----:B------:R-:W-:-:S02]  /*17f0*/  ISETP.GE.AND P1, PT, R10, RZ, PT ;  /* 0x000000ff0a00720c */ /* 0x000fc40003f26270 */
[----:B------:R-:W-:Y:S01]  /*1800*/  LOP3.LUT R72, R4, 0xf4, RZ, 0xfc, !PT ;  /* 0x000000f404487812 */ /* 0x000fe200078efcff */
[----:B------:R-:W-:Y:S01]  /*1810*/  IMAD.HI.U32 R10, R6, R25, RZ ;  /* 0x00000019060a7227 */ /* 0x000fe200078e00ff */
[----:B------:R-:W-:Y:S02]  /*1820*/  IABS R97, R70 ;  /* 0x0000004600617213 */ /* 0x000fe40000000000 */
[----:B------:R-:W-:Y:S01]  /*1830*/  IABS R99, R72 ;  /* 0x0000004800637213 */ /* 0x000fe20000000000 */
[--C-:B------:R-:W-:Y:S01]  /*1840*/  @!P0 IMAD.IADD R20, R20, 0x1, -R0.reuse ;  /* 0x0000000114148824 */ /* 0x100fe200078e0a00 */
[----:B------:R-:W-:Y:S01]  /*1850*/  ISETP.GT.U32.AND P0, PT, R0, R22, PT ;  /* 0x000000160000720c */ /* 0x000fe20003f04070 */
[----:B------:R-:W-:Y:S02]  /*1860*/  @!P3 IMAD.IADD R21, R21, 0x1, -R0 ;  /* 0x000000011515b824 */ /* 0x000fe400078e0a00 */
[----:B------:R-:W-:-:S03]  /*1870*/  IMAD.HI.U32 R24, R6, R27, RZ ;  /* 0x0000001b06187227 */ /* 0x000fc600078e00ff */
[C---:B------:R-:W-:Y:S01]  /*1880*/  ISETP.GT.U32.AND P3, PT, R0.reuse, R21, PT ;  /* 0x000000150000720c */ /* 0x040fe20003f64070 */
[----:B------:R-:W-:Y:S02]  /*1890*/  IMAD.MOV R10, RZ, RZ, -R10 ;  /* 0x000000ffff0a7224 */ /* 0x000fe400078e0a0a */
[----:B------:R-:W-:Y:S02]  /*18a0*/  IMAD.MOV R28, RZ, RZ, -R24 ;  /* 0x000000ffff1c7224 */ /* 0x000fe400078e0a18 */
[----:B------:R-:W-:Y:S01]  /*18b0*/  @!P6 IMAD.MOV R20, RZ, RZ, -R20 ;  /* 0x000000ffff14e224 */ /* 0x000fe200078e0a14 */
[----:B------:R-:W-:Y:S01]  /*18c0*/  ISETP.GT.U32.AND P6, PT, R0, R23, PT ;  /* 0x000000170000720c */ /* 0x000fe20003fc4070 */
[--C-:B------:R-:W-:Y:S02]  /*18d0*/  @!P0 IMAD.IADD R22, R22, 0x1, -R0.reuse ;  /* 0x0000000116168824 */ /* 0x100fe400078e0a00 */
[C---:B------:R-:W-:Y:S02]  /*18e0*/  IMAD R24, R0.reuse, R10, R25 ;  /* 0x0000000a00187224 */ /* 0x040fe400078e0219 */
[C---:B------:R-:W-:Y:S01]  /*18f0*/  IMAD R25, R0.reuse, R28, R27 ;  /* 0x0000001c00197224 */ /* 0x040fe200078e021b */
[C---:B------:R-:W-:Y:S01]  /*1900*/  ISETP.GT.U32.AND P0, PT, R0.reuse, R22, PT ;  /* 0x000000160000720c */ /* 0x040fe20003f04070 */
[----:B------:R-:W-:Y:S01]  /*1910*/  @!P3 IMAD.IADD R21, R21, 0x1, -R0 ;  /* 0x000000011515b824 */ /* 0x000fe200078e0a00 */
[----:B------:R-:W-:Y:S01]  /*1920*/  ISETP.GT.U32.AND P3, PT, R0, R24, PT ;  /* 0x000000180000720c */ /* 0x000fe20003f64070 */
[----:B------:R-:W-:-:S02]  /*1930*/  IMAD.MOV R26, RZ, RZ, -R26 ;  /* 0x000000ffff1a7224 */ /* 0x000fc400078e0a1a */
[----:B------:R-:W-:-:S04]  /*1940*/  IMAD.HI.U32 R10, R6, R33, RZ ;  /* 0x00000021060a7227 */ /* 0x000fc800078e00ff */
[--C-:B------:R-:W-:Y:S02]  /*1950*/  @!P6 IMAD.IADD R23, R23, 0x1, -R0.reuse ;  /* 0x000000011717e824 */ /* 0x100fe400078e0a00 */
[----:B------:R-:W-:Y:S01]  /*1960*/  IMAD R26, R0, R26, R31 ;  /* 0x0000001a001a7224 */ /* 0x000fe200078e021f */
[----:B------:R-:W-:Y:S01]  /*1970*/  IABS R31, R38 ;  /* 0x00000026001f7213 */ /* 0x000fe20000000000 */
[--C-:B------:R-:W-:Y:S01]  /*1980*/  @!P0 IMAD.IADD R22, R22, 0x1, -R0.reuse ;  /* 0x0000000116168824 */ /* 0x100fe200078e0a00 */
[----:B------:R-:W-:Y:S01]  /*1990*/  ISETP.GT.U32.AND P0, PT, R0, R25, PT ;  /* 0x000000190000720c */ /* 0x000fe20003f04070 */
[----:B------:R-:W-:Y:S01]  /*19a0*/  @!P3 IMAD.IADD R24, R24, 0x1, -R0 ;  /* 0x000000011818b824 */ /* 0x000fe200078e0a00 */
[----:B------:R-:W-:Y:S01]  /*19b0*/  ISETP.GT.U32.AND P3, PT, R0, R23, PT ;  /* 0x000000170000720c */ /* 0x000fe20003f64070 */
[----:B------:R-:W-:Y:S01]  /*19c0*/  IMAD.HI.U32 R27, R6, R35, RZ ;  /* 0x00000023061b7227 */ /* 0x000fe200078e00ff */
[----:B------:R-:W-:-:S03]  /*19d0*/  ISETP.GT.U32.AND P6, PT, R0, R26, PT ;  /* 0x0000001a0000720c */ /* 0x000fc60003fc4070 */
[----:B------:R-:W-:Y:S02]  /*19e0*/  IMAD.MOV R10, RZ, RZ, -R10 ;  /* 0x000000ffff0a7224 */ /* 0x000fe400078e0a0a */
[----:B------:R-:W-:Y:S02]  /*19f0*/  IMAD.MOV R28, RZ, RZ, -R27 ;  /* 0x000000ffff1c7224 */ /* 0x000fe400078e0a1b */
[C---:B------:R-:W-:Y:S01]  /*1a00*/  IMAD R27, R0.reuse, R10, R33 ;  /* 0x0000000a001b7224 */ /* 0x040fe200078e0221 */
[----:B------:R-:W-:Y:S01]  /*1a10*/  IABS R33, R39 ;  /* 0x0000002700217213 */ /* 0x000fe20000000000 */
[--C-:B------:R-:W-:Y:S01]  /*1a20*/  @!P0 IMAD.IADD R25, R25, 0x1, -R0.reuse ;  /* 0x0000000119198824 */ /* 0x100fe200078e0a00 */
[C---:B------:R-:W-:Y:S01]  /*1a30*/  ISETP.GT.U32.AND P0, PT, R0.reuse, R24, PT ;  /* 0x000000180000720c */ /* 0x040fe20003f04070 */
[--C-:B------:R-:W-:Y:S01]  /*1a40*/  @!P3 IMAD.IADD R23, R23, 0x1, -R0.reuse ;  /* 0x000000011717b824 */ /* 0x100fe200078e0a00 */
[C---:B------:R-:W-:Y:S01]  /*1a50*/  ISETP.GT.U32.AND P3, PT, R0.reuse, R27, PT ;  /* 0x0000001b0000720c */ /* 0x040fe20003f64070 */
[----:B------:R-:W-:Y:S01]  /*1a60*/  @!P4 IMAD.MOV R21, RZ, RZ, -R21 ;  /* 0x000000ffff15c224 */ /* 0x000fe200078e0a15 */
[----:B------:R-:W-:Y:S01]  /*1a70*/  ISETP.GT.U32.AND P4, PT, R0, R25, PT ;  /* 0x000000190000720c */ /* 0x000fe20003f84070 */
[----:B------:R-:W-:-:S02]  /*1a80*/  @!P6 IMAD.IADD R26, R26, 0x1, -R0 ;  /* 0x000000011a1ae824 */ /* 0x000fc400078e0a00 */
[----:B------:R-:W-:-:S03]  /*1a90*/  IMAD.HI.U32 R10, R6, R31, RZ ;  /* 0x0000001f060a7227 */ /* 0x000fc600078e00ff */
[C---:B------:R-:W-:Y:S01]  /*1aa0*/  ISETP.GT.U32.AND P6, PT, R0.reuse, R26, PT ;  /* 0x0000001a0000720c */ /* 0x040fe20003fc4070 */
[----:B------:R-:W-:Y:S01]  /*1ab0*/  IMAD R28, R0, R28, R35 ;  /* 0x0000001c001c7224 */ /* 0x000fe200078e0223 */
[----:B------:R-:W-:Y:S01]  /*1ac0*/  IABS R35, R40 ;  /* 0x0000002800237213 */ /* 0x000fe20000000000 */
[----:B------:R-:W-:Y:S02]  /*1ad0*/  IMAD.MOV R10, RZ, RZ, -R10 ;  /* 0x000000ffff0a7224 */ /* 0x000fe400078e0a0a */
[----:B------:R-:W-:Y:S01]  /*1ae0*/  @!P3 IMAD.IADD R27, R27, 0x1, -R0 ;  /* 0x000000011b1bb824 */ /* 0x000fe200078e0a00 */
[----:B------:R-:W-:Y:S01]  /*1af0*/  ISETP.GE.AND P3, PT, R34, RZ, PT ;  /* 0x000000ff2200720c */ /* 0x000fe20003f66270 */
[----:B------:R-:W-:Y:S01]  /*1b00*/  IMAD R30, R0, R10, R31 ;  /* 0x0000000a001e7224 */ /* 0x000fe200078e021f */
[----:B------:R-:W-:Y:S01]  /*1b10*/  IABS R34, R41 ;  /* 0x0000002900227213 */ /* 0x000fe20000000000 */
[----:B------:R-:W-:-:S04]  /*1b20*/  IMAD.HI.U32 R31, R6, R35, RZ ;  /* 0x00000023061f7227 */ /* 0x000fc800078e00ff */
[--C-:B------:R-:W-:Y:S01]  /*1b30*/  @!P4 IMAD.IADD R25, R25, 0x1, -R0.reuse ;  /* 0x000000011919c824 */ /* 0x100fe200078e0a00 */
[----:B------:R-:W-:Y:S01]  /*1b40*/  ISETP.GE.AND P4, PT, R32, RZ, PT ;  /* 0x000000ff2000720c */ /* 0x000fe20003f86270 */
[----:B------:R-:W-:Y:S02]  /*1b50*/  IMAD.MOV R32, RZ, RZ, -R31 ;  /* 0x000000ffff207224 */ /* 0x000fe400078e0a1f */
[----:B------:R-:W-:Y:S01]  /*1b60*/  @!P6 IMAD.IADD R26, R26, 0x1, -R0 ;  /* 0x000000011a1ae824 */ /* 0x000fe200078e0a00 */
[C---:B------:R-:W-:Y:S01]  /*1b70*/  ISETP.GT.U32.AND P6, PT, R0.reuse, R30, PT ;  /* 0x0000001e0000720c */ /* 0x040fe20003fc4070 */
[----:B------:R-:W-:Y:S02]  /*1b80*/  IMAD R32, R0, R32, R35 ;  /* 0x0000002000207224 */ /* 0x000fe400078e0223 */
[----:B------:R-:W-:Y:S02]  /*1b90*/  @!P3 IMAD.MOV R26, RZ, RZ, -R26 ;  /* 0x000000ffff1ab224 */ /* 0x000fe400078e0a1a */
[----:B------:R-:W-:Y:S01]  /*1ba0*/  IMAD.HI.U32 R10, R6, R33, RZ ;  /* 0x00000021060a7227 */ /* 0x000fe200078e00ff */
[----:B------:R-:W-:-:S03]  /*1bb0*/  ISETP.GT.U32.AND P3, PT, R0, R32, PT ;  /* 0x000000200000720c */ /* 0x000fc60003f64070 */
[----:B------:R-:W-:Y:S01]  /*1bc0*/  @!P0 IMAD.IADD R24, R24, 0x1, -R0 ;  /* 0x0000000118188824 */ /* 0x000fe200078e0a00 */
[C---:B------:R-:W-:Y:S01]  /*1bd0*/  ISETP.GT.U32.AND P0, PT, R0.reuse, R28, PT ;  /* 0x0000001c0000720c */ /* 0x040fe20003f04070 */
[----:B------:R-:W-:Y:S02]  /*1be0*/  IMAD.MOV R10, RZ, RZ, -R10 ;  /* 0x000000ffff0a7224 */ /* 0x000fe400078e0a0a */
[----:B------:R-:W-:Y:S01]  /*1bf0*/  @!P5 IMAD.MOV R22, RZ, RZ, -R22 ;  /* 0x000000ffff16d224 */ /* 0x000fe200078e0a16 */
[C---:B------:R-:W-:Y:S01]  /*1c00*/  ISETP.GT.U32.AND P5, PT, R0.reuse, R27, PT ;  /* 0x0000001b0000720c */ /* 0x040fe20003fa4070 */
[----:B------:R-:W-:Y:S02]  /*1c10*/  IMAD R31, R0, R10, R33 ;  /* 0x0000000a001f7224 */ /* 0x000fe400078e0221 */
[----:B------:R-:W-:Y:S01]  /*1c20*/  IMAD.MOV.U32 R33, RZ, RZ, R34 ;  /* 0x000000ffff217224 */ /* 0x000fe200078e0022 */
[----:B------:R-:W-:Y:S01]  /*1c30*/  LOP3.LUT R34, R4, 0x68, RZ, 0xfc, !PT ;  /* 0x0000006804227812 */ /* 0x000fe200078efcff */
[----:B------:R-:W-:-:S02]  /*1c40*/  @!P3 IMAD.IADD R32, R32, 0x1, -R0 ;  /* 0x000000012020b824 */ /* 0x000fc400078e0a00 */
[----:B------:R-:W-:Y:S01]  /*1c50*/  @!P1 IMAD.MOV R24, RZ, RZ, -R24 ;  /* 0x000000ffff189224 */ /* 0x000fe200078e0a18 */
[----:B------:R-:W-:Y:S01]  /*1c60*/  ISETP.GT.U32.AND P1, PT, R0, R31, PT ;  /* 0x0000001f0000720c */ /* 0x000fe20003f24070 */
[----:B------:R-:W-:Y:S01]  /*1c70*/  IMAD.HI.U32 R10, R6, R33, RZ ;  /* 0x00000021060a7227 */ /* 0x000fe200078e00ff */
[----:B------:R-:W-:-:S03]  /*1c80*/  ISETP.GT.U32.AND P3, PT, R0, R32, PT ;  /* 0x000000200000720c */ /* 0x000fc60003f64070 */
[--C-:B------:R-:W-:Y:S01]  /*1c90*/  @!P0 IMAD.IADD R28, R28, 0x1, -R0.reuse ;  /* 0x000000011c1c8824 */ /* 0x100fe200078e0a00 */
[----:B------:R-:W-:Y:S01]  /*1ca0*/  ISETP.GE.AND P0, PT, R36, RZ, PT ;  /* 0x000000ff2400720c */ /* 0x000fe20003f06270 */
[----:B------:R-:W-:Y:S01]  /*1cb0*/  @!P6 IMAD.IADD R30, R30, 0x1, -R0 ;  /* 0x000000011e1ee824 */ /* 0x000fe200078e0a00 */
[----:B------:R-:W-:Y:S01]  /*1cc0*/  LOP3.LUT R36, R4, 0x6c, RZ, 0xfc, !PT ;  /* 0x0000006c04247812 */ /* 0x000fe200078efcff */
[----:B------:R-:W-:Y:S01]  /*1cd0*/  IMAD.MOV R10, RZ, RZ, -R10 ;  /* 0x000000ffff0a7224 */ /* 0x000fe200078e0a0a */
[C---:B------:R-:W-:Y:S01]  /*1ce0*/  ISETP.GT.U32.AND P6, PT, R0.reuse, R28, PT ;  /* 0x0000001c0000720c */ /* 0x040fe20003fc4070 */
[----:B------:R-:W-:Y:S01]  /*1cf0*/  @!P2 IMAD.MOV R23, RZ, RZ, -R23 ;  /* 0x000000ffff17a224 */ /* 0x000fe200078e0a17 */
[C---:B------:R-:W-:Y:S01]  /*1d00*/  ISETP.GT.U32.AND P2, PT, R0.reuse, R30, PT ;  /* 0x0000001e0000720c */ /* 0x040fe20003f44070 */
[----:B------:R-:W-:Y:S01]  /*1d10*/  IMAD R33, R0, R10, R33 ;  /* 0x0000000a00217224 */ /* 0x000fe200078e0221 */
[----:B------:R-:W-:Y:S01]  /*1d20*/  LOP3.LUT R10, R4, 0x64, RZ, 0xfc, !PT ;  /* 0x00000064040a7812 */ /* 0x000fe200078efcff */
[----:B------:R-:W-:Y:S01]  /*1d30*/  @!P4 IMAD.MOV R25, RZ, RZ, -R25 ;  /* 0x000000ffff19c224 */ /* 0x000fe200078e0a19 */
[----:B------:R-:W-:Y:S01]  /*1d40*/  ISETP.GE.AND P4, PT, R37, RZ, PT ;  /* 0x000000ff2500720c */ /* 0x000fe20003f86270 */
[--C-:B------:R-:W-:Y:S01]  /*1d50*/  @!P5 IMAD.IADD R27, R27, 0x1, -R0.reuse ;  /* 0x000000011b1bd824 */ /* 0x100fe200078e0a00 */
[----:B------:R-:W-:Y:S01]  /*1d60*/  ISETP.GE.AND P5, PT, R38, RZ, PT ;  /* 0x000000ff2600720c */ /* 0x000fe20003fa6270 */
[--C-:B------:R-:W-:Y:S01]  /*1d70*/  @!P1 IMAD.IADD R31, R31, 0x1, -R0.reuse ;  /* 0x000000011f1f9824 */ /* 0x100fe200078e0a00 */
[----:B------:R-:W-:Y:S01]  /*1d80*/  IABS R35, R10 ;  /* 0x0000000a00237213 */ /* 0x000fe20000000000 */
[--C-:B------:R-:W-:Y:S01]  /*1d90*/  @!P3 IMAD.IADD R32, R32, 0x1, -R0.reuse ;  /* 0x000000012020b824 */ /* 0x100fe200078e0a00 */
[C---:B------:R-:W-:Y:S01]  /*1da0*/  ISETP.GT.U32.AND P3, PT, R0.reuse, R33, PT ;  /* 0x000000210000720c */ /* 0x040fe20003f64070 */
[----:B------:R-:W-:Y:S01]  /*1db0*/  @!P0 IMAD.MOV R27, RZ, RZ, -R27 ;  /* 0x000000ffff1b8224 */ /* 0x000fe200078e0a1b */
[----:B------:R-:W-:Y:S01]  /*1dc0*/  ISETP.GT.U32.AND P0, PT, R0, R31, PT ;  /* 0x0000001f0000720c */ /* 0x000fe20003f04070 */
[--C-:B------:R-:W-:Y:S01]  /*1dd0*/  @!P6 IMAD.IADD R28, R28, 0x1, -R0.reuse ;  /* 0x000000011c1ce824 */ /* 0x100fe200078e0a00 */
[----:B------:R-:W-:Y:S01]  /*1de0*/  IABS R37, R34 ;  /* 0x0000002200257213 */ /* 0x000fe20000000000 */
[----:B------:R-:W-:Y:S01]  /*1df0*/  @!P2 IMAD.IADD R30, R30, 0x1, -R0 ;  /* 0x000000011e1ea824 */ /* 0x000fe200078e0a00 */
[----:B------:R-:W-:Y:S01]  /*1e00*/  ISETP.GE.AND P6, PT, R39, RZ, PT ;  /* 0x000000ff2700720c */ /* 0x000fe20003fc6270 */
[----:B------:R-:W-:Y:S01]  /*1e10*/  @!P4 IMAD.MOV R28, RZ, RZ, -R28 ;  /* 0x000000ffff1cc224 */ /* 0x000fe200078e0a1c */
[----:B------:R-:W-:Y:S01]  /*1e20*/  ISETP.GE.AND P4, PT, R10, RZ, PT ;  /* 0x000000ff0a00720c */ /* 0x000fe20003f86270 */
[----:B------:R-:W-:Y:S01]  /*1e30*/  @!P5 IMAD.MOV R30, RZ, RZ, -R30 ;  /* 0x000000ffff1ed224 */ /* 0x000fe200078e0a1e */
[----:B------:R-:W-:Y:S01]  /*1e40*/  ISETP.GE.AND P2, PT, R40, RZ, PT ;  /* 0x000000ff2800720c */ /* 0x000fe20003f46270 */
[----:B------:R-:W-:Y:S01]  /*1e50*/  IMAD.HI.U32 R10, R6, R35, RZ ;  /* 0x00000023060a7227 */ /* 0x000fe200078e00ff */
[----:B------:R-:W-:-:S02]  /*1e60*/  ISETP.GE.AND P5, PT, R34, RZ, PT ;  /* 0x000000ff2200720c */ /* 0x000fc40003fa6270 */
[----:B------:R-:W-:Y:S01]  /*1e70*/  IABS R39, R36 ;  /* 0x0000002400277213 */ /* 0x000fe20000000000 */
[--C-:B------:R-:W-:Y:S01]  /*1e80*/  @!P3 IMAD.IADD R33, R33, 0x1, -R0.reuse ;  /* 0x000000012121b824 */ /* 0x100fe200078e0a00 */
[----:B------:R-:W-:Y:S01]  /*1e90*/  LOP3.LUT R40, R4, 0x70, RZ, 0xfc, !PT ;  /* 0x0000007004287812 */ /* 0x000fe200078efcff */
[----:B------:R-:W-:Y:S01]  /*1ea0*/  IMAD.HI.U32 R34, R6, R37, RZ ;  /* 0x0000002506227227 */ /* 0x000fe200078e00ff */
[----:B------:R-:W-:Y:S02]  /*1eb0*/  ISETP.GE.AND P1, PT, R41, RZ, PT ;  /* 0x000000ff2900720c */ /* 0x000fe40003f26270 */
[----:B------:R-:W-:Y:S01]  /*1ec0*/  ISETP.GT.U32.AND P3, PT, R0, R33, PT ;  /* 0x000000210000720c */ /* 0x000fe20003f64070 */
[----:B------:R-:W-:Y:S01]  /*1ed0*/  @!P0 IMAD.IADD R31, R31, 0x1, -R0 ;  /* 0x000000011f1f8824 */ /* 0x000fe200078e0a00 */
[----:B------:R-:W-:Y:S01]  /*1ee0*/  ISETP.GE.AND P0, PT, R36, RZ, PT ;  /* 0x000000ff2400720c */ /* 0x000fe20003f06270 */
[----:B------:R-:W-:Y:S01]  /*1ef0*/  IMAD.MOV R36, RZ, RZ, -R10 ;  /* 0x000000ffff247224 */ /* 0x000fe200078e0a0a */
[----:B------:R-:W-:Y:S01]  /*1f00*/  IABS R41, R40 ;  /* 0x0000002800297213 */ /* 0x000fe20000000000 */
[----:B------:R-:W-:-:S04]  /*1f10*/  IMAD.HI.U32 R10, R6, R39, RZ ;  /* 0x00000027060a7227 */ /* 0x000fc800078e00ff */
[----:B------:R-:W-:Y:S02]  /*1f20*/  IMAD.MOV R38, RZ, RZ, -R34 ;  /* 0x000000ffff267224 */ /* 0x000fe400078e0a22 */
[C---:B------:R-:W-:Y:S02]  /*1f30*/  IMAD R34, R0.reuse, R36, R35 ;  /* 0x0000002400227224 */ /* 0x040fe400078e0223 */
[----:B------:R-:W-:Y:S02]  /*1f40*/  IMAD.MOV R36, RZ, RZ, -R10 ;  /* 0x000000ffff247224 */ /* 0x000fe400078e0a0a */
[C---:B------:R-:W-:Y:S02]  /*1f50*/  IMAD R35, R0.reuse, R38, R37 ;  /* 0x0000002600237224 */ /* 0x040fe400078e0225 */
[C---:B------:R-:W-:Y:S01]  /*1f60*/  IMAD R36, R0.reuse, R36, R39 ;  /* 0x0000002400247224 */ /* 0x040fe200078e0227 */
[----:B------:R-:W-:Y:S01]  /*1f70*/  IABS R39, R44 ;  /* 0x0000002c00277213 */ /* 0x000fe20000000000 */
[----:B------:R-:W-:Y:S01]  /*1f80*/  @!P2 IMAD.MOV R32, RZ, RZ, -R32 ;  /* 0x000000ffff20a224 */ /* 0x000fe200078e0a20 */
[C---:B------:R-:W-:Y:S01]  /*1f90*/  ISETP.GT.U32.AND P2, PT, R0.reuse, R35, PT ;  /* 0x000000230000720c */ /* 0x040fe20003f44070 */
[----:B------:R-:W-:Y:S01]  /*1fa0*/  @!P3 IMAD.IADD R33, R33, 0x1, -R0 ;  /* 0x000000012121b824 */ /* 0x000fe200078e0a00 */
[----:B------:R-:W-:Y:S01]  /*1fb0*/  ISETP.GT.U32.AND P3, PT, R0, R36, PT ;  /* 0x000000240000720c */ /* 0x000fe20003f64070 */
[----:B------:R-:W-:-:S04]  /*1fc0*/  IMAD.HI.U32 R10, R6, R41, RZ ;  /* 0x00000029060a7227 */ /* 0x000fc800078e00ff */
[----:B------:R-:W-:-:S04]  /*1fd0*/  IMAD.HI.U32 R37, R6, R43, RZ ;  /* 0x0000002b06257227 */ /* 0x000fc800078e00ff */
[----:B------:R-:W-:Y:S02]  /*1fe0*/  IMAD.MOV R10, RZ, RZ, -R10 ;  /* 0x000000ffff0a7224 */ /* 0x000fe400078e0a0a */
[--C-:B------:R-:W-:Y:S02]  /*1ff0*/  @!P2 IMAD.IADD R35, R35, 0x1, -R0.reuse ;  /* 0x000000012323a824 */ /* 0x100fe400078e0a00 */
[----:B------:R-:W-:Y:S02]  /*2000*/  IMAD.MOV R38, RZ, RZ, -R37 ;  /* 0x000000ffff267224 */ /* 0x000fe400078e0a25 */
[----:B------:R-:W-:Y:S01]  /*2010*/  @!P3 IMAD.IADD R36, R36, 0x1, -R0 ;  /* 0x000000012424b824 */ /* 0x000fe200078e0a00 */
[C---:B------:R-:W-:Y:S01]  /*2020*/  ISETP.GT.U32.AND P3, PT, R0.reuse, R35, PT ;  /* 0x000000230000720c */ /* 0x040fe20003f64070 */
[----:B------:R-:W-:Y:S01]  /*2030*/  IMAD R37, R0, R10, R41 ;  /* 0x0000000a00257224 */ /* 0x000fe200078e0229 */
[----:B------:R-:W-:Y:S01]  /*2040*/  IABS R41, R46 ;  /* 0x0000002e00297213 */ /* 0x000fe20000000000 */
[----:B------:R-:W-:-:S04]  /*2050*/  IMAD.HI.U32 R10, R6, R39, RZ ;  /* 0x00000027060a7227 */ /* 0x000fc800078e00ff */
[----:B------:R-:W-:Y:S01]  /*2060*/  @!P6 IMAD.MOV R31, RZ, RZ, -R31 ;  /* 0x000000ffff1fe224 */ /* 0x000fe200078e0a1f */
[C---:B------:R-:W-:Y:S01]  /*2070*/  ISETP.GT.U32.AND P6, PT, R0.reuse, R34, PT ;  /* 0x000000220000720c */ /* 0x040fe20003fc4070 */
[----:B------:R-:W-:Y:S02]  /*2080*/  IMAD.MOV R10, RZ, RZ, -R10 ;  /* 0x000000ffff0a7224 */ /* 0x000fe400078e0a0a */
[----:B------:R-:W-:Y:S01]  /*2090*/  @!P1 IMAD.MOV R33, RZ, RZ, -R33 ;  /* 0x000000ffff219224 */ /* 0x000fe200078e0a21 */
[C---:B------:R-:W-:Y:S01]  /*20a0*/  ISETP.GT.U32.AND P1, PT, R0.reuse, R36, PT ;  /* 0x000000240000720c */ /* 0x040fe20003f24070 */
[----:B------:R-:W-:Y:S02]  /*20b0*/  IMAD R39, R0, R10, R39 ;  /* 0x0000000a00277224 */ /* 0x000fe400078e0227 */
[----:B------:R-:W-:Y:S02]  /*20c0*/  @!P3 IMAD.IADD R35, R35, 0x1, -R0 ;  /* 0x000000012323b824 */ /* 0x000fe400078e0a00 */
[----:B------:R-:W-:Y:S01]  /*20d0*/  IMAD.HI.U32 R10, R6, R41, RZ ;  /* 0x00000029060a7227 */ /* 0x000fe200078e00ff */
[----:B------:R-:W-:-:S03]  /*20e0*/  ISETP.GT.U32.AND P3, PT, R0, R39, PT ;  /* 0x000000270000720c */ /* 0x000fc60003f64070 */
[----:B------:R-:W-:Y:S01]  /*20f0*/  @!P6 IMAD.IADD R34, R34, 0x1, -R0 ;  /* 0x000000012222e824 */ /* 0x000fe200078e0a00 */
[C---:B------:R-:W-:Y:S01]  /*2100*/  ISETP.GT.U32.AND P6, PT, R0.reuse, R37, PT ;  /* 0x000000250000720c */ /* 0x040fe20003fc4070 */
[C---:B------:R-:W-:Y:S01]  /*2110*/  IMAD R38, R0.reuse, R38, R43 ;  /* 0x0000002600267224 */ /* 0x040fe200078e022b */
[----:B------:R-:W-:Y:S01]  /*2120*/  IABS R43, R48 ;  /* 0x00000030002b7213 */ /* 0x000fe20000000000 */
[----:B------:R-:W-:Y:S01]  /*2130*/  IMAD.MOV R10, RZ, RZ, -R10 ;  /* 0x000000ffff0a7224 */ /* 0x000fe200078e0a0a */
[----:B------:R-:W-:Y:S01]  /*2140*/  ISETP.GT.U32.AND P2, PT, R0, R34, PT ;  /* 0x000000220000720c */ /* 0x000fe20003f44070 */
[----:B------:R-:W-:Y:S01]  /*2150*/  @!P1 IMAD.IADD R36, R36, 0x1, -R0 ;  /* 0x0000000124249824 */ /* 0x000fe200078e0a00 */
[----:B------:R-:W-:Y:S01]  /*2160*/  ISETP.GE.AND P1, PT, R40, RZ, PT ;  /* 0x000000ff2800720c */ /* 0x000fe20003f26270 */
[----:B------:R-:W-:Y:S02]  /*2170*/  IMAD R40, R0, R10, R41 ;  /* 0x0000000a00287224 */ /* 0x000fe400078e0229 */
[----:B------:R-:W-:-:S04]  /*2180*/  IMAD.HI.U32 R10, R6, R43, RZ ;  /* 0x0000002b060a7227 */ /* 0x000fc800078e00ff */
[----:B------:R-:W-:Y:S01]  /*2190*/  @!P3 IMAD.IADD R39, R39, 0x1, -R0 ;  /* 0x000000012727b824 */ /* 0x000fe200078e0a00 */
[----:B------:R-:W-:Y:S01]  /*21a0*/  ISETP.GE.AND P3, PT, R44, RZ, PT ;  /* 0x000000ff2c00720c */ /* 0x000fe20003f66270 */
[----:B------:R-:W-:Y:S02]  /*21b0*/  IMAD.MOV R10, RZ, RZ, -R10 ;  /* 0x000000ffff0a7224 */ /* 0x000fe400078e0a0a */
[----:B------:R-:W-:Y:S02]  /*21c0*/  @!P6 IMAD.IADD R37, R37, 0x1, -R0 ;  /* 0x000000012525e824 */ /* 0x000fe400078e0a00 */
[----:B------:R-:W-:Y:S01]  /*21d0*/  @!P5 IMAD.MOV R35, RZ, RZ, -R35 ;  /* 0x000000ffff23d224 */ /* 0x000fe200078e0a23 */
[C---:B------:R-:W-:Y:S01]  /*21e0*/  ISETP.GT.U32.AND P5, PT, R0.reuse, R39, PT ;  /* 0x000000270000720c */ /* 0x040fe20003fa4070 */
[C---:B------:R-:W-:Y:S01]  /*21f0*/  IMAD R41, R0.reuse, R10, R43 ;  /* 0x0000000a00297224 */ /* 0x040fe200078e022b */
[----:B------:R-:W-:Y:S01]  /*2200*/  ISETP.GT.U32.AND P6, PT, R0, R37, PT ;  /* 0x000000250000720c */ /* 0x000fe20003fc4070 */
[----:B------:R-:W-:-:S04]  /*2210*/  IMAD.HI.U32 R10, R6, R45, RZ ;  /* 0x0000002d060a7227 */ /* 0x000fc800078e00ff */
[----:B------:R-:W-:Y:S02]  /*2220*/  IMAD.MOV R44, RZ, RZ, -R10 ;  /* 0x000000ffff2c7224 */ /* 0x000fe400078e0a0a */
[--C-:B------:R-:W-:Y:S01]  /*2230*/  @!P2 IMAD.IADD R34, R34, 0x1, -R0.reuse ;  /* 0x000000012222a824 */ /* 0x100fe200078e0a00 */
[C---:B------:R-:W-:Y:S01]  /*2240*/  ISETP.GT.U32.AND P2, PT, R0.reuse, R38, PT ;  /* 0x000000260000720c */ /* 0x040fe20003f44070 */
[C---:B------:R-:W-:Y:S02]  /*2250*/  IMAD R44, R0.reuse, R44, R45 ;  /* 0x0000002c002c7224 */ /* 0x040fe400078e022d */
[--C-:B------:R-:W-:Y:S02]  /*2260*/  @!P5 IMAD.IADD R39, R39, 0x1, -R0.reuse ;  /* 0x000000012727d824 */ /* 0x100fe400078e0a00 */
[----:B------:R-:W-:Y:S01]  /*2270*/  @!P6 IMAD.IADD R37, R37, 0x1, -R0 ;  /* 0x000000012525e824 */ /* 0x000fe200078e0a00 */
[C---:B------:R-:W-:Y:S01]  /*2280*/  ISETP.GT.U32.AND P5, PT, R0.reuse, R44, PT ;  /* 0x0000002c0000720c */ /* 0x040fe20003fa4070 */
[----:B------:R-:W-:Y:S01]  /*2290*/  @!P0 IMAD.MOV R36, RZ, RZ, -R36 ;  /* 0x000000ffff248224 */ /* 0x000fe200078e0a24 */
[C---:B------:R-:W-:Y:S01]  /*22a0*/  ISETP.GT.U32.AND P6, PT, R0.reuse, R40, PT ;  /* 0x000000280000720c */ /* 0x040fe20003fc4070 */
[----:B------:R-:W-:Y:S01]  /*22b0*/  @!P3 IMAD.MOV R39, RZ, RZ, -R39 ;  /* 0x000000ffff27b224 */ /* 0x000fe200078e0a27 */
[----:B------:R-:W-:Y:S01]  /*22c0*/  ISETP.GT.U32.AND P0, PT, R0, R41, PT ;  /* 0x000000290000720c */ /* 0x000fe20003f04070 */
[----:B------:R-:W-:-:S02]  /*22d0*/  @!P4 IMAD.MOV R34, RZ, RZ, -R34 ;  /* 0x000000ffff22c224 */ /* 0x000fc400078e0a22 */
[--C-:B------:R-:W-:Y:S01]  /*22e0*/  @!P2 IMAD.IADD R38, R38, 0x1, -R0.reuse ;  /* 0x000000012626a824 */ /* 0x100fe200078e0a00 */
[----:B------:R-:W-:Y:S01]  /*22f0*/  ISETP.GE.AND P2, PT, R42, RZ, PT ;  /* 0x000000ff2a00720c */ /* 0x000fe20003f46270 */
[----:B------:R-:W-:Y:S01]  /*2300*/  @!P1 IMAD.MOV R37, RZ, RZ, -R37 ;  /* 0x000000ffff259224 */ /* 0x000fe200078e0a25 */
[----:B------:R-:W-:Y:S02]  /*2310*/  IABS R42, R50 ;  /* 0x00000032002a7213 */ /* 0x000fe40000000000 */
[----:B------:R-:W-:Y:S01]  /*2320*/  ISETP.GT.U32.AND P4, PT, R0, R38, PT ;  /* 0x000000260000720c */ /* 0x000fe20003f84070 */
[----:B------:R-:W-:Y:S01]  /*2330*/  @!P5 IMAD.IADD R44, R44, 0x1, -R0 ;  /* 0x000000012c2cd824 */ /* 0x000fe200078e0a00 */
[----:B------:R-:W-:Y:S01]  /*2340*/  ISETP.GE.AND P1, PT, R46, RZ, PT ;  /* 0x000000ff2e00720c */ /* 0x000fe20003f26270 */
[----:B------:R-:W-:Y:S01]  /*2350*/  IMAD.MOV.U32 R43, RZ, RZ, R42 ;  /* 0x000000ffff2b7224 */ /* 0x000fe200078e002a */
[----:B------:R-:W-:Y:S01]  /*2360*/  LOP3.LUT R42, R4, 0x90, RZ, 0xfc, !PT ;  /* 0x00000090042a7812 */ /* 0x000fe200078efcff */
[----:B------:R-:W-:Y:S01]  /*2370*/  @!P6 IMAD.IADD R40, R40, 0x1, -R0 ;  /* 0x000000012828e824 */ /* 0x000fe200078e0a00 */
[----:B------:R-:W-:Y:S01]  /*2380*/  ISETP.GT.U32.AND P3, PT, R0, R44, PT ;  /* 0x0000002c0000720c */ /* 0x000fe20003f64070 */
[----:B------:R-:W-:Y:S01]  /*2390*/  IMAD.HI.U32 R10, R6, R43, RZ ;  /* 0x0000002b060a7227 */ /* 0x000fe200078e00ff */
[----:B------:R-:W-:-:S02]  /*23a0*/  IABS R51, R42 ;  /* 0x0000002a00337213 */ /* 0x000fc40000000000 */
[C---:B------:R-:W-:Y:S01]  /*23b0*/  ISETP.GT.U32.AND P6, PT, R0.reuse, R40, PT ;  /* 0x000000280000720c */ /* 0x040fe20003fc4070 */
[----:B------:R-:W-:Y:S02]  /*23c0*/  IMAD.MOV R10, RZ, RZ, -R10 ;  /* 0x000000ffff0a7224 */ /* 0x000fe400078e0a0a */
[--C-:B------:R-:W-:Y:S02]  /*23d0*/  @!P0 IMAD.IADD R41, R41, 0x1, -R0.reuse ;  /* 0x0000000129298824 */ /* 0x100fe400078e0a00 */
[----:B------:R-:W-:Y:S01]  /*23e0*/  IMAD R45, R0, R10, R43 ;  /* 0x0000000a002d7224 */ /* 0x000fe200078e022b */
[----:B------:R-:W-:Y:S01]  /*23f0*/  LOP3.LUT R10, R4, 0x8c, RZ, 0xfc, !PT ;  /* 0x0000008c040a7812 */ /* 0x000fe200078efcff */
[--C-:B------:R-:W-:Y:S01]  /*2400*/  @!P4 IMAD.IADD R38, R38, 0x1, -R0.reuse ;  /* 0x000000012626c824 */ /* 0x100fe200078e0a00 */
[----:B------:R-:W-:Y:S01]  /*2410*/  ISETP.GT.U32.AND P0, PT, R0, R41, PT ;  /* 0x000000290000720c */ /* 0x000fe20003f04070 */
[----:B------:R-:W-:Y:S01]  /*2420*/  @!P3 IMAD.IADD R44, R44, 0x1, -R0 ;  /* 0x000000012c2cb824 */ /* 0x000fe200078e0a00 */
[----:B------:R-:W-:Y:S01]  /*2430*/  ISETP.GT.U32.AND P3, PT, R0, R45, PT ;  /* 0x0000002d0000720c */ /* 0x000fe20003f64070 */
[----:B------:R-:W-:Y:S01]  /*2440*/  @!P2 IMAD.MOV R38, RZ, RZ, -R38 ;  /* 0x000000ffff26a224 */ /* 0x000fe200078e0a26 */
[----:B------:R-:W-:Y:S01]  /*2450*/  LOP3.LUT R43, R4, 0x94, RZ, 0xfc, !PT ;  /* 0x00000094042b7812 */ /* 0x000fe200078efcff */
[----:B------:R-:W-:Y:S01]  /*2460*/  @!P6 IMAD.IADD R40, R40, 0x1, -R0 ;  /* 0x000000012828e824 */ /* 0x000fe200078e0a00 */
[----:B------:R-:W-:-:S02]  /*2470*/  ISETP.GE.AND P6, PT, R49, RZ, PT ;  /* 0x000000ff3100720c */ /* 0x000fc40003fc6270 */
[----:B------:R-:W-:Y:S01]  /*2480*/  ISETP.GE.AND P4, PT, R48, RZ, PT ;  /* 0x000000ff3000720c */ /* 0x000fe20003f86270 */
[----:B------:R-:W-:Y:S01]  /*2490*/  @!P1 IMAD.MOV R40, RZ, RZ, -R40 ;  /* 0x000000ffff289224 */ /* 0x000fe200078e0a28 */
[----:B------:R-:W-:Y:S02]  /*24a0*/  IABS R49, R10 ;  /* 0x0000000a00317213 */ /* 0x000fe40000000000 */
[----:B------:R-:W-:Y:S01]  /*24b0*/  IABS R53, R43 ;  /* 0x0000002b00357213 */ /* 0x000fe20000000000 */
[----:B------:R-:W-:Y:S01]  /*24c0*/  @!P0 IMAD.IADD R41, R41, 0x1, -R0 ;  /* 0x0000000129298824 */ /* 0x000fe200078e0a00 */
[----:B------:R-:W-:Y:S01]  /*24d0*/  ISETP.GE.AND P5, PT, R10, RZ, PT ;  /* 0x000000ff0a00720c */ /* 0x000fe20003fa6270 */
[----:B------:R-:W-:Y:S01]  /*24e0*/  IMAD.HI.U32 R10, R6, R49, RZ ;  /* 0x00000031060a7227 */ /* 0x000fe200078e00ff */
[----:B------:R-:W-:Y:S02]  /*24f0*/  ISETP.GE.AND P1, PT, R42, RZ, PT ;  /* 0x000000ff2a00720c */ /* 0x000fe40003f26270 */
[----:B------:R-:W-:Y:S01]  /*2500*/  ISETP.GE.AND P0, PT, R43, RZ, PT ;  /* 0x000000ff2b00720c */ /* 0x000fe20003f06270 */
[----:B------:R-:W-:Y:S01]  /*2510*/  IMAD.HI.U32 R42, R6, R51, RZ ;  /* 0x00000033062a7227 */ /* 0x000fe200078e00ff */
[----:B------:R-:W-:-:S02]  /*2520*/  ISETP.GE.AND P2, PT, R50, RZ, PT ;  /* 0x000000ff3200720c */ /* 0x000fc40003f46270 */
[----:B------:R-:W-:Y:S01]  /*2530*/  IABS R50, R52 ;  /* 0x0000003400327213 */ /* 0x000fe20000000000 */
[----:B------:R-:W-:-:S04]  /*2540*/  IMAD.HI.U32 R43, R6, R53, RZ ;  /* 0x00000035062b7227 */ /* 0x000fc800078e00ff */
[----:B------:R-:W-:Y:S02]  /*2550*/  IMAD.MOV R10, RZ, RZ, -R10 ;  /* 0x000000ffff0a7224 */ /* 0x000fe400078e0a0a */
[----:B------:R-:W-:Y:S02]  /*2560*/  IMAD.MOV R42, RZ, RZ, -R42 ;  /* 0x000000ffff2a7224 */ /* 0x000fe400078e0a2a */
[----:B------:R-:W-:Y:S02]  /*2570*/  @!P3 IMAD.IADD R45, R45, 0x1, -R0 ;  /* 0x000000012d2db824 */ /* 0x000fe400078e0a00 */
[----:B------:R-:W-:Y:S02]  /*2580*/  IMAD.MOV R48, RZ, RZ, -R43 ;  /* 0x000000ffff307224 */ /* 0x000fe400078e0a2b */
[C---:B------:R-:W-:Y:S02]  /*2590*/  IMAD R46, R0.reuse, R10, R49 ;  /* 0x0000000a002e7224 */ /* 0x040fe400078e0231 */
[----:B------:R-:W-:-:S02]  /*25a0*/  IMAD R43, R0, R42, R51 ;  /* 0x0000002a002b7224 */ /* 0x000fc400078e0233 */
[----:B------:R-:W-:Y:S01]  /*25b0*/  @!P4 IMAD.MOV R41, RZ, RZ, -R41 ;  /* 0x000000ffff29c224 */ /* 0x000fe200078e0a29 */
[C---:B------:R-:W-:Y:S01]  /*25c0*/  ISETP.GT.U32.AND P4, PT, R0.reuse, R45, PT ;  /* 0x0000002d0000720c */ /* 0x040fe20003f84070 */
[----:B------:R-:W-:Y:S01]  /*25d0*/  IMAD.MOV.U32 R49, RZ, RZ, R50 ;  /* 0x000000ffff317224 */ /* 0x000fe200078e0032 */
[C---:B------:R-:W-:Y:S01]  /*25e0*/  ISETP.GT.U32.AND P3, PT, R0.reuse, R46, PT ;  /* 0x0000002e0000720c */ /* 0x040fe20003f64070 */
[----:B------:R-:W-:Y:S01]  /*25f0*/  @!P6 IMAD.MOV R44, RZ, RZ, -R44 ;  /* 0x000000ffff2ce224 */ /* 0x000fe200078e0a2c */
[----:B------:R-:W-:Y:S01]  /*2600*/  ISETP.GT.U32.AND P6, PT, R0, R43, PT ;  /* 0x0000002b0000720c */ /* 0x000fe20003fc4070 */
[----:B------:R-:W-:Y:S01]  /*2610*/  IMAD.HI.U32 R10, R6, R49, RZ ;  /* 0x00000031060a7227 */ /* 0x000fe200078e00ff */
[----:B------:R-:W-:-:S03]  /*2620*/  LOP3.LUT R50, R4, 0xa4, RZ, 0xfc, !PT ;  /* 0x000000a404327812 */ /* 0x000fc600078efcff */
[----:B------:R-:W-:Y:S01]  /*2630*/  IMAD.MOV R10, RZ, RZ, -R10 ;  /* 0x000000ffff0a7224 */ /* 0x000fe200078e0a0a */
[----:B------:R-:W-:Y:S01]  /*2640*/  IABS R59, R50 ;  /* 0x00000032003b7213 */ /* 0x000fe20000000000 */
[----:B------:R-:W-:Y:S01]  /*2650*/  IMAD R51, R0, R48, R53 ;  /* 0x0000003000337224 */ /* 0x000fe200078e0235 */
[----:B------:R-:W-:Y:S01]  /*2660*/  LOP3.LUT R48, R4, 0xa0, RZ, 0xfc, !PT ;  /* 0x000000a004307812 */ /* 0x000fe200078efcff */
[----:B------:R-:W-:Y:S02]  /*2670*/  IMAD R53, R0, R10, R49 ;  /* 0x0000000a00357224 */ /* 0x000fe400078e0231 */
[--C-:B------:R-:W-:Y:S01]  /*2680*/  @!P4 IMAD.IADD R45, R45, 0x1, -R0.reuse ;  /* 0x000000012d2dc824 */ /* 0x100fe200078e0a00 */
[----:B------:R-:W-:Y:S01]  /*2690*/  IABS R57, R48 ;  /* 0x0000003000397213 */ /* 0x000fe20000000000 */
[--C-:B------:R-:W-:Y:S01]  /*26a0*/  @!P3 IMAD.IADD R46, R46, 0x1, -R0.reuse ;  /* 0x000000012e2eb824 */ /* 0x100fe200078e0a00 */
[----:B------:R-:W-:Y:S01]  /*26b0*/  ISETP.GT.U32.AND P4, PT, R0, R51, PT ;  /* 0x000000330000720c */ /* 0x000fe20003f84070 */
[----:B------:R-:W-:-:S02]  /*26c0*/  @!P6 IMAD.IADD R43, R43, 0x1, -R0 ;  /* 0x000000012b2be824 */ /* 0x000fc400078e0a00 */
[----:B------:R-:W-:Y:S01]  /*26d0*/  @!P2 IMAD.MOV R45, RZ, RZ, -R45 ;  /* 0x000000ffff2da224 */ /* 0x000fe200078e0a2d */
[----:B------:R-:W-:Y:S01]  /*26e0*/  ISETP.GT.U32.AND P2, PT, R0, R53, PT ;  /* 0x000000350000720c */ /* 0x000fe20003f44070 */
[----:B------:R-:W-:Y:S01]  /*26f0*/  IMAD.HI.U32 R10, R6, R57, RZ ;  /* 0x00000039060a7227 */ /* 0x000fe200078e00ff */
[C---:B------:R-:W-:Y:S02]  /*2700*/  ISETP.GT.U32.AND P3, PT, R0.reuse, R46, PT ;  /* 0x0000002e0000720c */ /* 0x040fe40003f64070 */
[----:B------:R-:W-:Y:S01]  /*2710*/  ISETP.GT.U32.AND P6, PT, R0, R43, PT ;  /* 0x0000002b0000720c */ /* 0x000fe20003fc4070 */
[----:B------:R-:W-:-:S04]  /*2720*/  IMAD.HI.U32 R42, R6, R55, RZ ;  /* 0x00000037062a7227 */ /* 0x000fc800078e00ff */
[----:B------:R-:W-:Y:S02]  /*2730*/  IMAD.MOV R10, RZ, RZ, -R10 ;  /* 0x000000ffff0a7224 */ /* 0x000fe400078e0a0a */
[----:B------:R-:W-:Y:S02]  /*2740*/  IMAD.MOV R42, RZ, RZ, -R42 ;  /* 0x000000ffff2a7224 */ /* 0x000fe400078e0a2a */
[C---:B------:R-:W-:Y:S02]  /*2750*/  IMAD R57, R0.reuse, R10, R57 ;  /* 0x0000000a00397224 */ /* 0x040fe400078e0239 */
[--C-:B------:R-:W-:Y:S02]  /*2760*/  @!P2 IMAD.IADD R53, R53, 0x1, -R0.reuse ;  /* 0x000000013535a824 */ /* 0x100fe400078e0a00 */
[----:B------:R-:W-:Y:S02]  /*2770*/  IMAD R55, R0, R42, R55 ;  /* 0x0000002a00377224 */ /* 0x000fe400078e0237 */
[--C-:B------:R-:W-:Y:S01]  /*2780*/  @!P3 IMAD.IADD R46, R46, 0x1, -R0.reuse ;  /* 0x000000012e2eb824 */ /* 0x100fe200078e0a00 */
[C---:B------:R-:W-:Y:S01]  /*2790*/  ISETP.GT.U32.AND P2, PT, R0.reuse, R53, PT ;  /* 0x000000350000720c */ /* 0x040fe20003f44070 */
[----:B------:R-:W-:Y:S01]  /*27a0*/  @!P6 IMAD.IADD R43, R43, 0x1, -R0 ;  /* 0x000000012b2be824 */ /* 0x000fe200078e0a00 */
[----:B------:R-:W-:Y:S01]  /*27b0*/  ISETP.GT.U32.AND P6, PT, R0, R57, PT ;  /* 0x000000390000720c */ /* 0x000fe20003fc4070 */
[----:B------:R-:W-:Y:S01]  /*27c0*/  IMAD.HI.U32 R10, R6, R59, RZ ;  /* 0x0000003b060a7227 */ /* 0x000fe200078e00ff */
[----:B------:R-:W-:-:S03]  /*27d0*/  ISETP.GT.U32.AND P3, PT, R0, R55, PT ;  /* 0x000000370000720c */ /* 0x000fc60003f64070 */
[----:B------:R-:W-:Y:S01]  /*27e0*/  @!P5 IMAD.MOV R46, RZ, RZ, -R46 ;  /* 0x000000ffff2ed224 */ /* 0x000fe200078e0a2e */
[----:B------:R-:W-:Y:S01]  /*27f0*/  ISETP.GE.AND P5, PT, R52, RZ, PT ;  /* 0x000000ff3400720c */ /* 0x000fe20003fa6270 */
[----:B------:R-:W-:Y:S01]  /*2800*/  IMAD.HI.U32 R42, R6, R61, RZ ;  /* 0x0000003d062a7227 */ /* 0x000fe200078e00ff */
[----:B------:R-:W-:-:S03]  /*2810*/  LOP3.LUT R52, R4, 0xc4, RZ, 0xfc, !PT ;  /* 0x000000c404347812 */ /* 0x000fc600078efcff */
[----:B------:R-:W-:Y:S01]  /*2820*/  IMAD.MOV R10, RZ, RZ, -R10 ;  /* 0x000000ffff0a7224 */ /* 0x000fe200078e0a0a */
[----:B------:R-:W-:Y:S01]  /*2830*/  IABS R75, R52 ;  /* 0x00000034004b7213 */ /* 0x000fe20000000000 */
[----:B------:R-:W-:Y:S02]  /*2840*/  @!P4 IMAD.IADD R51, R51, 0x1, -R0 ;  /* 0x000000013333c824 */ /* 0x000fe400078e0a00 */
[----:B------:R-:W-:Y:S02]  /*2850*/  IMAD.MOV R42, RZ, RZ, -R42 ;  /* 0x000000ffff2a7224 */ /* 0x000fe400078e0a2a */
[C---:B------:R-:W-:Y:S01]  /*2860*/  IMAD R59, R0.reuse, R10, R59 ;  /* 0x0000000a003b7224 */ /* 0x040fe200078e023b */
[C---:B------:R-:W-:Y:S01]  /*2870*/  ISETP.GT.U32.AND P4, PT, R0.reuse, R51, PT ;  /* 0x000000330000720c */ /* 0x040fe20003f84070 */
[----:B------:R-:W-:Y:S01]  /*2880*/  IMAD R61, R0, R42, R61 ;  /* 0x0000002a003d7224 */ /* 0x000fe200078e023d */
[----:B------:R-:W-:Y:S01]  /*2890*/  LOP3.LUT R10, R4, 0xac, RZ, 0xfc, !PT ;  /* 0x000000ac040a7812 */ /* 0x000fe200078efcff */
[----:B------:R-:W-:-:S02]  /*28a0*/  IMAD.MOV.U32 R49, RZ, RZ, R43 ;  /* 0x000000ffff317224 */ /* 0x000fc400078e002b */
[--C-:B------:R-:W-:Y:S01]  /*28b0*/  @!P6 IMAD.IADD R57, R57, 0x1, -R0.reuse ;  /* 0x000000013939e824 */ /* 0x100fe200078e0a00 */
[----:B------:R-:W-:Y:S01]  /*28c0*/  IABS R43, R10 ;  /* 0x0000000a002b7213 */ /* 0x000fe20000000000 */
[--C-:B------:R-:W-:Y:S01]  /*28d0*/  @!P2 IMAD.IADD R53, R53, 0x1, -R0.reuse ;  /* 0x000000013535a824 */ /* 0x100fe200078e0a00 */
[----:B------:R-:W-:Y:S01]  /*28e0*/  ISETP.GT.U32.AND P2, PT, R0, R59, PT ;  /* 0x0000003b0000720c */ /* 0x000fe20003f44070 */
[--C-:B------:R-:W-:Y:S01]  /*28f0*/  @!P3 IMAD.IADD R55, R55, 0x1, -R0.reuse ;  /* 0x000000013737b824 */ /* 0x100fe200078e0a00 */
[----:B------:R-:W-:Y:S01]  /*2900*/  ISETP.GE.AND P3, PT, R48, RZ, PT ;  /* 0x000000ff3000720c */ /* 0x000fe20003f66270 */
[----:B------:R-:W-:Y:S01]  /*2910*/  @!P1 IMAD.MOV R49, RZ, RZ, -R49 ;  /* 0x000000ffff319224 */ /* 0x000fe200078e0a31 */
[C---:B------:R-:W-:Y:S01]  /*2920*/  ISETP.GT.U32.AND P1, PT, R0.reuse, R57, PT ;  /* 0x000000390000720c */ /* 0x040fe20003f24070 */
[----:B------:R-:W-:Y:S01]  /*2930*/  @!P5 IMAD.MOV R53, RZ, RZ, -R53 ;  /* 0x000000ffff35d224 */ /* 0x000fe200078e0a35 */
[C---:B------:R-:W-:Y:S01]  /*2940*/  ISETP.GT.U32.AND P5, PT, R0.reuse, R61, PT ;  /* 0x0000003d0000720c */ /* 0x040fe20003fa4070 */
[----:B------:R-:W-:Y:S01]  /*2950*/  @!P4 IMAD.IADD R51, R51, 0x1, -R0 ;  /* 0x000000013333c824 */ /* 0x000fe200078e0a00 */
[----:B------:R-:W-:-:S02]  /*2960*/  ISETP.GT.U32.AND P6, PT, R0, R55, PT ;  /* 0x000000370000720c */ /* 0x000fc40003fc4070 */
[----:B------:R-:W-:Y:S01]  /*2970*/  ISETP.GE.AND P4, PT, R54, RZ, PT ;  /* 0x000000ff3600720c */ /* 0x000fe20003f86270 */
[----:B------:R-:W-:Y:S01]  /*2980*/  @!P0 IMAD.MOV R51, RZ, RZ, -R51 ;  /* 0x000000ffff338224 */ /* 0x000fe200078e0a33 */
[----:B------:R-:W-:Y:S01]  /*2990*/  LOP3.LUT R48, R4, 0xb0, RZ, 0xfc, !PT ;  /* 0x000000b004307812 */ /* 0x000fe200078efcff */
[--C-:B------:R-:W-:Y:S01]  /*29a0*/  @!P2 IMAD.IADD R59, R59, 0x1, -R0.reuse ;  /* 0x000000013b3ba824 */ /* 0x100fe200078e0a00 */
[----:B------:R-:W-:Y:S02]  /*29b0*/  ISETP.GE.AND P0, PT, R50, RZ, PT ;  /* 0x000000ff3200720c */ /* 0x000fe40003f06270 */
[----:B------:R-:W-:Y:S01]  /*29c0*/  IABS R65, R48 ;  /* 0x0000003000417213 */ /* 0x000fe20000000000 */
[--C-:B------:R-:W-:Y:S01]  /*29d0*/  @!P1 IMAD.IADD R57, R57, 0x1, -R0.reuse ;  /* 0x0000000139399824 */ /* 0x100fe200078e0a00 */
[----:B------:R-:W-:Y:S01]  /*29e0*/  ISETP.GE.AND P1, PT, R10, RZ, PT ;  /* 0x000000ff0a00720c */ /* 0x000fe20003f26270 */
[----:B------:R-:W-:Y:S01]  /*29f0*/  @!P5 IMAD.IADD R61, R61, 0x1, -R0 ;  /* 0x000000013d3dd824 */ /* 0x000fe200078e0a00 */
[----:B------:R-:W-:Y:S01]  /*2a00*/  ISETP.GT.U32.AND P5, PT, R0, R59, PT ;  /* 0x0000003b0000720c */ /* 0x000fe20003fa4070 */
[----:B------:R-:W-:Y:S01]  /*2a10*/  IMAD.HI.U32 R10, R6, R43, RZ ;  /* 0x0000002b060a7227 */ /* 0x000fe200078e00ff */
[----:B------:R-:W-:-:S02]  /*2a20*/  ISETP.GE.AND P2, PT, R48, RZ, PT ;  /* 0x000000ff3000720c */ /* 0x000fc40003f46270 */
[----:B------:R-:W-:Y:S01]  /*2a30*/  LOP3.LUT R48, R4, 0xbc, RZ, 0xfc, !PT ;  /* 0x000000bc04307812 */ /* 0x000fe200078efcff */
[----:B------:R-:W-:Y:S01]  /*2a40*/  @!P6 IMAD.IADD R55, R55, 0x1, -R0 ;  /* 0x000000013737e824 */ /* 0x000fe200078e0a00 */
[----:B------:R-:W-:Y:S01]  /*2a50*/  ISETP.GE.AND P6, PT, R56, RZ, PT ;  /* 0x000000ff3800720c */ /* 0x000fe20003fc6270 */
[----:B------:R-:W-:Y:S01]  /*2a60*/  IMAD.MOV R10, RZ, RZ, -R10 ;  /* 0x000000ffff0a7224 */ /* 0x000fe200078e0a0a */
[----:B------:R-:W-:Y:S01]  /*2a70*/  IABS R71, R48 ;  /* 0x0000003000477213 */ /* 0x000fe20000000000 */
[----:B------:R-:W-:Y:S01]  /*2a80*/  @!P4 IMAD.MOV R55, RZ, RZ, -R55 ;  /* 0x000000ffff37c224 */ /* 0x000fe200078e0a37 */
[C---:B------:R-:W-:Y:S01]  /*2a90*/  ISETP.GT.U32.AND P4, PT, R0.reuse, R61, PT ;  /* 0x0000003d0000720c */ /* 0x040fe20003f84070 */
[----:B------:R-:W-:Y:S01]  /*2aa0*/  IMAD R43, R0, R10, R43 ;  /* 0x0000000a002b7224 */ /* 0x000fe200078e022b */
[----:B------:R-:W-:Y:S01]  /*2ab0*/  LOP3.LUT R10, R4, 0xb4, RZ, 0xfc, !PT ;  /* 0x000000b4040a7812 */ /* 0x000fe200078efcff */
[----:B------:R-:W-:Y:S01]  /*2ac0*/  IMAD.HI.U32 R42, R6, R65, RZ ;  /* 0x00000041062a7227 */ /* 0x000fe200078e00ff */
[----:B------:R-:W-:-:S02]  /*2ad0*/  LOP3.LUT R54, R4, 0xc8, RZ, 0xfc, !PT ;  /* 0x000000c804367812 */ /* 0x000fc400078efcff */
[----:B------:R-:W-:Y:S01]  /*2ae0*/  IABS R67, R10 ;  /* 0x0000000a00437213 */ /* 0x000fe20000000000 */
[----:B------:R-:W-:Y:S01]  /*2af0*/  @!P5 IMAD.IADD R59, R59, 0x1, -R0 ;  /* 0x000000013b3bd824 */ /* 0x000fe200078e0a00 */
[----:B------:R-:W-:Y:S01]  /*2b00*/  ISETP.GT.U32.AND P5, PT, R0, R43, PT ;  /* 0x0000002b0000720c */ /* 0x000fe20003fa4070 */
[----:B------:R-:W-:Y:S01]  /*2b10*/  IMAD.MOV R42, RZ, RZ, -R42 ;  /* 0x000000ffff2a7224 */ /* 0x000fe200078e0a2a */
[----:B------:R-:W-:Y:S01]  /*2b20*/  IABS R77, R54 ;  /* 0x00000036004d7213 */ /* 0x000fe20000000000 */
[----:B------:R-:W-:Y:S01]  /*2b30*/  @!P3 IMAD.MOV R57, RZ, RZ, -R57 ;  /* 0x000000ffff39b224 */ /* 0x000fe200078e0a39 */
[----:B------:R-:W-:Y:S01]  /*2b40*/  ISETP.GE.AND P3, PT, R10, RZ, PT ;  /* 0x000000ff0a00720c */ /* 0x000fe20003f66270 */
[----:B------:R-:W-:Y:S01]  /*2b50*/  IMAD R65, R0, R42, R65 ;  /* 0x0000002a00417224 */ /* 0x000fe200078e0241 */
[C---:B------:R-:W-:Y:S01]  /*2b60*/  LOP3.LUT R42, R4.reuse, 0xb8, RZ, 0xfc, !PT ;  /* 0x000000b8042a7812 */ /* 0x040fe200078efcff */
[----:B------:R-:W-:Y:S01]  /*2b70*/  @!P4 IMAD.IADD R61, R61, 0x1, -R0 ;  /* 0x000000013d3dc824 */ /* 0x000fe200078e0a00 */
[----:B------:R-:W-:Y:S01]  /*2b80*/  LOP3.LUT R50, R4, 0xc0, RZ, 0xfc, !PT ;  /* 0x000000c004327812 */ /* 0x000fe200078efcff */
[----:B------:R-:W-:Y:S01]  /*2b90*/  IMAD.HI.U32 R10, R6, R67, RZ ;  /* 0x00000043060a7227 */ /* 0x000fe200078e00ff */
[----:B------:R-:W-:-:S02]  /*2ba0*/  IABS R69, R42 ;  /* 0x0000002a00457213 */ /* 0x000fc40000000000 */
[----:B------:R-:W-:Y:S01]  /*2bb0*/  ISETP.GE.AND P4, PT, R42, RZ, PT ;  /* 0x000000ff2a00720c */ /* 0x000fe20003f86270 */
[----:B------:R-:W-:Y:S01]  /*2bc0*/  @!P6 IMAD.MOV R61, RZ, RZ, -R61 ;  /* 0x000000ffff3de224 */ /* 0x000fe200078e0a3d */
[----:B------:R-:W-:Y:S01]  /*2bd0*/  ISETP.GT.U32.AND P6, PT, R0, R65, PT ;  /* 0x000000410000720c */ /* 0x000fe20003fc4070 */
[----:B------:R-:W-:Y:S01]  /*2be0*/  @!P5 IMAD.IADD R43, R43, 0x1, -R0 ;  /* 0x000000012b2bd824 */ /* 0x000fe200078e0a00 */
[----:B------:R-:W-:Y:S01]  /*2bf0*/  IABS R73, R50 ;  /* 0x0000003200497213 */ /* 0x000fe20000000000 */
[----:B------:R-:W-:Y:S01]  /*2c00*/  IMAD.MOV R10, RZ, RZ, -R10 ;  /* 0x000000ffff0a7224 */ /* 0x000fe200078e0a0a */
[----:B------:R-:W-:Y:S01]  /*2c10*/  LOP3.LUT R56, R4, 0xcc, RZ, 0xfc, !PT ;  /* 0x000000cc04387812 */ /* 0x000fe200078efcff */
[----:B------:R-:W-:Y:S01]  /*2c20*/  IMAD.HI.U32 R42, R6, R69, RZ ;  /* 0x00000045062a7227 */ /* 0x000fe200078e00ff */
[C---:B------:R-:W-:Y:S02]  /*2c30*/  ISETP.GT.U32.AND P5, PT, R0.reuse, R43, PT ;  /* 0x0000002b0000720c */ /* 0x040fe40003fa4070 */
[----:B------:R-:W-:Y:S01]  /*2c40*/  IABS R79, R56 ;  /* 0x00000038004f7213 */ /* 0x000fe20000000000 */
[----:B------:R-:W-:-:S02]  /*2c50*/  IMAD R67, R0, R10, R67 ;  /* 0x0000000a00437224 */ /* 0x000fc400078e0243 */
[----:B------:R-:W-:Y:S02]  /*2c60*/  IMAD.MOV R42, RZ, RZ, -R42 ;  /* 0x000000ffff2a7224 */ /* 0x000fe400078e0a2a */
[----:B------:R-:W-:Y:S02]  /*2c70*/  @!P6 IMAD.IADD R65, R65, 0x1, -R0 ;  /* 0x000000014141e824 */ /* 0x000fe400078e0a00 */
[----:B------:R-:W-:-:S03]  /*2c80*/  IMAD.HI.U32 R10, R6, R71, RZ ;  /* 0x00000047060a7227 */ /* 0x000fc600078e00ff */
[C---:B------:R-:W-:Y:S01]  /*2c90*/  ISETP.GT.U32.AND P6, PT, R0.reuse, R65, PT ;  /* 0x000000410000720c */ /* 0x040fe20003fc4070 */
[----:B------:R-:W-:Y:S01]  /*2ca0*/  @!P5 IMAD.IADD R43, R43, 0x1, -R0 ;  /* 0x000000012b2bd824 */ /* 0x000fe200078e0a00 */
[----:B------:R-:W-:Y:S01]  /*2cb0*/  ISETP.GT.U32.AND P5, PT, R0, R67, PT ;  /* 0x000000430000720c */ /* 0x000fe20003fa4070 */
[----:B------:R-:W-:Y:S01]  /*2cc0*/  @!P0 IMAD.MOV R59, RZ, RZ, -R59 ;  /* 0x000000ffff3b8224 */ /* 0x000fe200078e0a3b */
[----:B------:R-:W-:Y:S01]  /*2cd0*/  ISETP.GE.AND P0, PT, R48, RZ, PT ;  /* 0x000000ff3000720c */ /* 0x000fe20003f06270 */
[C---:B------:R-:W-:Y:S02]  /*2ce0*/  IMAD R69, R0.reuse, R42, R69 ;  /* 0x0000002a00457224 */ /* 0x040fe400078e0245 */
[----:B------:R-:W-:Y:S02]  /*2cf0*/  IMAD.MOV R48, RZ, RZ, -R10 ;  /* 0x000000ffff307224 */ /* 0x000fe400078e0a0a */
[----:B------:R-:W-:Y:S02]  /*2d00*/  IMAD.MOV.U32 R63, RZ, RZ, R43 ;  /* 0x000000ffff3f7224 */ /* 0x000fe400078e002b */
[----:B------:R-:W-:-:S02]  /*2d10*/  IMAD R43, R0, R48, R71 ;  /* 0x00000030002b7224 */ /* 0x000fc400078e0247 */
[----:B------:R-:W-:Y:S01]  /*2d20*/  @!P1 IMAD.MOV R63, RZ, RZ, -R63 ;  /* 0x000000ffff3f9224 */ /* 0x000fe200078e0a3f */
[C---:B------:R-:W-:Y:S01]  /*2d30*/  ISETP.GT.U32.AND P1, PT, R0.reuse, R69, PT ;  /* 0x000000450000720c */ /* 0x040fe20003f24070 */
[----:B------:R-:W-:Y:S01]  /*2d40*/  @!P6 IMAD.IADD R65, R65, 0x1, -R0 ;  /* 0x000000014141e824 */ /* 0x000fe200078e0a00 */
[----:B------:R-:W-:Y:S01]  /*2d50*/  ISETP.GT.U32.AND P6, PT, R0, R43, PT ;  /* 0x0000002b0000720c */ /* 0x000fe20003fc4070 */
[----:B------:R-:W-:-:S04]  /*2d60*/  IMAD.HI.U32 R10, R6, R75, RZ ;  /* 0x0000004b060a7227 */ /* 0x000fc800078e00ff */
[----:B------:R-:W-:Y:S02]  /*2d70*/  IMAD.MOV R10, RZ, RZ, -R10 ;  /* 0x000000ffff0a7224 */ /* 0x000fe400078e0a0a */
[--C-:B------:R-:W-:Y:S02]  /*2d80*/  @!P5 IMAD.IADD R67, R67, 0x1, -R0.reuse ;  /* 0x000000014343d824 */ /* 0x100fe400078e0a00 */
[C---:B------:R-:W-:Y:S02]  /*2d90*/  IMAD R75, R0.reuse, R10, R75 ;  /* 0x0000000a004b7224 */ /* 0x040fe400078e024b */
[--C-:B------:R-:W-:Y:S01]  /*2da0*/  @!P1 IMAD.IADD R69, R69, 0x1, -R0.reuse ;  /* 0x0000000145459824 */ /* 0x100fe200078e0a00 */
[----:B------:R-:W-:Y:S01]  /*2db0*/  ISETP.GT.U32.AND P5, PT, R0, R67, PT ;  /* 0x000000430000720c */ /* 0x000fe20003fa4070 */
[----:B------:R-:W-:Y:S02]  /*2dc0*/  @!P6 IMAD.IADD R43, R43, 0x1, -R0 ;  /* 0x000000012b2be824 */ /* 0x000fe400078e0a00 */
[----:B------:R-:W-:Y:S01]  /*2dd0*/  IMAD.HI.U32 R10, R6, R77, RZ ;  /* 0x0000004d060a7227 */ /* 0x000fe200078e00ff */
[----:B------:R-:W-:-:S02]  /*2de0*/  ISETP.GT.U32.AND P1, PT, R0, R69, PT ;  /* 0x000000450000720c */ /* 0x000fc40003f24070 */
[----:B------:R-:W-:Y:S01]  /*2df0*/  ISETP.GT.U32.AND P6, PT, R0, R43, PT ;  /* 0x0000002b0000720c */ /* 0x000fe20003fc4070 */
[----:B------:R-:W-:Y:S02]  /*2e00*/  IMAD.MOV R10, RZ, RZ, -R10 ;  /* 0x000000ffff0a7224 */ /* 0x000fe400078e0a0a */
[----:B------:R-:W-:-:S04]  /*2e10*/  IMAD.HI.U32 R42, R6, R73, RZ ;  /* 0x00000049062a7227 */ /* 0x000fc800078e00ff */
[C---:B------:R-:W-:Y:S02]  /*2e20*/  IMAD R77, R0.reuse, R10, R77 ;  /* 0x0000000a004d7224 */ /* 0x040fe400078e024d */
[----:B------:R-:W-:Y:S02]  /*2e30*/  IMAD.MOV R42, RZ, RZ, -R42 ;  /* 0x000000ffff2a7224 */ /* 0x000fe400078e0a2a */
[--C-:B------:R-:W-:Y:S01]  /*2e40*/  @!P1 IMAD.IADD R69, R69, 0x1, -R0.reuse ;  /* 0x0000000145459824 */ /* 0x100fe200078e0a00 */
[C---:B------:R-:W-:Y:S01]  /*2e50*/  ISETP.GT.U32.AND P1, PT, R0.reuse, R75, PT ;  /* 0x0000004b0000720c */ /* 0x040fe20003f24070 */
[----:B------:R-:W-:Y:S01]  /*2e60*/  @!P6 IMAD.IADD R43, R43, 0x1, -R0 ;  /* 0x000000012b2be824 */ /* 0x000fe200078e0a00 */
[C---:B------:R-:W-:Y:S01]  /*2e70*/  ISETP.GT.U32.AND P6, PT, R0.reuse, R77, PT ;  /* 0x0000004d0000720c */ /* 0x040fe20003fc4070 */
[----:B------:R-:W-:Y:S02]  /*2e80*/  IMAD R73, R0, R42, R73 ;  /* 0x0000002a00497224 */ /* 0x000fe400078e0249 */
[----:B------:R-:W-:-:S04]  /*2e90*/  IMAD.HI.U32 R42, R6, R81, RZ ;  /* 0x00000051062a7227 */ /* 0x000fc800078e00ff */
[----:B------:R-:W-:Y:S02]  /*2ea0*/  IMAD.MOV R42, RZ, RZ, -R42 ;  /* 0x000000ffff2a7224 */ /* 0x000fe400078e0a2a */
[----:B------:R-:W-:-:S04]  /*2eb0*/  IMAD.HI.U32 R10, R6, R79, RZ ;  /* 0x0000004f060a7227 */ /* 0x000fc800078e00ff */
[--C-:B------:R-:W-:Y:S02]  /*2ec0*/  @!P1 IMAD.IADD R75, R75, 0x1, -R0.reuse ;  /* 0x000000014b4b9824 */ /* 0x100fe400078e0a00 */
[--C-:B------:R-:W-:Y:S02]  /*2ed0*/  @!P6 IMAD.IADD R77, R77, 0x1, -R0.reuse ;  /* 0x000000014d4de824 */ /* 0x100fe400078e0a00 */
[----:B------:R-:W-:Y:S01]  /*2ee0*/  @!P5 IMAD.IADD R67, R67, 0x1, -R0 ;  /* 0x000000014343d824 */ /* 0x000fe200078e0a00 */
[C---:B------:R-:W-:Y:S01]  /*2ef0*/  ISETP.GT.U32.AND P6, PT, R0.reuse, R75, PT ;  /* 0x0000004b0000720c */ /* 0x040fe20003fc4070 */
[C---:B------:R-:W-:Y:S01]  /*2f00*/  IMAD R81, R0.reuse, R42, R81 ;  /* 0x0000002a00517224 */ /* 0x040fe200078e0251 */
[----:B------:R-:W-:Y:S01]  /*2f10*/  ISETP.GT.U32.AND P5, PT, R0, R73, PT ;  /* 0x000000490000720c */ /* 0x000fe20003fa4070 */
[----:B------:R-:W-:-:S04]  /*2f20*/  IMAD.HI.U32 R48, R6, R83, RZ ;  /* 0x0000005306307227 */ /* 0x000fc800078e00ff */
[----:B------:R-:W-:Y:S02]  /*2f30*/  IMAD.MOV R10, RZ, RZ, -R10 ;  /* 0x000000ffff0a7224 */ /* 0x000fe400078e0a0a */
[----:B------:R-:W-:Y:S02]  /*2f40*/  IMAD.MOV R48, RZ, RZ, -R48 ;  /* 0x000000ffff307224 */ /* 0x000fe400078e0a30 */
[C---:B------:R-:W-:Y:S02]  /*2f50*/  IMAD R79, R0.reuse, R10, R79 ;  /* 0x0000000a004f7224 */ /* 0x040fe400078e024f */
[----:B------:R-:W-:Y:S01]  /*2f60*/  @!P6 IMAD.IADD R75, R75, 0x1, -R0 ;  /* 0x000000014b4be824 */ /* 0x000fe200078e0a00 */
[----:B------:R-:W-:Y:S01]  /*2f70*/  ISETP.GT.U32.AND P6, PT, R0, R81, PT ;  /* 0x000000510000720c */ /* 0x000fe20003fc4070 */
[----:B------:R-:W-:-:S04]  /*2f80*/  IMAD.HI.U32 R10, R6, R85, RZ ;  /* 0x00000055060a7227 */ /* 0x000fc800078e00ff */
[----:B------:R-:W-:Y:S02]  /*2f90*/  IMAD R83, R0, R48, R83 ;  /* 0x0000003000537224 */ /* 0x000fe400078e0253 */
[----:B------:R-:W-:Y:S02]  /*2fa0*/  IMAD.MOV R48, RZ, RZ, -R10 ;  /* 0x000000ffff307224 */ /* 0x000fe400078e0a0a */
[--C-:B------:R-:W-:Y:S01]  /*2fb0*/  @!P5 IMAD.IADD R73, R73, 0x1, -R0.reuse ;  /* 0x000000014949d824 */ /* 0x100fe200078e0a00 */
[----:B------:R-:W-:Y:S01]  /*2fc0*/  ISETP.GE.AND P5, PT, R50, RZ, PT ;  /* 0x000000ff3200720c */ /* 0x000fe20003fa6270 */
[----:B------:R-:W-:Y:S01]  /*2fd0*/  @!P2 IMAD.MOV R65, RZ, RZ, -R65 ;  /* 0x000000ffff41a224 */ /* 0x000fe200078e0a41 */
[C---:B------:R-:W-:Y:S01]  /*2fe0*/  ISETP.GT.U32.AND P2, PT, R0.reuse, R77, PT ;  /* 0x0000004d0000720c */ /* 0x040fe20003f44070 */
[C---:B------:R-:W-:Y:S01]  /*2ff0*/  IMAD R85, R0.reuse, R48, R85 ;  /* 0x0000003000557224 */ /* 0x040fe200078e0255 */
[----:B------:R-:W-:Y:S01]  /*3000*/  ISETP.GT.U32.AND P1, PT, R0, R73, PT ;  /* 0x000000490000720c */ /* 0x000fe20003f24070 */
[----:B------:R-:W-:Y:S01]  /*3010*/  @!P6 IMAD.IADD R81, R81, 0x1, -R0 ;  /* 0x000000015151e824 */ /* 0x000fe200078e0a00 */
[----:B------:R-:W-:Y:S01]  /*3020*/  LOP3.LUT R50, R4, 0xf8, RZ, 0xfc, !PT ;  /* 0x000000f804327812 */ /* 0x000fe200078efcff */
[----:B------:R-:W-:Y:S01]  /*3030*/  IMAD.HI.U32 R10, R6, R87, RZ ;  /* 0x00000057060a7227 */ /* 0x000fe200078e00ff */
[----:B------:R-:W-:-:S02]  /*3040*/  ISETP.GT.U32.AND P6, PT, R0, R85, PT ;  /* 0x000000550000720c */ /* 0x000fc40003fc4070 */
[----:B------:R-:W-:Y:S01]  /*3050*/  IABS R101, R50 ;  /* 0x0000003200657213 */ /* 0x000fe20000000000 */
[----:B------:R-:W-:Y:S02]  /*3060*/  IMAD.MOV R10, RZ, RZ, -R10 ;  /* 0x000000ffff0a7224 */ /* 0x000fe400078e0a0a */
[----:B------:R-:W-:-:S04]  /*3070*/  IMAD.HI.U32 R42, R6, R89, RZ ;  /* 0x00000059062a7227 */ /* 0x000fc800078e00ff */
[--C-:B------:R-:W-:Y:S01]  /*3080*/  @!P2 IMAD.IADD R77, R77, 0x1, -R0.reuse ;  /* 0x000000014d4da824 */ /* 0x100fe200078e0a00 */
[C---:B------:R-:W-:Y:S01]  /*3090*/  ISETP.GT.U32.AND P2, PT, R0.reuse, R83, PT ;  /* 0x000000530000720c */ /* 0x040fe20003f44070 */
[C---:B------:R-:W-:Y:S02]  /*30a0*/  IMAD R87, R0.reuse, R10, R87 ;  /* 0x0000000a00577224 */ /* 0x040fe400078e0257 */
[--C-:B------:R-:W-:Y:S01]  /*30b0*/  @!P1 IMAD.IADD R73, R73, 0x1, -R0.reuse ;  /* 0x0000000149499824 */ /* 0x100fe200078e0a00 */
[C---:B------:R-:W-:Y:S01]  /*30c0*/  ISETP.GT.U32.AND P1, PT, R0.reuse, R79, PT ;  /* 0x0000004f0000720c */ /* 0x040fe20003f24070 */
[----:B------:R-:W-:Y:S01]  /*30d0*/  @!P6 IMAD.IADD R85, R85, 0x1, -R0 ;  /* 0x000000015555e824 */ /* 0x000fe200078e0a00 */
[----:B------:R-:W-:Y:S01]  /*30e0*/  ISETP.GT.U32.AND P6, PT, R0, R87, PT ;  /* 0x000000570000720c */ /* 0x000fe20003fc4070 */
[----:B------:R-:W-:Y:S02]  /*30f0*/  IMAD.MOV R42, RZ, RZ, -R42 ;  /* 0x000000ffff2a7224 */ /* 0x000fe400078e0a2a */
[----:B------:R-:W-:-:S04]  /*3100*/  IMAD.HI.U32 R48, R6, R91, RZ ;  /* 0x0000005b06307227 */ /* 0x000fc800078e00ff */
[--C-:B------:R-:W-:Y:S01]  /*3110*/  @!P2 IMAD.IADD R83, R83, 0x1, -R0.reuse ;  /* 0x000000015353a824 */ /* 0x100fe200078e0a00 */
[----:B------:R-:W-:Y:S01]  /*3120*/  ISETP.GE.AND P2, PT, R54, RZ, PT ;  /* 0x000000ff3600720c */ /* 0x000fe20003f46270 */
[----:B------:R-:W-:Y:S01]  /*3130*/  IMAD R89, R0, R42, R89 ;  /* 0x0000002a00597224 */ /* 0x000fe200078e0259 */
[----:B------:R-:W-:Y:S01]  /*3140*/  LOP3.LUT R54, R4, 0xec, RZ, 0xfc, !PT ;  /* 0x000000ec04367812 */ /* 0x000fe200078efcff */
[--C-:B------:R-:W-:Y:S01]  /*3150*/  @!P1 IMAD.IADD R79, R79, 0x1, -R0.reuse ;  /* 0x000000014f4f9824 */ /* 0x100fe200078e0a00 */
[----:B------:R-:W-:Y:S01]  /*3160*/  ISETP.GE.AND P1, PT, R52, RZ, PT ;  /* 0x000000ff3400720c */ /* 0x000fe20003f26270 */
[----:B------:R-:W-:Y:S01]  /*3170*/  @!P6 IMAD.IADD R87, R87, 0x1, -R0 ;  /* 0x000000015757e824 */ /* 0x000fe200078e0a00 */
[----:B------:R-:W-:Y:S01]  /*3180*/  LOP3.LUT R52, R4, 0xe8, RZ, 0xfc, !PT ;  /* 0x000000e804347812 */ /* 0x000fe200078efcff */
[----:B------:R-:W-:Y:S01]  /*3190*/  IMAD.MOV.U32 R71, RZ, RZ, R43 ;  /* 0x000000ffff477224 */ /* 0x000fe200078e002b */
[C---:B------:R-:W-:Y:S01]  /*31a0*/  ISETP.GT.U32.AND P6, PT, R0.reuse, R89, PT ;  /* 0x000000590000720c */ /* 0x040fe20003fc4070 */
[----:B------:R-:W-:Y:S01]  /*31b0*/  IMAD.MOV R48, RZ, RZ, -R48 ;  /* 0x000000ffff307224 */ /* 0x000fe200078e0a30 */
[----:B------:R-:W-:Y:S01]  /*31c0*/  IABS R95, R54 ;  /* 0x00000036005f7213 */ /* 0x000fe20000000000 */
[----:B------:R-:W-:Y:S01]  /*31d0*/  @!P4 IMAD.MOV R69, RZ, RZ, -R69 ;  /* 0x000000ffff45c224 */ /* 0x000fe200078e0a45 */
[----:B------:R-:W-:Y:S01]  /*31e0*/  IABS R93, R52 ;  /* 0x00000034005d7213 */ /* 0x000fe20000000000 */
[----:B------:R-:W-:Y:S01]  /*31f0*/  @!P3 IMAD.MOV R67, RZ, RZ, -R67 ;  /* 0x000000ffff43b224 */ /* 0x000fe200078e0a43 */
[----:B------:R-:W-:Y:S01]  /*3200*/  ISETP.GT.U32.AND P4, PT, R0, R81, PT ;  /* 0x000000510000720c */ /* 0x000fe20003f84070 */
[----:B------:R-:W-:Y:S01]  /*3210*/  IMAD.HI.U32 R10, R6, R95, RZ ;  /* 0x0000005f060a7227 */ /* 0x000fe200078e00ff */
[----:B------:R-:W-:-:S03]  /*3220*/  ISETP.GT.U32.AND P3, PT, R0, R79, PT ;  /* 0x0000004f0000720c */ /* 0x000fc60003f64070 */
[----:B------:R-:W-:Y:S01]  /*3230*/  @!P0 IMAD.MOV R71, RZ, RZ, -R71 ;  /* 0x000000ffff478224 */ /* 0x000fe200078e0a47 */
[C---:B------:R-:W-:Y:S01]  /*3240*/  ISETP.GT.U32.AND P0, PT, R0.reuse, R83, PT ;  /* 0x000000530000720c */ /* 0x040fe20003f04070 */
[----:B------:R-:W-:Y:S01]  /*3250*/  @!P5 IMAD.MOV R73, RZ, RZ, -R73 ;  /* 0x000000ffff49d224 */ /* 0x000fe200078e0a49 */
[C---:B------:R-:W-:Y:S01]  /*3260*/  ISETP.GT.U32.AND P5, PT, R0.reuse, R85, PT ;  /* 0x000000550000720c */ /* 0x040fe20003fa4070 */
[----:B------:R-:W-:Y:S02]  /*3270*/  IMAD R91, R0, R48, R91 ;  /* 0x00000030005b7224 */ /* 0x000fe400078e025b */
[----:B------:R-:W-:-:S04]  /*3280*/  IMAD.HI.U32 R4, R6, R93, RZ ;  /* 0x0000005d06047227 */ /* 0x000fc800078e00ff */
[----:B------:R-:W-:-:S04]  /*3290*/  IMAD.HI.U32 R42, R6, R97, RZ ;  /* 0x00000061062a7227 */ /* 0x000fc800078e00ff */
[----:B------:R-:W-:-:S04]  /*32a0*/  IMAD.HI.U32 R48, R6, R99, RZ ;  /* 0x0000006306307227 */ /* 0x000fc800078e00ff */
[----:B------:R-:W-:Y:S02]  /*32b0*/  IMAD.MOV R10, RZ, RZ, -R10 ;  /* 0x000000ffff0a7224 */ /* 0x000fe400078e0a0a */
[----:B------:R-:W-:Y:S02]  /*32c0*/  IMAD.MOV R4, RZ, RZ, -R4 ;  /* 0x000000ffff047224 */ /* 0x000fe400078e0a04 */
[----:B------:R-:W-:Y:S02]  /*32d0*/  IMAD.MOV R42, RZ, RZ, -R42 ;  /* 0x000000ffff2a7224 */ /* 0x000fe400078e0a2a */
[----:B------:R-:W-:Y:S02]  /*32e0*/  IMAD.MOV R48, RZ, RZ, -R48 ;  /* 0x000000ffff307224 */ /* 0x000fe400078e0a30 */
[----:B------:R-:W-:Y:S02]  /*32f0*/  @!P6 IMAD.IADD R89, R89, 0x1, -R0 ;  /* 0x000000015959e824 */ /* 0x000fe400078e0a00 */
[----:B------:R-:W-:Y:S01]  /*3300*/  @!P1 IMAD.MOV R75, RZ, RZ, -R75 ;  /* 0x000000ffff4b9224 */ /* 0x000fe200078e0a4b */
[C---:B------:R-:W-:Y:S01]  /*3310*/  ISETP.GT.U32.AND P1, PT, R0.reuse, R87, PT ;  /* 0x000000570000720c */ /* 0x040fe20003f24070 */
[C---:B------:R-:W-:Y:S01]  /*3320*/  IMAD R95, R0.reuse, R10, R95 ;  /* 0x0000000a005f7224 */ /* 0x040fe200078e025f */
[C---:B------:R-:W-:Y:S01]  /*3330*/  ISETP.GT.U32.AND P6, PT, R0.reuse, R89, PT ;  /* 0x000000590000720c */ /* 0x040fe20003fc4070 */
[C---:B------:R-:W-:Y:S01]  /*3340*/  IMAD R93, R0.reuse, R4, R93 ;  /* 0x00000004005d7224 */ /* 0x040fe200078e025d */
[----:B------:R-:W-:Y:S01]  /*3350*/  LOP3.LUT R4, RZ, R47, RZ, 0x33, !PT ;  /* 0x0000002fff047212 */ /* 0x000fe200078e33ff */
[C---:B------:R-:W-:Y:S01]  /*3360*/  IMAD R97, R0.reuse, R42, R97 ;  /* 0x0000002a00617224 */ /* 0x040fe200078e0261 */
[----:B------:R-:W2:Y:S01]  /*3370*/  LDC R10, c[0x0][0x3a0] ;  /* 0x0000e800ff0a7b82 */ /* 0x000ea20000000800 */
[----:B------:R-:W-:-:S02]  /*3380*/  IMAD R99, R0, R48, R99 ;  /* 0x0000003000637224 */ /* 0x000fc400078e0263 */
[----:B------:R-:W-:Y:S01]  /*3390*/  @!P4 IMAD.IADD R81, R81, 0x1, -R0 ;  /* 0x000000015151c824 */ /* 0x000fe200078e0a00 */
[----:B------:R-:W-:Y:S01]  /*33a0*/  ISETP.GT.U32.AND P4, PT, R0, R95, PT ;  /* 0x0000005f0000720c */ /* 0x000fe20003f84070 */
[----:B------:R-:W-:-:S03]  /*33b0*/  IMAD.HI.U32 R6, R6, R101, RZ ;  /* 0x0000006506067227 */ /* 0x000fc600078e00ff */
[----:B------:R-:W3:Y:S01]  /*33c0*/  LDC.64 R42, c[0x0][0x3a8] ;  /* 0x0000ea00ff2a7b82 */ /* 0x000ee20000000a00 */
[----:B------:R-:W-:Y:S01]  /*33d0*/  @!P2 IMAD.MOV R77, RZ, RZ, -R77 ;  /* 0x000000ffff4da224 */ /* 0x000fe200078e0a4d */
[C---:B------:R-:W-:Y:S01]  /*33e0*/  ISETP.GT.U32.AND P2, PT, R0.reuse, R91, PT ;  /* 0x0000005b0000720c */ /* 0x040fe20003f44070 */
[--C-:B------:R-:W-:Y:S01]  /*33f0*/  @!P3 IMAD.IADD R79, R79, 0x1, -R0.reuse ;  /* 0x000000014f4fb824 */ /* 0x100fe200078e0a00 */
[C---:B------:R-:W-:Y:S01]  /*3400*/  ISETP.GT.U32.AND P3, PT, R0.reuse, R93, PT ;  /* 0x0000005d0000720c */ /* 0x040fe20003f64070 */
[--C-:B------:R-:W-:Y:S01]  /*3410*/  @!P0 IMAD.IADD R83, R83, 0x1, -R0.reuse ;  /* 0x0000000153538824 */ /* 0x100fe200078e0a00 */
[C---:B------:R-:W-:Y:S01]  /*3420*/  ISETP.GT.U32.AND P0, PT, R0.reuse, R97, PT ;  /* 0x000000610000720c */ /* 0x040fe20003f04070 */
[----:B------:R-:W-:Y:S01]  /*3430*/  @!P5 IMAD.IADD R85, R85, 0x1, -R0 ;  /* 0x000000015555d824 */ /* 0x000fe200078e0a00 */
[----:B------:R-:W-:Y:S01]  /*3440*/  ISETP.GT.U32.AND P5, PT, R0, R99, PT ;  /* 0x000000630000720c */ /* 0x000fe20003fa4070 */
[----:B------:R-:W-:Y:S02]  /*3450*/  IMAD.MOV R6, RZ, RZ, -R6 ;  /* 0x000000ffff067224 */ /* 0x000fe400078e0a06 */
[----:B------:R-:W-:Y:S01]  /*3460*/  @!P1 IMAD.IADD R87, R87, 0x1, -R0 ;  /* 0x0000000157579824 */ /* 0x000fe200078e0a00 */
[----:B------:R-:W-:Y:S01]  /*3470*/  ISETP.GE.AND P1, PT, R56, RZ, PT ;  /* 0x000000ff3800720c */ /* 0x000fe20003f26270 */
[----:B------:R-:W-:-:S02]  /*3480*/  IMAD R101, R0, R6, R101 ;  /* 0x0000000600657224 */ /* 0x000fc400078e0265 */
[--C-:B------:R-:W-:Y:S02]  /*3490*/  @!P6 IMAD.IADD R89, R89, 0x1, -R0.reuse ;  /* 0x000000015959e824 */ /* 0x100fe400078e0a00 */
[--C-:B------:R-:W-:Y:S01]  /*34a0*/  @!P4 IMAD.IADD R95, R95, 0x1, -R0.reuse ;  /* 0x000000015f5fc824 */ /* 0x100fe200078e0a00 */
[----:B------:R-:W-:Y:S01]  /*34b0*/  ISETP.GT.U32.AND P6, PT, R0, R101, PT ;  /* 0x000000650000720c */ /* 0x000fe20003fc4070 */
[--C-:B------:R-:W-:Y:S01]  /*34c0*/  @!P2 IMAD.IADD R91, R91, 0x1, -R0.reuse ;  /* 0x000000015b5ba824 */ /* 0x100fe200078e0a00 */
[----:B------:R-:W-:Y:S01]  /*34d0*/  ISETP.GE.AND P4, PT, R62, RZ, PT ;  /* 0x000000ff3e00720c */ /* 0x000fe20003f86270 */
[--C-:B------:R-:W-:Y:S01]  /*34e0*/  @!P3 IMAD.IADD R93, R93, 0x1, -R0.reuse ;  /* 0x000000015d5db824 */ /* 0x100fe200078e0a00 */
[----:B------:R-:W-:Y:S01]  /*34f0*/  ISETP.GE.AND P2, PT, R58, RZ, PT ;  /* 0x000000ff3a00720c */ /* 0x000fe20003f46270 */
[--C-:B------:R-:W-:Y:S01]  /*3500*/  @!P0 IMAD.IADD R97, R97, 0x1, -R0.reuse ;  /* 0x0000000161618824 */ /* 0x100fe200078e0a00 */
[----:B------:R-:W-:Y:S01]  /*3510*/  ISETP.GE.AND P3, PT, R60, RZ, PT ;  /* 0x000000ff3c00720c */ /* 0x000fe20003f66270 */
[--C-:B------:R-:W-:Y:S01]  /*3520*/  @!P5 IMAD.IADD R99, R99, 0x1, -R0.reuse ;  /* 0x000000016363d824 */ /* 0x100fe200078e0a00 */
[----:B------:R-:W-:Y:S01]  /*3530*/  ISETP.GE.AND P0, PT, R64, RZ, PT ;  /* 0x000000ff4000720c */ /* 0x000fe20003f06270 */
[----:B------:R-:W-:Y:S01]  /*3540*/  @!P1 IMAD.MOV R79, RZ, RZ, -R79 ;  /* 0x000000ffff4f9224 */ /* 0x000fe200078e0a4f */
[----:B------:R-:W-:Y:S01]  /*3550*/  ISETP.GE.AND P5, PT, R66, RZ, PT ;  /* 0x000000ff4200720c */ /* 0x000fe20003fa6270 */
[----:B--2---:R-:W-:Y:S01]  /*3560*/  VIADD R188, R10, 0x1f ;  /* 0x0000001f0abc7836 */ /* 0x004fe20000000000 */
[----:B------:R-:W-:Y:S01]  /*3570*/  ISETP.GT.U32.AND P1, PT, R0, R91, PT ;  /* 0x0000005b0000720c */ /* 0x000fe20003f24070 */
[--C-:B------:R-:W-:Y:S01]  /*3580*/  @!P6 IMAD.IADD R101, R101, 0x1, -R0.reuse ;  /* 0x000000016565e824 */ /* 0x100fe200078e0a00 */
[----:B------:R-:W-:Y:S01]  /*3590*/  ISETP.GE.AND P6, PT, R68, RZ, PT ;  /* 0x000000ff4400720c */ /* 0x000fe20003fc6270 */
[----:B------:R-:W-:Y:S01]  /*35a0*/  @!P4 IMAD.MOV R85, RZ, RZ, -R85 ;  /* 0x000000ffff55c224 */ /* 0x000fe200078e0a55 */
[C---:B------:R-:W-:Y:S01]  /*35b0*/  ISETP.GT.U32.AND P4, PT, R0.reuse, R97, PT ;  /* 0x000000610000720c */ /* 0x040fe20003f84070 */
[----:B------:R-:W-:Y:S01]  /*35c0*/  @!P2 IMAD.MOV R81, RZ, RZ, -R81 ;  /* 0x000000ffff51a224 */ /* 0x000fe200078e0a51 */
[C---:B------:R-:W-:Y:S01]  /*35d0*/  ISETP.GT.U32.AND P2, PT, R0.reuse, R93, PT ;  /* 0x0000005d0000720c */ /* 0x040fe20003f44070 */
[----:B------:R-:W-:Y:S01]  /*35e0*/  @!P3 IMAD.MOV R83, RZ, RZ, -R83 ;  /* 0x000000ffff53b224 */ /* 0x000fe200078e0a53 */
[C---:B------:R-:W-:Y:S01]  /*35f0*/  ISETP.GT.U32.AND P3, PT, R0.reuse, R95, PT ;  /* 0x0000005f0000720c */ /* 0x040fe20003f64070 */
[----:B------:R-:W-:Y:S01]  /*3600*/  @!P0 IMAD.MOV R87, RZ, RZ, -R87 ;  /* 0x000000ffff578224 */ /* 0x000fe200078e0a57 */
[C---:B------:R-:W-:Y:S01]  /*3610*/  ISETP.GT.U32.AND P0, PT, R0.reuse, R99, PT ;  /* 0x000000630000720c */ /* 0x040fe20003f04070 */
[----:B------:R-:W-:Y:S01]  /*3620*/  @!P5 IMAD.MOV R89, RZ, RZ, -R89 ;  /* 0x000000ffff59d224 */ /* 0x000fe200078e0a59 */
[----:B------:R-:W-:Y:S01]  /*3630*/  ISETP.GT.U32.AND P5, PT, R0, R101, PT ;  /* 0x000000650000720c */ /* 0x000fe20003fa4070 */
[----:B------:R-:W-:Y:S01]  /*3640*/  @!P1 IMAD.IADD R91, R91, 0x1, -R0 ;  /* 0x000000015b5b9824 */ /* 0x000fe200078e0a00 */
[----:B------:R-:W-:-:S03]  /*3650*/  ISETP.GE.AND P1, PT, R52, RZ, PT ;  /* 0x000000ff3400720c */ /* 0x000fc60003f26270 */
[----:B------:R-:W-:Y:S01]  /*3660*/  @!P6 IMAD.MOV R91, RZ, RZ, -R91 ;  /* 0x000000ffff5be224 */ /* 0x000fe200078e0a5b */
[----:B------:R-:W-:Y:S01]  /*3670*/  ISETP.NE.AND P6, PT, R47, RZ, PT ;  /* 0x000000ff2f00720c */ /* 0x000fe20003fc5270 */
[--C-:B------:R-:W-:Y:S01]  /*3680*/  @!P4 IMAD.IADD R97, R97, 0x1, -R0.reuse ;  /* 0x000000016161c824 */ /* 0x100fe200078e0a00 */
[----:B------:R-:W-:Y:S01]  /*3690*/  ISETP.GE.AND P4, PT, R72, RZ, PT ;  /* 0x000000ff4800720c */ /* 0x000fe20003f86270 */
[--C-:B------:R-:W-:Y:S01]  /*36a0*/  @!P2 IMAD.IADD R93, R93, 0x1, -R0.reuse ;  /* 0x000000015d5da824 */ /* 0x100fe200078e0a00 */
[----:B------:R-:W-:Y:S01]  /*36b0*/  SEL R5, R4, R5, !P6 ;  /* 0x0000000504057207 */ /* 0x000fe20007000000 */
[--C-:B------:R-:W-:Y:S01]  /*36c0*/  @!P3 IMAD.IADD R95, R95, 0x1, -R0.reuse ;  /* 0x000000015f5fb824 */ /* 0x100fe200078e0a00 */
[----:B------:R-:W-:Y:S01]  /*36d0*/  ISETP.GE.AND P2, PT, R54, RZ, PT ;  /* 0x000000ff3600720c */ /* 0x000fe20003f46270 */
[--C-:B------:R-:W-:Y:S01]  /*36e0*/  @!P0 IMAD.IADD R99, R99, 0x1, -R0.reuse ;  /* 0x0000000163638824 */ /* 0x100fe200078e0a00 */
[----:B------:R-:W-:Y:S01]  /*36f0*/  ISETP.GE.AND P3, PT, R70, RZ, PT ;  /* 0x000000ff4600720c */ /* 0x000fe20003f66270 */
[----:B------:R-:W-:Y:S01]  /*3700*/  @!P5 IMAD.IADD R101, R101, 0x1, -R0 ;  /* 0x000000016565d824 */ /* 0x000fe200078e0a00 */
[----:B------:R-:W-:Y:S01]  /*3710*/  ISETP.GE.AND P0, PT, R50, RZ, PT ;  /* 0x000000ff3200720c */ /* 0x000fe20003f06270 */
[----:B---3--:R-:W-:Y:S01]  /*3720*/  IMAD R0, R189, R43, RZ ;  /* 0x0000002bbd007224 */ /* 0x008fe200078e02ff */
[C---:B------:R-:W-:Y:S01]  /*3730*/  SEL R7, R4.reuse, R7, !P6 ;  /* 0x0000000704077207 */ /* 0x040fe20007000000 */
[----:B-1----:R-:W-:Y:S01]  /*3740*/  IMAD R109, R5, UR4, RZ ;  /* 0x00000004056d7c24 */ /* 0x002fe2000f8e02ff */
[----:B------:R-:W-:Y:S01]  /*3750*/  SEL R48, R4, R11, !P6 ;  /* 0x0000000b04307207 */ /* 0x000fe20007000000 */
[----:B------:R-:W-:Y:S01]  /*3760*/  @!P4 IMAD.MOV R99, RZ, RZ, -R99 ;  /* 0x000000ffff63c224 */ /* 0x000fe200078e0a63 */
[----:B------:R-:W-:Y:S01]  /*3770*/  LEA R174, P5, R0, UR10, 0x2 ;  /* 0x0000000a00ae7c11 */ /* 0x000fe2000f8a10ff */
[----:B------:R-:W-:Y:S01]  /*3780*/  IMAD R108, R7, UR4, RZ ;  /* 0x00000004076c7c24 */ /* 0x000fe2000f8e02ff */
[----:B------:R-:W-:Y:S01]  /*3790*/  SEL R47, R4, R8, !P6 ;  /* 0x00000008042f7207 */ /* 0x000fe20007000000 */
[----:B------:R-:W-:Y:S01]  /*37a0*/  IMAD R105, R48, UR4, RZ ;  /* 0x0000000430697c24 */ /* 0x000fe2000f8e02ff */
[C---:B------:R-:W-:Y:S01]  /*37b0*/  SEL R50, R4.reuse, R27, !P6 ;  /* 0x0000001b04327207 */ /* 0x040fe20007000000 */
[----:B------:R-:W-:Y:S01]  /*37c0*/  @!P1 IMAD.MOV R93, RZ, RZ, -R93 ;  /* 0x000000ffff5d9224 */ /* 0x000fe200078e0a5d */
[----:B------:R-:W-:Y:S01]  /*37d0*/  SEL R52, R4, R28, !P6 ;  /* 0x0000001c04347207 */ /* 0x000fe20007000000 */
[----:B------:R-:W-:Y:S01]  /*37e0*/  IMAD R107, R47, UR4, RZ ;  /* 0x000000042f6b7c24 */ /* 0x000fe2000f8e02ff */
[----:B------:R-:W-:Y:S01]  /*37f0*/  LEA.HI.X.SX32 R8, R0, UR11, 0x2, P5 ;  /* 0x0000000b00087c11 */ /* 0x000fe2000a8f16ff */
[----:B------:R-:W-:Y:S01]  /*3800*/  IMAD R92, R50, UR4, RZ ;  /* 0x00000004325c7c24 */ /* 0x000fe2000f8e02ff */
[C---:B------:R-:W-:Y:S01]  /*3810*/  SEL R9, R4.reuse, R9, !P6 ;  /* 0x0000000904097207 */ /* 0x040fe20007000000 */
[----:B------:R-:W-:Y:S01]  /*3820*/  @!P2 IMAD.MOV R95, RZ, RZ, -R95 ;  /* 0x000000ffff5fa224 */ /* 0x000fe200078e0a5f */
[C---:B------:R-:W-:Y:S01]  /*3830*/  SEL R13, R4.reuse, R13, !P6 ;  /* 0x0000000d040d7207 */ /* 0x040fe20007000000 */
[----:B------:R-:W-:Y:S01]  /*3840*/  @!P3 IMAD.MOV R97, RZ, RZ, -R97 ;  /* 0x000000ffff61b224 */ /* 0x000fe200078e0a61 */
[-C--:B------:R-:W-:Y:S01]  /*3850*/  LEA R48, P5, R109, R174.reuse, 0x2 ;  /* 0x000000ae6d307211 */ /* 0x080fe200078a10ff */
[----:B------:R-:W-:Y:S01]  /*3860*/  @!P0 IMAD.MOV R101, RZ, RZ, -R101 ;  /* 0x000000ffff658224 */ /* 0x000fe200078e0a65 */
[----:B------:R-:W-:Y:S01]  /*3870*/  SEL R15, R4, R15, !P6 ;  /* 0x0000000f040f7207 */ /* 0x000fe20007000000 */
[----:B------:R-:W-:Y:S01]  /*3880*/  IMAD R94, R52, UR4, RZ ;  /* 0x00000004345e7c24 */ /* 0x000fe2000f8e02ff */
[----:B------:R-:W-:Y:S01]  /*3890*/  LEA R50, P4, R108, R174, 0x2 ;  /* 0x000000ae6c327211 */ /* 0x000fe200078810ff */
[----:B------:R-:W-:Y:S01]  /*38a0*/  IMAD R106, R9, UR4, RZ ;  /* 0x00000004096a7c24 */ /* 0x000fe2000f8e02ff */
[C---:B------:R-:W-:Y:S01]  /*38b0*/  SEL R217, R4.reuse, R49, !P6 ;  /* 0x0000003104d97207 */ /* 0x040fe20007000000 */
[----:B------:R-:W-:Y:S01]  /*38c0*/  IMAD R104, R13, UR4, RZ ;  /* 0x000000040d687c24 */ /* 0x000fe2000f8e02ff */
[C---:B------:R-:W-:Y:S01]  /*38d0*/  SEL R216, R4.reuse, R51, !P6 ;  /* 0x0000003304d87207 */ /* 0x040fe20007000000 */
[----:B------:R-:W-:Y:S01]  /*38e0*/  IMAD R102, R15, UR4, RZ ;  /* 0x000000040f667c24 */ /* 0x000fe2000f8e02ff */
[----:B------:R-:W-:Y:S01]  /*38f0*/  LEA.HI.X.SX32 R49, R109, R8, 0x2, P5 ;  /* 0x000000086d317211 */ /* 0x000fe200028f16ff */
[----:B------:R-:W-:Y:S01]  /*3900*/  STL [R1+0x58], R109 ;  /* 0x0000586d01007387 */ /* 0x000fe20000100800 */
[----:B------:R-:W-:Y:S01]  /*3910*/  SEL R14, R4, R14, !P6 ;  /* 0x0000000e040e7207 */ /* 0x000fe20007000000 */
[----:B------:R-:W-:Y:S01]  /*3920*/  IMAD R216, R216, UR4, RZ ;  /* 0x00000004d8d87c24 */ /* 0x000fe2000f8e02ff */
[----:B------:R-:W-:Y:S01]  /*3930*/  SEL R16, R4, R16, !P6 ;  /* 0x0000001004107207 */ /* 0x000fe20007000000 */
[----:B------:R-:W-:Y:S01]  /*3940*/  STL [R1+0x54], R108 ;  /* 0x0000546c01007387 */ /* 0x000fe20000100800 */
[----:B------:R-:W-:Y:S01]  /*3950*/  LEA R52, P5, R107, R174, 0x2 ;  /* 0x000000ae6b347211 */ /* 0x000fe200078a10ff */
[----:B------:R-:W-:Y:S01]  /*3960*/  IMAD R103, R14, UR4, RZ ;  /* 0x000000040e677c24 */ /* 0x000fe2000f8e02ff */
[----:B------:R-:W-:Y:S01]  /*3970*/  LEA.HI.X.SX32 R51, R108, R8, 0x2, P4 ;  /* 0x000000086c337211 */ /* 0x000fe200020f16ff */
[----:B------:R-:W-:Y:S01]  /*3980*/  IMAD R100, R16, UR4, RZ ;  /* 0x0000000410647c24 */ /* 0x000fe2000f8e02ff */
[C---:B------:R-:W-:Y:S01]  /*3990*/  SEL R18, R4.reuse, R18, !P6 ;  /* 0x0000001204127207 */ /* 0x040fe20007000000 */
[----:B------:R-:W-:Y:S01]  /*39a0*/  STL [R1+0x50], R107 ;  /* 0x0000506b01007387 */ /* 0x000fe20000100800 */
[----:B------:R-:W-:Y:S01]  /*39b0*/  LEA R56, P4, R105, R174, 0x2 ;  /* 0x000000ae69387211 */ /* 0x000fe200078810ff */
[----:B------:R-:W-:Y:S01]  /*39c0*/  IMAD R217, R217, UR4, RZ ;  /* 0x00000004d9d97c24 */ /* 0x000fe2000f8e02ff */
[----:B------:R-:W-:Y:S01]  /*39d0*/  SEL R215, R4, R53, !P6 ;  /* 0x0000003504d77207 */ /* 0x000fe20007000000 */
[----:B------:R-:W-:Y:S01]  /*39e0*/  IMAD R74, R18, UR4, RZ ;  /* 0x00000004124a7c24 */ /* 0x000fe2000f8e02ff */
[C---:B------:R-:W-:Y:S01]  /*39f0*/  SEL R17, R4.reuse, R17, !P6 ;  /* 0x0000001104117207 */ /* 0x040fe20007000000 */
[----:B------:R-:W-:Y:S01]  /*3a00*/  STL [R1+0x4c], R106 ;  /* 0x00004c6a01007387 */ /* 0x000fe20000100800 */
[C---:B------:R-:W-:Y:S01]  /*3a10*/  SEL R19, R4.reuse, R19, !P6 ;  /* 0x0000001304137207 */ /* 0x040fe20007000000 */
        /* <DEDUP_REMOVED lines=15> */
[----:B------:R-:W-:Y:S01]  /*3b10*/  SEL R30, R4, R30, !P6 ;  /* 0x0000001e041e7207 */ /* 0x000fe20007000000 */
        /* <DEDUP_REMOVED lines=10> */
[----:B------:R1:W-:Y:S01]  /*3bc0*/  STL [R1+0x30], R74 ;  /* 0x0000304a01007387 */ /* 0x0003e20000100800 */
[C---:B------:R-:W-:Y:S01]  /*3bd0*/  SEL R231, R4.reuse, R36, !P6 ;  /* 0x0000002404e77207 */ /* 0x040fe20007000000 */
[----:B------:R-:W-:Y:S01]  /*3be0*/  IMAD R84, R23, UR4, RZ ;  /* 0x0000000417547c24 */ /* 0x000fe2000f8e02ff */
[C---:B------:R-:W-:Y:S01]  /*3bf0*/  SEL R229, R4.reuse, R37, !P6 ;  /* 0x0000002504e57207 */ /* 0x040fe20007000000 */
[----:B------:R2:W-:Y:S01]  /*3c00*/  STL [R1+0x2c], R76 ;  /* 0x00002c4c01007387 */ /* 0x0005e20000100800 */
[C---:B------:R-:W-:Y:S01]  /*3c10*/  SEL R227, R4.reuse, R38, !P6 ;  /* 0x0000002604e37207 */ /* 0x040fe20007000000 */
        /* <DEDUP_REMOVED lines=11> */
[----:B------:R-:W-:Y:S01]  /*3cd0*/  SEL R219, R4, R46, !P6 ;  /* 0x0000002e04db7207 */ /* 0x000fe20007000000 */
[----:B------:R-:W-:Y:S01]  /*3ce0*/  IMAD R96, R30, UR4, RZ ;  /* 0x000000041e607c24 */ /* 0x000fe2000f8e02ff */
[C---:B------:R-:W-:Y:S01]  /*3cf0*/  SEL R214, R4.reuse, R55, !P6 ;  /* 0x0000003704d67207 */ /* 0x040fe20007000000 */
[----:B------:R-:W-:Y:S01]  /*3d00*/  STL [R1+0x1c], R84 ;  /* 0x00001c5401007387 */ /* 0x000fe20000100800 */
[C---:B------:R-:W-:Y:S01]  /*3d10*/  SEL R213, R4.reuse, R57, !P6 ;  /* 0x0000003904d57207 */ /* 0x040fe20007000000 */
        /* <DEDUP_REMOVED lines=44> */
[----:B------:R1:W-:Y:S01]  /*3fe0*/  STL [R1+0x4], R96 ;  /* 0x0000046001007387 */ /* 0x0003e20000100800 */
[----:B------:R-:W-:Y:S01]  /*3ff0*/  SEL R27, R4, R3, !P6 ;  /* 0x00000003041b7207 */ /* 0x000fe20007000000 */
[----:B------:R-:W-:Y:S01]  /*4000*/  IMAD R3, R71, UR4, RZ ;  /* 0x0000000447037c24 */ /* 0x000fe2000f8e02ff */
[----:B------:R-:W-:Y:S01]  /*4010*/  LEA.HI.X.SX32 R53, R107, R8, 0x2, P5 ;  /* 0x000000086b357211 */ /* 0x000fe200028f16ff */
[----:B------:R-:W-:Y:S01]  /*4020*/  IMAD R4, R73, UR4, RZ ;  /* 0x0000000449047c24 */ /* 0x000fe2000f8e02ff */
[-C--:B------:R-:W-:Y:S01]  /*4030*/  LEA R54, P6, R106, R174.reuse, 0x2 ;  /* 0x000000ae6a367211 */ /* 0x080fe200078c10ff */
[----:B------:R-:W-:Y:S01]  /*4040*/  IMAD R25, R99, UR4, RZ ;  /* 0x0000000463197c24 */ /* 0x000fe2000f8e02ff */
[----:B------:R-:W-:Y:S01]  /*4050*/  LEA R58, P5, R104, R174, 0x2 ;  /* 0x000000ae683a7211 */ /* 0x000fe200078a10ff */
[----:B------:R-:W-:Y:S01]  /*4060*/  IMAD R227, R227, UR4, RZ ;  /* 0x00000004e3e37c24 */ /* 0x000fe2000f8e02ff */
[----:B------:R-:W-:Y:S01]  /*4070*/  LEA.HI.X.SX32 R57, R105, R8, 0x2, P4 ;  /* 0x0000000869397211 */ /* 0x000fe200020f16ff */
[----:B------:R-:W-:Y:S01]  /*4080*/  IMAD R223, R223, UR4, RZ ;  /* 0x00000004dfdf7c24 */ /* 0x000fe2000f8e02ff */
[----:B------:R-:W-:Y:S01]  /*4090*/  LEA R62, P4, R102, R174, 0x2 ;  /* 0x000000ae663e7211 */ /* 0x000fe200078810ff */
[----:B------:R-:W-:Y:S01]  /*40a0*/  IMAD R24, R97, UR4, RZ ;  /* 0x0000000461187c24 */ /* 0x000fe2000f8e02ff */
[-C--:B------:R-:W-:Y:S01]  /*40b0*/  LEA.HI.X.SX32 R55, R106, R8.reuse, 0x2, P6 ;  /* 0x000000086a377211 */ /* 0x080fe200030f16ff */
        /* <DEDUP_REMOVED lines=21> */
[----:B-1----:R-:W-:Y:S01]  /*4210*/  LEA R74, P4, R80, R174, 0x2 ;  /* 0x000000ae504a7211 */ /* 0x002fe200078810ff */
[----:B------:R-:W-:Y:S01]  /*4220*/  IMAD R209, R209, UR4, RZ ;  /* 0x00000004d1d17c24 */ /* 0x000fe2000f8e02ff */
[-C--:B------:R-:W-:Y:S01]  /*4230*/  LEA.HI.X.SX32 R67, R98, R8.reuse, 0x2, P6 ;  /* 0x0000000862437211 */ /* 0x080fe200030f16ff */
[----:B------:R-:W-:Y:S01]  /*4240*/  IMAD R182, R182, UR4, RZ ;  /* 0x00000004b6b67c24 */ /* 0x000fe2000f8e02ff */
[----:B------:R-:W-:Y:S01]  /*4250*/  LEA.HI.X.SX32 R71, R76, R8, 0x2, P5 ;  /* 0x000000084c477211 */ /* 0x000fe200028f16ff */
[----:B------:R-:W-:Y:S01]  /*4260*/  IMAD R208, R208, UR4, RZ ;  /* 0x00000004d0d07c24 */ /* 0x000fe2000f8e02ff */
[-C--:B------:R-:W-:Y:S01]  /*4270*/  LEA R72, P6, R78, R174.reuse, 0x2 ;  /* 0x000000ae4e487211 */ /* 0x080fe200078c10ff */
[----:B------:R-:W-:Y:S01]  /*4280*/  IMAD R27, R27, UR4, RZ ;  /* 0x000000041b1b7c24 */ /* 0x000fe2000f8e02ff */
[----:B--2---:R-:W-:Y:S01]  /*4290*/  LEA R76, P5, R82, R174, 0x2 ;  /* 0x000000ae524c7211 */ /* 0x004fe200078a10ff */
[----:B------:R-:W-:Y:S01]  /*42a0*/  VIADD R28, R10, 0xffffffe0 ;  /* 0xffffffe00a1c7836 */ /* 0x000fe20000000000 */
[----:B------:R-:W-:Y:S01]  /*42b0*/  LEA.HI.X.SX32 R75, R80, R8, 0x2, P4 ;  /* 0x00000008504b7211 */ /* 0x000fe200020f16ff */
[----:B------:R-:W-:Y:S01]  /*42c0*/  VIADD R9, R10, 0xffffffc0 ;  /* 0xffffffc00a097836 */ /* 0x000fe20000000000 */
[----:B---3--:R-:W-:Y:S01]  /*42d0*/  LEA R80, P4, R86, R174, 0x2 ;  /* 0x000000ae56507211 */ /* 0x008fe200078810ff */
[----:B------:R1:W-:Y:S01]  /*42e0*/  STL [R1], R29 ;  /* 0x0000001d01007387 */ /* 0x0003e20000100800 */
[-C--:B------:R-:W-:Y:S01]  /*42f0*/  LEA.HI.X.SX32 R73, R78, R8.reuse, 0x2, P6 ;  /* 0x000000084e497211 */ /* 0x080fe200030f16ff */
[----:B------:R-:W2:Y:S01]  /*4300*/  S2UR UR4, SR_CgaCtaId ;  /* 0x00000000000479c3 */ /* 0x000ea20000008800 */
[----:B------:R-:W-:Y:S01]  /*4310*/  LEA.HI.X.SX32 R77, R82, R8, 0x2, P5 ;  /* 0x00000008524d7211 */ /* 0x000fe200028f16ff */
[----:B------:R-:W-:Y:S01]  /*4320*/  UMOV UR10, 0x400 ;  /* 0x00000400000a7882 */ /* 0x000fe20000000000 */
[----:B------:R-:W-:-:S02]  /*4330*/  LEA R78, P6, R84, R174, 0x2 ;  /* 0x000000ae544e7211 */ /* 0x000fc400078c10ff */
[----:B----4-:R-:W-:Y:S02]  /*4340*/  LEA R82, P5, R88, R174, 0x2 ;  /* 0x000000ae58527211 */ /* 0x010fe400078a10ff */
[----:B------:R-:W-:Y:S02]  /*4350*/  LEA.HI.X.SX32 R81, R86, R8, 0x2, P4 ;  /* 0x0000000856517211 */ /* 0x000fe400020f16ff */
[----:B-----5:R-:W-:Y:S02]  /*4360*/  LEA R86, P4, R92, R174, 0x2 ;  /* 0x000000ae5c567211 */ /* 0x020fe400078810ff */
[-C--:B------:R-:W-:Y:S02]  /*4370*/  LEA.HI.X.SX32 R79, R84, R8.reuse, 0x2, P6 ;  /* 0x00000008544f7211 */ /* 0x080fe400030f16ff */
[----:B------:R-:W-:Y:S02]  /*4380*/  LEA.HI.X.SX32 R83, R88, R8, 0x2, P5 ;  /* 0x0000000858537211 */ /* 0x000fe400028f16ff */
[----:B------:R-:W-:-:S02]  /*4390*/  LEA R84, P6, R90, R174, 0x2 ;  /* 0x000000ae5a547211 */ /* 0x000fc400078c10ff */
[----:B------:R-:W-:Y:S02]  /*43a0*/  LEA R88, P5, R94, R174, 0x2 ;  /* 0x000000ae5e587211 */ /* 0x000fe400078a10ff */
[----:B------:R-:W-:Y:S02]  /*43b0*/  LEA.HI.X.SX32 R87, R92, R8, 0x2, P4 ;  /* 0x000000085c577211 */ /* 0x000fe400020f16ff */
[----:B------:R-:W-:Y:S02]  /*43c0*/  LEA R92, P4, R29, R174, 0x2 ;  /* 0x000000ae1d5c7211 */ /* 0x000fe400078810ff */
[-C--:B------:R-:W-:Y:S01]  /*43d0*/  LEA.HI.X.SX32 R85, R90, R8.reuse, 0x2, P6 ;  /* 0x000000085a557211 */ /* 0x080fe200030f16ff */
[----:B--2---:R-:W-:Y:S01]  /*43e0*/  ULEA UR10, UR4, UR10, 0x18 ;  /* 0x0000000a040a7291 */ /* 0x004fe2000f8ec0ff */
[----:B------:R-:W-:Y:S02]  /*43f0*/  LEA.HI.X.SX32 R89, R94, R8, 0x2, P5 ;  /* 0x000000085e597211 */ /* 0x000fe400028f16ff */
[----:B------:R-:W-:-:S02]  /*4400*/  LEA R90, P6, R96, R174, 0x2 ;  /* 0x000000ae605a7211 */ /* 0x000fc400078c10ff */
[----:B------:R-:W-:Y:S02]  /*4410*/  LEA R94, P5, R239, R174, 0x2 ;  /* 0x000000aeef5e7211 */ /* 0x000fe400078a10ff */
[----:B------:R-:W-:Y:S02]  /*4420*/  LEA.HI.X.SX32 R93, R29, R8, 0x2, P4 ;  /* 0x000000081d5d7211 */ /* 0x000fe400020f16ff */
[----:B------:R-:W-:Y:S02]  /*4430*/  LEA R98, P4, R235, R174, 0x2 ;  /* 0x000000aeeb627211 */ /* 0x000fe400078810ff */
[-C--:B------:R-:W-:Y:S02]  /*4440*/  LEA.HI.X.SX32 R91, R96, R8.reuse, 0x2, P6 ;  /* 0x00000008605b7211 */ /* 0x080fe400030f16ff */
        /* <DEDUP_REMOVED lines=65> */
[----:B------:R-:W-:Y:S02]  /*4860*/  SHF.R.U32.HI R11, RZ, 0x6, R187 ;  /* 0x00000006ff0b7819 */ /* 0x000fe400000116bb */
[-C--:B------:R-:W-:Y:S02]  /*4870*/  LEA.HI.X.SX32 R157, R18, R8.reuse, 0x2, P6 ;  /* 0x00000008129d7211 */ /* 0x080fe400030f16ff */
[----:B------:R-:W-:-:S02]  /*4880*/  LEA.HI.X.SX32 R161, R20, R8, 0x2, P5 ;  /* 0x0000000814a17211 */ /* 0x000fc400028f16ff */
[-C--:B------:R-:W-:Y:S02]  /*4890*/  LEA R162, P6, R21, R174.reuse, 0x2 ;  /* 0x000000ae15a27211 */ /* 0x080fe400078c10ff */
[----:B------:R-:W-:Y:S02]  /*48a0*/  LEA R166, P5, R23, R174, 0x2 ;  /* 0x000000ae17a67211 */ /* 0x000fe400078a10ff */
[----:B------:R-:W-:Y:S02]  /*48b0*/  LEA.HI.X.SX32 R165, R22, R8, 0x2, P4 ;  /* 0x0000000816a57211 */ /* 0x000fe400020f16ff */
[----:B------:R-:W-:Y:S02]  /*48c0*/  LEA R170, P4, R25, R174, 0x2 ;  /* 0x000000ae19aa7211 */ /* 0x000fe400078810ff */
[----:B------:R-:W-:Y:S02]  /*48d0*/  SGXT.U32 R11, R11, 0x1 ;  /* 0x000000010b0b781a */ /* 0x000fe40000000000 */
[----:B------:R-:W-:-:S02]  /*48e0*/  LEA.HI.X.SX32 R163, R21, R8, 0x2, P6 ;  /* 0x0000000815a37211 */ /* 0x000fc400030f16ff */
[----:B------:R-:W-:Y:S02]  /*48f0*/  LEA.HI.X.SX32 R167, R23, R8, 0x2, P5 ;  /* 0x0000000817a77211 */ /* 0x000fe400028f16ff */
[-C--:B------:R-:W-:Y:S02]  /*4900*/  LEA R168, P6, R24, R174.reuse, 0x2 ;  /* 0x000000ae18a87211 */ /* 0x080fe400078c10ff */
[----:B------:R-:W-:Y:S02]  /*4910*/  LEA R172, P5, R26, R174, 0x2 ;  /* 0x000000ae1aac7211 */ /* 0x000fe400078a10ff */
[----:B------:R-:W-:Y:S02]  /*4920*/  LEA.HI.X.SX32 R171, R25, R8, 0x2, P4 ;  /* 0x0000000819ab7211 */ /* 0x000fe400020f16ff */
[----:B------:R-:W-:Y:S02]  /*4930*/  LEA R174, P4, R27, R174, 0x2 ;  /* 0x000000ae1bae7211 */ /* 0x000fe400078810ff */
[----:B------:R-:W-:-:S02]  /*4940*/  LOP3.LUT R200, R11, 0x2, RZ, 0xfc, !PT ;  /* 0x000000020bc87812 */ /* 0x000fc400078efcff */
[----:B------:R-:W-:Y:S02]  /*4950*/  LOP3.LUT R199, R11, 0x4, RZ, 0xfc, !PT ;  /* 0x000000040bc77812 */ /* 0x000fe400078efcff */
[----:B------:R-:W-:Y:S02]  /*4960*/  ISETP.GT.AND P1, PT, R188, 0x1f, PT ;  /* 0x0000001fbc00780c */ /* 0x000fe40003f24270 */
[-C--:B------:R-:W-:Y:S02]  /*4970*/  LEA.HI.X.SX32 R173, R26, R8.reuse, 0x2, P5 ;  /* 0x000000081aad7211 */ /* 0x080fe400028f16ff */
[----:B------:R-:W-:Y:S02]  /*4980*/  LEA.HI.X.SX32 R175, R27, R8, 0x2, P4 ;  /* 0x000000081baf7211 */ /* 0x000fe400020f16ff */
[C---:B------:R-:W-:Y:S02]  /*4990*/  LOP3.LUT R198, R11.reuse, 0x6, RZ, 0xfc, !PT ;  /* 0x000000060bc67812 */ /* 0x040fe400078efcff */
[----:B------:R-:W-:-:S02]  /*49a0*/  ISETP.GE.AND P3, PT, R11, R10, PT ;  /* 0x0000000a0b00720c */ /* 0x000fc40003f66270 */
[-C--:B------:R-:W-:Y:S02]  /*49b0*/  ISETP.GE.AND P5, PT, R200, R10.reuse, PT ;  /* 0x0000000ac800720c */ /* 0x080fe40003fa6270 */
[----:B------:R-:W-:Y:S02]  /*49c0*/  SEL R45, RZ, 0x4, !P1 ;  /* 0x00000004ff2d7807 */ /* 0x000fe40004800000 */
[----:B------:R-:W-:Y:S02]  /*49d0*/  ISETP.GE.AND P4, PT, R199, R10, PT ;  /* 0x0000000ac700720c */ /* 0x000fe40003f86270 */
[C---:B------:R-:W-:Y:S02]  /*49e0*/  LOP3.LUT R197, R11.reuse, 0x8, RZ, 0xfc, !PT ;  /* 0x000000080bc57812 */ /* 0x040fe400078efcff */
[C---:B------:R-:W-:Y:S02]  /*49f0*/  LOP3.LUT R196, R11.reuse, 0xa, RZ, 0xfc, !PT ;  /* 0x0000000a0bc47812 */ /* 0x040fe400078efcff */
[----:B------:R-:W-:-:S02]  /*4a00*/  LOP3.LUT R195, R11, 0xc, RZ, 0xfc, !PT ;  /* 0x0000000c0bc37812 */ /* 0x000fc400078efcff */
[----:B------:R-:W-:Y:S02]  /*4a10*/  LEA.HI.X.SX32 R169, R24, R8, 0x2, P6 ;  /* 0x0000000818a97211 */ /* 0x000fe400030f16ff */
[----:B------:R-:W-:Y:S02]  /*4a20*/  ISETP.GE.AND P1, PT, R198, R10, PT ;  /* 0x0000000ac600720c */ /* 0x000fe40003f26270 */
[C---:B------:R-:W-:Y:S02]  /*4a30*/  SEL R41, R45.reuse, RZ, !P3 ;  /* 0x000000ff2d297207 */ /* 0x040fe40005800000 */
[C---:B------:R-:W-:Y:S02]  /*4a40*/  SEL R8, R45.reuse, RZ, !P5 ;  /* 0x000000ff2d087207 */ /* 0x040fe40006800000 */
[----:B------:R-:W-:Y:S02]  /*4a50*/  SEL R7, R45, RZ, !P4 ;  /* 0x000000ff2d077207 */ /* 0x000fe40006000000 */
[----:B------:R-:W-:-:S02]  /*4a60*/  LOP3.LUT R194, R11, 0xe, RZ, 0xfc, !PT ;  /* 0x0000000e0bc27812 */ /* 0x000fc400078efcff */
[-C--:B------:R-:W-:Y:S02]  /*4a70*/  ISETP.GE.AND P3, PT, R197, R10.reuse, PT ;  /* 0x0000000ac500720c */ /* 0x080fe40003f66270 */
[-C--:B------:R-:W-:Y:S02]  /*4a80*/  ISETP.GE.AND P5, PT, R196, R10.reuse, PT ;  /* 0x0000000ac400720c */ /* 0x080fe40003fa6270 */
[----:B------:R-:W-:Y:S02]  /*4a90*/  ISETP.GE.AND P4, PT, R195, R10, PT ;  /* 0x0000000ac300720c */ /* 0x000fe40003f86270 */
[C---:B------:R-:W-:Y:S02]  /*4aa0*/  LOP3.LUT R193, R11.reuse, 0x10, RZ, 0xfc, !PT ;  /* 0x000000100bc17812 */ /* 0x040fe400078efcff */
[C---:B------:R-:W-:Y:S02]  /*4ab0*/  LOP3.LUT R180, R11.reuse, 0x12, RZ, 0xfc, !PT ;  /* 0x000000120bb47812 */ /* 0x040fe400078efcff */
[----:B------:R-:W-:-:S02]  /*4ac0*/  LOP3.LUT R181, R11, 0x14, RZ, 0xfc, !PT ;  /* 0x000000140bb57812 */ /* 0x000fc400078efcff */
[C---:B------:R-:W-:Y:S02]  /*4ad0*/  SEL R5, R45.reuse, RZ, !P1 ;  /* 0x000000ff2d057207 */ /* 0x040fe40004800000 */
        /* <DEDUP_REMOVED lines=16> */
[----:B------:R-:W-:-:S02]  /*4be0*/  LEA R176, P0, R2, UR8, 0x2 ;  /* 0x0000000802b07c11 */ /* 0x000fc4000f8010ff */
[----:B------:R-:W-:Y:S02]  /*4bf0*/  LOP3.LUT R190, R11, 0x1e, RZ, 0xfc, !PT ;  /* 0x0000001e0bbe7812 */ /* 0x000fe400078efcff */
[-C--:B------:R-:W-:Y:S02]  /*4c00*/  ISETP.GE.AND P3, PT, R185, R10.reuse, PT ;  /* 0x0000000ab900720c */ /* 0x080fe40003f66270 */
[-C--:B------:R-:W-:Y:S02]  /*4c10*/  ISETP.GE.AND P5, PT, R192, R10.reuse, PT ;  /* 0x0000000ac000720c */ /* 0x080fe40003fa6270 */
[----:B------:R-:W-:Y:S02]  /*4c20*/  ISETP.GE.AND P4, PT, R191, R10, PT ;  /* 0x0000000abf00720c */ /* 0x000fe40003f86270 */
[----:B------:R-:W-:Y:S02]  /*4c30*/  SEL R247, R45, RZ, !P1 ;  /* 0x000000ff2df77207 */ /* 0x000fe40004800000 */
[----:B------:R-:W-:-:S02]  /*4c40*/  LEA.HI.X.SX32 R6, R2, UR9, 0x2, P0 ;  /* 0x0000000902067c11 */ /* 0x000fc400080f16ff */
[-C--:B------:R-:W-:Y:S02]  /*4c50*/  ISETP.GE.AND P1, PT, R190, R10.reuse, PT ;  /* 0x0000000abe00720c */ /* 0x080fe40003f26270 */
[C---:B------:R-:W-:Y:S02]  /*4c60*/  SEL R36, R45.reuse, RZ, !P3 ;  /* 0x000000ff2d247207 */ /* 0x040fe40005800000 */
[C---:B------:R-:W-:Y:S02]  /*4c70*/  SEL R183, R45.reuse, RZ, !P5 ;  /* 0x000000ff2db77207 */ /* 0x040fe40006800000 */
[----:B------:R-:W-:Y:S02]  /*4c80*/  SEL R38, R45, RZ, !P4 ;  /* 0x000000ff2d267207 */ /* 0x000fe40006000000 */
[----:B------:R-:W-:Y:S02]  /*4c90*/  ISETP.GE.AND P2, PT, R189, R10, PT ;  /* 0x0000000abd00720c */ /* 0x000fe40003f46270 */
[----:B------:R-:W-:-:S02]  /*4ca0*/  ISETP.GE.AND P0, PT, R11, R28, PT ;  /* 0x0000001c0b00720c */ /* 0x000fc40003f06270 */
[-C--:B------:R-:W-:Y:S02]  /*4cb0*/  ISETP.GE.AND P3, PT, R200, R28.reuse, PT ;  /* 0x0000001cc800720c */ /* 0x080fe40003f66270 */
[-C--:B------:R-:W-:Y:S02]  /*4cc0*/  ISETP.GE.AND P5, PT, R199, R28.reuse, PT ;  /* 0x0000001cc700720c */ /* 0x080fe40003fa6270 */
[-C--:B------:R-:W-:Y:S02]  /*4cd0*/  ISETP.GE.AND P4, PT, R198, R28.reuse, PT ;  /* 0x0000001cc600720c */ /* 0x080fe40003f86270 */
[----:B------:R-:W-:Y:S02]  /*4ce0*/  SEL R37, R45, RZ, !P1 ;  /* 0x000000ff2d257207 */ /* 0x000fe40004800000 */
[----:B------:R-:W-:Y:S02]  /*4cf0*/  ISETP.GE.AND P1, PT, R197, R28, PT ;  /* 0x0000001cc500720c */ /* 0x000fe40003f26270 */
[----:B------:R-:W-:-:S02]  /*4d00*/  SEL R45, R45, RZ, !P2 ;  /* 0x000000ff2d2d7207 */ /* 0x000fc40005000000 */
[----:B------:R-:W-:Y:S02]  /*4d10*/  SEL R245, RZ, 0x4, P0 ;  /* 0x00000004fff57807 */ /* 0x000fe40000000000 */
[----:B------:R-:W-:Y:S02]  /*4d20*/  SEL R246, RZ, 0x4, P3 ;  /* 0x00000004fff67807 */ /* 0x000fe40001800000 */
[----:B------:R-:W-:Y:S02]  /*4d30*/  SEL R244, RZ, 0x4, P5 ;  /* 0x00000004fff47807 */ /* 0x000fe40002800000 */
[----:B------:R-:W-:Y:S02]  /*4d40*/  SEL R243, RZ, 0x4, P4 ;  /* 0x00000004fff37807 */ /* 0x000fe40002000000 */
[-C--:B------:R-:W-:Y:S02]  /*4d50*/  ISETP.GE.AND P2, PT, R196, R28.reuse, PT ;  /* 0x0000001cc400720c */ /* 0x080fe40003f46270 */
[----:B------:R-:W-:-:S02]  /*4d60*/  ISETP.GE.AND P0, PT, R195, R28, PT ;  /* 0x0000001cc300720c */ /* 0x000fc40003f06270 */
[-C--:B------:R-:W-:Y:S02]  /*4d70*/  ISETP.GE.AND P3, PT, R194, R28.reuse, PT ;  /* 0x0000001cc200720c */ /* 0x080fe40003f66270 */
[-C--:B------:R-:W-:Y:S02]  /*4d80*/  ISETP.GE.AND P5, PT, R193, R28.reuse, PT ;  /* 0x0000001cc100720c */ /* 0x080fe40003fa6270 */
[-C--:B------:R-:W-:Y:S02]  /*4d90*/  ISETP.GE.AND P4, PT, R180, R28.reuse, PT ;  /* 0x0000001cb400720c */ /* 0x080fe40003f86270 */
[----:B------:R-:W-:Y:S02]  /*4da0*/  SEL R242, RZ, 0x4, P1 ;  /* 0x00000004fff27807 */ /* 0x000fe40000800000 */
[----:B------:R-:W-:Y:S02]  /*4db0*/  ISETP.GE.AND P1, PT, R181, R28, PT ;  /* 0x0000001cb500720c */ /* 0x000fe40003f26270 */
[----:B------:R-:W-:-:S02]  /*4dc0*/  SEL R241, RZ, 0x4, P2 ;  /* 0x00000004fff17807 */ /* 0x000fc40001000000 */
        /* <DEDUP_REMOVED lines=9> */
[----:B------:R-:W-:Y:S02]  /*4e60*/  ISETP.GE.AND P4, PT, R190, R28, PT ;  /* 0x0000001cbe00720c */ /* 0x000fe40003f86270 */
[----:B------:R-:W-:Y:S02]  /*4e70*/  SEL R232, RZ, 0x4, P1 ;  /* 0x00000004ffe87807 */ /* 0x000fe40000800000 */
[----:B------:R-:W-:-:S02]  /*4e80*/  ISETP.GT.AND P1, PT, R188, 0x3f, PT ;  /* 0x0000003fbc00780c */ /* 0x000fc40003f24270 */
[----:B------:R-:W-:Y:S02]  /*4e90*/  SEL R230, RZ, 0x4, P2 ;  /* 0x00000004ffe67807 */ /* 0x000fe40001000000 */
[----:B------:R-:W-:Y:S02]  /*4ea0*/  SEL R228, RZ, 0x4, P0 ;  /* 0x00000004ffe47807 */ /* 0x000fe40000000000 */
[----:B------:R-:W-:Y:S02]  /*4eb0*/  SEL R226, RZ, 0x4, P3 ;  /* 0x00000004ffe27807 */ /* 0x000fe40001800000 */
[----:B------:R-:W-:Y:S02]  /*4ec0*/  SEL R218, RZ, 0x4, P5 ;  /* 0x00000004ffda7807 */ /* 0x000fe40002800000 */
[----:B------:R-:W-:Y:S02]  /*4ed0*/  SEL R224, RZ, 0x4, P4 ;  /* 0x00000004ffe07807 */ /* 0x000fe40002000000 */
[----:B------:R-:W-:-:S02]  /*4ee0*/  SEL R44, RZ, 0x4, P6 ;  /* 0x00000004ff2c7807 */ /* 0x000fc40003000000 */
[----:B------:R-:W-:Y:S02]  /*4ef0*/  ISETP.GE.AND P4, PT, R198, R9, PT ;  /* 0x00000009c600720c */ /* 0x000fe40003f86270 */
[----:B------:R-:W-:Y:S02]  /*4f00*/  SEL R245, R245, RZ, P1 ;  /* 0x000000fff5f57207 */ /* 0x000fe40000800000 */
[----:B------:R-:W-:Y:S02]  /*4f10*/  SEL R246, R246, RZ, P1 ;  /* 0x000000fff6f67207 */ /* 0x000fe40000800000 */
[----:B------:R-:W-:Y:S02]  /*4f20*/  SEL R244, R244, RZ, P1 ;  /* 0x000000fff4f47207 */ /* 0x000fe40000800000 */
[----:B------:R-:W-:Y:S02]  /*4f30*/  SEL R243, R243, RZ, P1 ;  /* 0x000000fff3f37207 */ /* 0x000fe40000800000 */
[----:B------:R-:W-:-:S02]  /*4f40*/  SEL R242, R242, RZ, P1 ;  /* 0x000000fff2f27207 */ /* 0x000fc40000800000 */
[----:B------:R-:W-:Y:S02]  /*4f50*/  SEL R241, R241, RZ, P1 ;  /* 0x000000fff1f17207 */ /* 0x000fe40000800000 */
        /* <DEDUP_REMOVED lines=11> */
[-C--:B------:R-:W-:Y:S02]  /*5010*/  ISETP.GE.AND P1, PT, R196, R9.reuse, PT ;  /* 0x00000009c400720c */ /* 0x080fe40003f26270 */
[----:B------:R-:W-:Y:S02]  /*5020*/  SEL R40, RZ, 0x4, P4 ;  /* 0x00000004ff287807 */ /* 0x000fe40002000000 */
[-C--:B------:R-:W-:Y:S02]  /*5030*/  ISETP.GE.AND P4, PT, R180, R9.reuse, PT ;  /* 0x00000009b400720c */ /* 0x080fe40003f86270 */
[----:B------:R-:W-:Y:S02]  /*5040*/  SEL R34, RZ, 0x4, P1 ;  /* 0x00000004ff227807 */ /* 0x000fe40000800000 */
[----:B------:R-:W-:Y:S02]  /*5050*/  ISETP.GE.AND P1, PT, R184, R9, PT ;  /* 0x00000009b800720c */ /* 0x000fe40003f26270 */
[----:B------:R-:W-:-:S02]  /*5060*/  SEL R30, RZ, 0x4, P4 ;  /* 0x00000004ff1e7807 */ /* 0x000fc40002000000 */
[-C--:B------:R-:W-:Y:S02]  /*5070*/  ISETP.GE.AND P4, PT, R190, R9.reuse, PT ;  /* 0x00000009be00720c */ /* 0x080fe40003f86270 */
[-C--:B------:R-:W-:Y:S02]  /*5080*/  ISETP.GE.AND P2, PT, R11, R9.reuse, PT ;  /* 0x000000090b00720c */ /* 0x080fe40003f46270 */
[----:B------:R-:W-:Y:S02]  /*5090*/  SEL R10, RZ, 0x4, P1 ;  /* 0x00000004ff0a7807 */ /* 0x000fe40000800000 */
[----:B------:R-:W-:Y:S02]  /*50a0*/  ISETP.NE.U32.AND P1, PT, R8, RZ, PT ;  /* 0x000000ff0800720c */ /* 0x000fe40003f25070 */
[----:B------:R-:W-:Y:S02]  /*50b0*/  SEL R8, RZ, 0x4, P4 ;  /* 0x00000004ff087807 */ /* 0x000fe40002000000 */
[----:B------:R-:W-:-:S02]  /*50c0*/  ISETP.GE.AND P3, PT, R200, R9, PT ;  /* 0x00000009c800720c */ /* 0x000fc40003f66270 */
[----:B------:R-:W-:Y:S02]  /*50d0*/  SEL R179, RZ, 0x4, P2 ;  /* 0x00000004ffb37807 */ /* 0x000fe40001000000 */
[----:B------:R-:W-:Y:S02]  /*50e0*/  ISETP.GT.AND P4, PT, R188, 0x5f, PT ;  /* 0x0000005fbc00780c */ /* 0x000fe40003f84270 */
[----:B------:R-:W-:Y:S02]  /*50f0*/  ISETP.GE.AND P5, PT, R199, R9, PT ;  /* 0x00000009c700720c */ /* 0x000fe40003fa6270 */
[----:B------:R-:W-:Y:S02]  /*5100*/  SEL R178, RZ, 0x4, P3 ;  /* 0x00000004ffb27807 */ /* 0x000fe40001800000 */
[----:B-1----:R-:W-:Y:S02]  /*5110*/  SEL R29, R179, RZ, P4 ;  /* 0x000000ffb31d7207 */ /* 0x002fe40002000000 */
[----:B------:R-:W-:-:S02]  /*5120*/  SEL R177, RZ, 0x4, P5 ;  /* 0x00000004ffb17807 */ /* 0x000fc40002800000 */
[-C--:B------:R-:W-:Y:S01]  /*5130*/  ISETP.GE.AND P6, PT, R197, R9.reuse, PT ;  /* 0x00000009c500720c */ /* 0x080fe20003fc6270 */
[----:B------:R1:W-:Y:S01]  /*5140*/  STL [R1+0x60], R29 ;  /* 0x0000601d01007387 */ /* 0x0003e20000100800 */
[-C--:B------:R-:W-:Y:S02]  /*5150*/  ISETP.GE.AND P2, PT, R195, R9.reuse, PT ;  /* 0x00000009c300720c */ /* 0x080fe40003f46270 */
[-C--:B------:R-:W-:Y:S02]  /*5160*/  ISETP.GE.AND P3, PT, R194, R9.reuse, PT ;  /* 0x00000009c200720c */ /* 0x080fe40003f66270 */
[----:B------:R-:W-:Y:S02]  /*5170*/  SEL R178, R178, RZ, P4 ;  /* 0x000000ffb2b27207 */ /* 0x000fe40002000000 */
[----:B------:R-:W-:Y:S02]  /*5180*/  ISETP.GE.AND P5, PT, R193, R9, PT ;  /* 0x00000009c100720c */ /* 0x000fe40003fa6270 */
[----:B------:R-:W-:Y:S01]  /*5190*/  SEL R177, R177, RZ, P4 ;  /* 0x000000ffb1b17207 */ /* 0x000fe20002000000 */
[----:B------:R-:W-:Y:S01]  /*51a0*/  STL [R1+0x5c], R178 ;  /* 0x00005cb201007387 */ /* 0x000fe20000100800 */
[----:B------:R-:W-:-:S02]  /*51b0*/  SEL R39, RZ, 0x4, P6 ;  /* 0x00000004ff277807 */ /* 0x000fc40003000000 */
[----:B-1----:R-:W-:Y:S01]  /*51c0*/  SEL R29, R40, RZ, P4 ;  /* 0x000000ff281d7207 */ /* 0x002fe20002000000 */
[----:B------:R-:W-:Y:S01]  /*51d0*/  STL [R1+0x64], R177 ;  /* 0x000064b101007387 */ /* 0x000fe20000100800 */
[----:B------:R-:W-:Y:S02]  /*51e0*/  SEL R33, RZ, 0x4, P2 ;  /* 0x00000004ff217807 */ /* 0x000fe40001000000 */
[----:B------:R-:W-:Y:S01]  /*51f0*/  SEL R32, RZ, 0x4, P3 ;  /* 0x00000004ff207807 */ /* 0x000fe20001800000 */
[----:B------:R1:W-:Y:S01]  /*5200*/  STL [R1+0x68], R29 ;  /* 0x0000681d01007387 */ /* 0x0003e20000100800 */
[-C--:B------:R-:W-:Y:S02]  /*5210*/  ISETP.GE.AND P2, PT, R185, R9.reuse, PT ;  /* 0x00000009b900720c */ /* 0x080fe40003f46270 */
[----:B------:R-:W-:Y:S02]  /*5220*/  ISETP.GE.AND P3, PT, R192, R9, PT ;  /* 0x00000009c000720c */ /* 0x000fe40003f66270 */
[----:B------:R-:W-:-:S02]  /*5230*/  SEL R31, RZ, 0x4, P5 ;  /* 0x00000004ff1f7807 */ /* 0x000fc40002800000 */
[-C--:B------:R-:W-:Y:S02]  /*5240*/  ISETP.GE.AND P0, PT, R189, R9.reuse, PT ;  /* 0x00000009bd00720c */ /* 0x080fe40003f06270 */
[-C--:B------:R-:W-:Y:S02]  /*5250*/  ISETP.GE.AND P6, PT, R181, R9.reuse, PT ;  /* 0x00000009b500720c */ /* 0x080fe40003fc6270 */
[----:B------:R-:W-:Y:S02]  /*5260*/  ISETP.GE.AND P5, PT, R191, R9, PT ;  /* 0x00000009bf00720c */ /* 0x000fe40003fa6270 */
[----:B------:R-:W-:Y:S02]  /*5270*/  SEL R39, R39, RZ, P4 ;  /* 0x000000ff27277207 */ /* 0x000fe40002000000 */
[----:B------:R-:W-:Y:S02]  /*5280*/  SEL R34, R34, RZ, P4 ;  /* 0x000000ff22227207 */ /* 0x000fe40002000000 */
[----:B------:R-:W-:Y:S01]  /*5290*/  SEL R47, RZ, 0x4, P2 ;  /* 0x00000004ff2f7807 */ /* 0x000fe20001000000 */
[----:B------:R-:W-:Y:S01]  /*52a0*/  STL [R1+0x6c], R39 ;  /* 0x00006c2701007387 */ /* 0x000fe20000100800 */
[----:B------:R-:W-:-:S02]  /*52b0*/  SEL R9, RZ, 0x4, P3 ;  /* 0x00000004ff097807 */ /* 0x000fc40001800000 */
[----:B-1----:R-:W-:Y:S01]  /*52c0*/  SEL R29, R33, RZ, P4 ;  /* 0x000000ff211d7207 */ /* 0x002fe20002000000 */
[----:B------:R-:W-:Y:S01]  /*52d0*/  STL [R1+0x70], R34 ;  /* 0x0000702201007387 */ /* 0x000fe20000100800 */
[----:B------:R-:W-:Y:S02]  /*52e0*/  ISETP.NE.U32.AND P2, PT, R7, RZ, PT ;  /* 0x000000ff0700720c */ /* 0x000fe40003f45070 */
[----:B------:R-:W-:Y:S01]  /*52f0*/  ISETP.NE.U32.AND P3, PT, R5, RZ, PT ;  /* 0x000000ff0500720c */ /* 0x000fe20003f65070 */
[----:B------:R1:W-:Y:S01]  /*5300*/  STL [R1+0x74], R29 ;  /* 0x0000741d01007387 */ /* 0x0003e20000100800 */
[----:B------:R-:W-:Y:S02]  /*5310*/  SEL R28, RZ, 0x4, P6 ;  /* 0x00000004ff1c7807 */ /* 0x000fe40003000000 */
[----:B------:R-:W-:Y:S02]  /*5320*/  SEL R5, RZ, 0x4, P5 ;  /* 0x00000004ff057807 */ /* 0x000fe40002800000 */
[----:B------:R-:W-:-:S02]  /*5330*/  SEL R7, RZ, 0x4, P0 ;  /* 0x00000004ff077807 */ /* 0x000fc40000000000 */
[----:B------:R-:W-:Y:S02]  /*5340*/  ISETP.GE.AND P0, PT, R11, UR5, PT ;  /* 0x000000050b007c0c */ /* 0x000fe4000bf06270 */
[----:B------:R-:W-:Y:S02]  /*5350*/  SEL R32, R32, RZ, P4 ;  /* 0x000000ff20207207 */ /* 0x000fe40002000000 */
[----:B------:R-:W-:Y:S02]  /*5360*/  SEL R31, R31, RZ, P4 ;  /* 0x000000ff1f1f7207 */ /* 0x000fe40002000000 */
[----:B-1----:R-:W-:Y:S01]  /*5370*/  SEL R29, R30, RZ, P4 ;  /* 0x000000ff1e1d7207 */ /* 0x002fe20002000000 */
[----:B------:R-:W-:Y:S01]  /*5380*/  STL [R1+0x78], R32 ;  /* 0x0000782001007387 */ /* 0x000fe20000100800 */
[----:B------:R-:W-:Y:S02]  /*5390*/  SEL R28, R28, RZ, P4 ;  /* 0x000000ff1c1c7207 */ /* 0x000fe40002000000 */
[----:B------:R-:W-:Y:S01]  /*53a0*/  SEL R10, R10, RZ, P4 ;  /* 0x000000ff0a0a7207 */ /* 0x000fe20002000000 */
[----:B------:R1:W-:Y:S01]  /*53b0*/  STL [R1+0x7c], R31 ;  /* 0x00007c1f01007387 */ /* 0x0003e20000100800 */
[----:B------:R-:W-:-:S02]  /*53c0*/  SEL R47, R47, RZ, P4 ;  /* 0x000000ff2f2f7207 */ /* 0x000fc40002000000 */
[----:B------:R-:W-:Y:S01]  /*53d0*/  SEL R9, R9, RZ, P4 ;  /* 0x000000ff09097207 */ /* 0x000fe20002000000 */
[----:B------:R-:W-:Y:S01]  /*53e0*/  STL [R1+0x80], R29 ;  /* 0x0000801d01007387 */ /* 0x000fe20000100800 */
[----:B------:R-:W-:Y:S02]  /*53f0*/  SEL R5, R5, RZ, P4 ;  /* 0x000000ff05057207 */ /* 0x000fe40002000000 */
[----:B------:R-:W-:Y:S01]  /*5400*/  SEL R8, R8, RZ, P4 ;  /* 0x000000ff08087207 */ /* 0x000fe20002000000 */
[----:B------:R-:W-:Y:S01]  /*5410*/  STL [R1+0x8c], R28 ;  /* 0x00008c1c01007387 */ /* 0x000fe20000100800 */
[----:B------:R-:W-:Y:S02]  /*5420*/  SEL R7, R7, RZ, P4 ;  /* 0x000000ff07077207 */ /* 0x000fe40002000000 */
[----:B------:R-:W-:Y:S01]  /*5430*/  ISETP.GE.AND P4, PT, R200, UR5, PT ;  /* 0x00000005c8007c0c */ /* 0x000fe2000bf86270 */
[----:B------:R-:W-:Y:S01]  /*5440*/  STL [R1+0x88], R10 ;  /* 0x0000880a01007387 */ /* 0x000fe20000100800 */
[----:B------:R-:W-:-:S02]  /*5450*/  SEL R30, RZ, 0x4, P0 ;  /* 0x00000004ff1e7807 */ /* 0x000fc40000000000 */
[----:B------:R-:W-:Y:S01]  /*5460*/  ISETP.GE.AND P0, PT, R199, UR5, PT ;  /* 0x00000005c7007c0c */ /* 0x000fe2000bf06270 */
[----:B------:R2:W-:Y:S01]  /*5470*/  STL [R1+0x90], R9 ;  /* 0x0000900901007387 */ /* 0x0005e20000100800 */
[----:B-1----:R-:W-:Y:S02]  /*5480*/  SEL R31, RZ, 0x4, P4 ;  /* 0x00000004ff1f7807 */ /* 0x002fe40002000000 */
[----:B------:R-:W-:Y:S01]  /*5490*/  ISETP.GE.AND P4, PT, R198, UR5, PT ;  /* 0x00000005c6007c0c */ /* 0x000fe2000bf86270 */
[----:B------:R-:W1:Y:S01]  /*54a0*/  LDS R32, [UR10] ;  /* 0x0000000aff207984 */ /* 0x000e620008000800 */
[----:B------:R-:W-:Y:S01]  /*54b0*/  SEL R33, RZ, 0x4, P0 ;  /* 0x00000004ff217807 */ /* 0x000fe20000000000 */
[----:B------:R-:W-:Y:S01]  /*54c0*/  BAR.SYNC.DEFER_BLOCKING 0x0 ;  /* 0x0000000000007b1d */ /* 0x000fe20000010000 */
[----:B------:R-:W-:Y:S02]  /*54d0*/  ISETP.GE.AND P0, PT, R197, UR5, PT ;  /* 0x00000005c5007c0c */ /* 0x000fe4000bf06270 */
[----:B------:R-:W-:-:S02]  /*54e0*/  SEL R34, RZ, 0x4, P4 ;  /* 0x00000004ff227807 */ /* 0x000fc40002000000 */
[----:B------:R-:W-:Y:S02]  /*54f0*/  ISETP.GE.AND P4, PT, R196, UR5, PT ;  /* 0x00000005c4007c0c */ /* 0x000fe4000bf86270 */
[----:B------:R-:W-:Y:S01]  /*5500*/  SEL R39, RZ, 0x4, P0 ;  /* 0x00000004ff277807 */ /* 0x000fe20000000000 */
[----:B------:R3:W-:Y:S01]  /*5510*/  STL [R1+0x94], R8 ;  /* 0x0000940801007387 */ /* 0x0007e20000100800 */
[----:B------:R-:W-:Y:S02]  /*5520*/  ISETP.GE.AND P0, PT, R195, UR5, PT ;  /* 0x00000005c3007c0c */ /* 0x000fe4000bf06270 */
[----:B------:R-:W-:Y:S02]  /*5530*/  SEL R177, RZ, 0x4, P4 ;  /* 0x00000004ffb17807 */ /* 0x000fe40002000000 */
[----:B------:R-:W-:Y:S02]  /*5540*/  ISETP.GE.AND P4, PT, R194, UR5, PT ;  /* 0x00000005c2007c0c */ /* 0x000fe4000bf86270 */
[----:B------:R-:W-:-:S02]  /*5550*/  SEL R178, RZ, 0x4, P0 ;  /* 0x00000004ffb27807 */ /* 0x000fc40000000000 */
[----:B------:R-:W-:Y:S02]  /*5560*/  ISETP.GE.AND P0, PT, R193, UR5, PT ;  /* 0x00000005c1007c0c */ /* 0x000fe4000bf06270 */
[----:B------:R-:W-:Y:S02]  /*5570*/  SEL R179, RZ, 0x4, P4 ;  /* 0x00000004ffb37807 */ /* 0x000fe40002000000 */
        /* <DEDUP_REMOVED lines=8> */
[----:B------:R-:W-:Y:S02]  /*5600*/  SEL R40, RZ, 0x4, P0 ;  /* 0x00000004ff287807 */ /* 0x000fe40000000000 */
[----:B------:R-:W-:-:S02]  /*5610*/  ISETP.GE.AND P0, PT, R191, UR5, PT ;  /* 0x00000005bf007c0c */ /* 0x000fc4000bf06270 */
[----:B------:R-:W-:Y:S02]  /*5620*/  ISETP.GE.AND P4, PT, R192, UR5, PT ;  /* 0x00000005c0007c0c */ /* 0x000fe4000bf86270 */
[----:B--2---:R-:W-:Y:S02]  /*5630*/  SEL R9, RZ, 0x4, P0 ;  /* 0x00000004ff097807 */ /* 0x004fe40000000000 */
[----:B------:R-:W-:Y:S02]  /*5640*/  ISETP.GE.AND P0, PT, R189, UR5, PT ;  /* 0x00000005bd007c0c */ /* 0x000fe4000bf06270 */
[----:B---3--:R-:W-:Y:S02]  /*5650*/  SEL R8, RZ, 0x4, P4 ;  /* 0x00000004ff087807 */ /* 0x008fe40002000000 */
[----:B------:R-:W-:Y:S02]  /*5660*/  SEL R28, RZ, 0x4, P0 ;  /* 0x00000004ff1c7807 */ /* 0x000fe40000000000 */
[----:B------:R-:W-:-:S02]  /*5670*/  ISETP.GT.AND P0, PT, R188, 0x7f, PT ;  /* 0x0000007fbc00780c */ /* 0x000fc40003f04270 */
[----:B------:R-:W-:Y:S02]  /*5680*/  ISETP.GE.AND P4, PT, R190, UR5, PT ;  /* 0x00000005be007c0c */ /* 0x000fe4000bf86270 */
[----:B------:R-:W-:Y:S02]  /*5690*/  SEL R30, R30, RZ, P0 ;  /* 0x000000ff1e1e7207 */ /* 0x000fe40000000000 */
[----:B------:R-:W-:Y:S02]  /*56a0*/  SEL R29, R31, RZ, P0 ;  /* 0x000000ff1f1d7207 */ /* 0x000fe40000000000 */
[----:B------:R-:W-:Y:S01]  /*56b0*/  SEL R31, R33, RZ, P0 ;  /* 0x000000ff211f7207 */ /* 0x000fe20000000000 */
[----:B------:R2:W-:Y:S01]  /*56c0*/  STL [R1+0xb4], R30 ;  /* 0x0000b41e01007387 */ /* 0x0005e20000100800 */
[----:B------:R-:W-:Y:S02]  /*56d0*/  SEL R10, RZ, 0x4, P4 ;  /* 0x00000004ff0a7807 */ /* 0x000fe40002000000 */
[----:B-1----:R-:W-:Y:S01]  /*56e0*/  R2UR UR21, R32 ;  /* 0x00000000201572ca */ /* 0x002fe200000e0000 */
[----:B------:R1:W-:Y:S01]  /*56f0*/  STL [R1+0xac], R29 ;  /* 0x0000ac1d01007387 */ /* 0x0003e20000100800 */
[----:B------:R-:W-:-:S02]  /*5700*/  SEL R10, R10, RZ, P0 ;  /* 0x000000ff0a0a7207 */ /* 0x000fc40000000000 */
[----:B------:R-:W-:Y:S01]  /*5710*/  ISETP.NE.U32.AND P6, PT, R41, RZ, PT ;  /* 0x000000ff2900720c */ /* 0x000fe20003fc5070 */
[----:B------:R3:W-:Y:S01]  /*5720*/  STL [R1+0xb0], R31 ;  /* 0x0000b01f01007387 */ /* 0x0007e20000100800 */
[----:B------:R-:W-:Y:S02]  /*5730*/  ISETP.NE.U32.AND P5, PT, R46, RZ, PT ;  /* 0x000000ff2e00720c */ /* 0x000fe40003fa5070 */
[----:B--2---:R-:W-:Y:S02]  /*5740*/  SEL R30, R34, RZ, P0 ;  /* 0x000000ff221e7207 */ /* 0x004fe40000000000 */
[----:B------:R-:W-:Y:S02]  /*5750*/  ISETP.NE.U32.AND P4, PT, R252, RZ, PT ;  /* 0x000000fffc00720c */ /* 0x000fe40003f85070 */
[----:B-1----:R-:W-:Y:S01]  /*5760*/  SEL R29, R39, RZ, P0 ;  /* 0x000000ff271d7207 */ /* 0x002fe20000000000 */
[----:B------:R1:W-:Y:S01]  /*5770*/  STL [R1+0xb8], R30 ;  /* 0x0000b81e01007387 */ /* 0x0003e20000100800 */
[----:B------:R-:W-:-:S02]  /*5780*/  SEL R39, R185, RZ, P0 ;  /* 0x000000ffb9277207 */ /* 0x000fc40000000000 */
[----:B---3--:R-:W-:Y:S01]  /*5790*/  SEL R31, R177, RZ, P0 ;  /* 0x000000ffb11f7207 */ /* 0x008fe20000000000 */
[----:B------:R2:W-:Y:S01]  /*57a0*/  STL [R1+0xbc], R29 ;  /* 0x0000bc1d01007387 */ /* 0x0005e20000100800 */
[----:B------:R-:W-:Y:S02]  /*57b0*/  SEL R40, R40, RZ, P0 ;  /* 0x000000ff28287207 */ /* 0x000fe40000000000 */
[----:B------:R-:W-:Y:S01]  /*57c0*/  SEL R8, R8, RZ, P0 ;  /* 0x000000ff08087207 */ /* 0x000fe20000000000 */
[----:B------:R3:W-:Y:S01]  /*57d0*/  STL [R1+0xc0], R31 ;  /* 0x0000c01f01007387 */ /* 0x0007e20000100800 */
[----:B-1----:R-:W-:Y:S02]  /*57e0*/  SEL R30, R178, RZ, P0 ;  /* 0x000000ffb21e7207 */ /* 0x002fe40000000000 */
[----:B--2---:R-:W-:-:S03]  /*57f0*/  SEL R29, R179, RZ, P0 ;  /* 0x000000ffb31d7207 */ /* 0x004fc60000000000 */
[----:B------:R1:W-:Y:S01]  /*5800*/  STL [R1+0xc8], R30 ;  /* 0x0000c81e01007387 */ /* 0x0003e20000100800 */
[----:B---3--:R-:W-:-:S03]  /*5810*/  SEL R31, R180, RZ, P0 ;  /* 0x000000ffb41f7207 */ /* 0x008fc60000000000 */
[----:B------:R2:W-:Y:S04]  /*5820*/  STL [R1+0xcc], R29 ;  /* 0x0000cc1d01007387 */ /* 0x0005e80000100800 */
[----:B------:R-:W-:Y:S01]  /*5830*/  STL [R1+0xc4], R31 ;  /* 0x0000c41f01007387 */ /* 0x000fe20000100800 */
[----:B-1----:R-:W-:Y:S02]  /*5840*/  SEL R30, R181, RZ, P0 ;  /* 0x000000ffb51e7207 */ /* 0x002fe40000000000 */
[----:B--2---:R-:W-:-:S03]  /*5850*/  SEL R29, R184, RZ, P0 ;  /* 0x000000ffb81d7207 */ /* 0x004fc60000000000 */
[----:B------:R-:W-:Y:S04]  /*5860*/  STL [R1+0xd0], R30 ;  /* 0x0000d01e01007387 */ /* 0x000fe80000100800 */
[----:B------:R1:W-:Y:S02]  /*5870*/  STL [R1+0xd4], R29 ;  /* 0x0000d41d01007387 */ /* 0x0003e40000100800 */
[----:B-1----:R-:W-:Y:S02]  /*5880*/  SEL R29, R9, RZ, P0 ;  /* 0x000000ff091d7207 */ /* 0x002fe40000000000 */
[----:B------:R-:W-:-:S03]  /*5890*/  SEL R9, R28, RZ, P0 ;  /* 0x000000ff1c097207 */ /* 0x000fc60000000000 */
[----:B------:R1:W-:Y:S04]  /*58a0*/  STL [R1+0xa0], R29 ;  /* 0x0000a01d01007387 */ /* 0x0003e80000100800 */
[----:B------:R1:W-:Y:S01]  /*58b0*/  STL [R1+0x9c], R10 ;  /* 0x00009c0a01007387 */ /* 0x0003e20000100800 */
[----:B------:R-:W-:Y:S05]  /*58c0*/  BRA.U UP0, `(.L_x_5) ;  /* 0x0000000100187547 */ /* 0x000fea000b800000 */
[----:B------:R-:W-:Y:S01]  /*58d0*/  ELECT P0, URZ, PT ;  /* 0x0000000000ff782f */ /* 0x000fe20003800000 */
[----:B-1----:R-:W-:Y:S01]  /*58e0*/  IMAD.MOV.U32 R10, RZ, RZ, 0x1 ;  /* 0x00000001ff0a7424 */ /* 0x002fe200078e00ff */
[----:B------:R-:W-:Y:S01]  /*58f0*/  UMOV UR5, 0x40 ;  /* 0x0000004000057882 */ /* 0x000fe20000000000 */
[----:B------:R-:W-:Y:S01]  /*5900*/  UVIRTCOUNT.DEALLOC.SMPOOL 0x80 ;  /* 0x000000800000784c */ /* 0x000fe20000000000 */
[----:B------:R-:W-:-:S09]  /*5910*/  ULEA UR5, UR4, UR5, 0x18 ;  /* 0x0000000504057291 */ /* 0x000fd2000f8ec0ff */
[----:B------:R2:W-:Y:S03]  /*5920*/  @P0 STS.U8 [UR5], R10 ;  /* 0x0000000aff000988 */ /* 0x0005e60008000005 */
.L_x_5:
[----:B-12---:R-:W-:Y:S01]  /*5930*/  LOP3.LUT R10, R187, 0x60, RZ, 0xc0, !PT ;  /* 0x00000060bb0a7812 */ /* 0x006fe200078ec0ff */
[----:B------:R-:W-:Y:S01]  /*5940*/  IMAD R11, R11, R42, RZ ;  /* 0x0000002a0b0b7224 */ /* 0x000fe200078e02ff */
[----:B------:R-:W-:Y:S01]  /*5950*/  ISETP.NE.U32.AND P6, PT, R45, RZ, PT ;  /* 0x000000ff2d00720c */ /* 0x000fe20003fc5070 */
[C---:B------:R-:W-:Y:S01]  /*5960*/  IMAD.SHL.U32 R28, R187.reuse, 0x10, RZ ;  /* 0x00000010bb1c7824 */ /* 0x040fe200078e00ff */
[----:B------:R-:W-:Y:S01]  /*5970*/  R2UR UR24, R10 ;  /* 0x000000000a1872ca */ /* 0x000fe200000e0000 */
[----:B------:R-:W-:Y:S01]  /*5980*/  IMAD R191, R42, 0x2, R11 ;  /* 0x000000022abf7824 */ /* 0x000fe200078e020b */
[----:B------:R-:W-:Y:S01]  /*5990*/  SHF.R.U32.HI R10, RZ, 0x5, R187 ;  /* 0x00000005ff0a7819 */ /* 0x000fe200000116bb */
[----:B------:R1:W-:Y:S01]  /*59a0*/  STL [R1+0xdc], R11 ;  /* 0x0000dc0b01007387 */ /* 0x0003e20000100800 */
[----:B------:R-:W-:Y:S01]  /*59b0*/  ISETP.NE.U32.AND P5, PT, R44, RZ, PT ;  /* 0x000000ff2c00720c */ /* 0x000fe20003fa5070 */
[----:B------:R-:W-:Y:S01]  /*59c0*/  IMAD R190, R42, 0x2, R191 ;  /* 0x000000022abe7824 */ /* 0x000fe200078e02bf */
[----:B------:R-:W-:Y:S01]  /*59d0*/  R2UR UR6, R10 ;  /* 0x000000000a0672ca */ /* 0x000fe200000e0000 */
[----:B------:R-:W-:Y:S01]  /*59e0*/  STL [R1+0xa4], R191 ;  /* 0x0000a4bf01007387 */ /* 0x000fe20000100800 */
[----:B------:R-:W-:Y:S01]  /*59f0*/  LOP3.LUT R10, R28, 0x70, RZ, 0xc0, !PT ;  /* 0x000000701c0a7812 */ /* 0x000fe200078ec0ff */
[----:B------:R-:W-:Y:S01]  /*5a00*/  IMAD R189, R42, 0x2, R190 ;  /* 0x000000022abd7824 */ /* 0x000fe200078e02be */
[----:B------:R-:W-:Y:S01]  /*5a10*/  LOP3.LUT R28, R187, 0x40, RZ, 0xc0, !PT ;  /* 0x00000040bb1c7812 */ /* 0x000fe200078ec0ff */
[----:B------:R2:W-:Y:S01]  /*5a20*/  STL [R1+0x98], R190 ;  /* 0x000098be01007387 */ /* 0x0005e20000100800 */
[----:B------:R-:W-:Y:S01]  /*5a30*/  UMOV UR5, 0x1 ;  /* 0x0000000100057882 */ /* 0x000fe20000000000 */
[----:B------:R-:W-:Y:S01]  /*5a40*/  IMAD R10, R186, 0x80, R10 ;  /* 0x00000080ba0a7824 */ /* 0x000fe200078e020a */
[----:B------:R-:W-:Y:S01]  /*5a50*/  UIADD3 UR12, UPT, UPT, UR10, 0x32000, URZ ;  /* 0x000320000a0c7890 */ /* 0x000fe2000fffe0ff */
[----:B------:R-:W-:Y:S01]  /*5a60*/  IMAD R188, R42, 0x2, R189 ;  /* 0x000000022abc7824 */ /* 0x000fe200078e02bd */
[----:B------:R-:W-:Y:S01]  /*5a70*/  STL [R1+0x84], R189 ;  /* 0x000084bd01007387 */ /* 0x000fe20000100800 */
[C---:B------:R-:W-:Y:S01]  /*5a80*/  ISETP.NE.U32.AND P4, PT, R7.reuse, RZ, PT ;  /* 0x000000ff0700720c */ /* 0x040fe20003f85070 */
[----:B------:R-:W3:Y:S01]  /*5a90*/  LDCU.64 UR22, c[0x0][0x358] ;  /* 0x00006b00ff1677ac */ /* 0x000ee20008000a00 */
[----:B------:R-:W-:Y:S01]  /*5aa0*/  LEA.HI R10, R28, R10, RZ, 0x1c ;  /* 0x0000000a1c0a7211 */ /* 0x000fe200078fe0ff */
[C---:B------:R-:W-:Y:S01]  /*5ab0*/  IMAD R28, R42.reuse, 0x2, R188 ;  /* 0x000000022a1c7824 */ /* 0x040fe200078e02bc */
[----:B------:R4:W-:Y:S01]  /*5ac0*/  STL [R1+0xd8], R188 ;  /* 0x0000d8bc01007387 */ /* 0x0009e20000100800 */
[----:B------:R-:W-:Y:S01]  /*5ad0*/  USHF.L.U32 UR4, UR6, 0x15, URZ ;  /* 0x0000001506047899 */ /* 0x000fe200080006ff */
[----:B------:R-:W-:Y:S01]  /*5ae0*/  LOP3.LUT R7, R7, 0xfffeffff, RZ, 0xc0, !PT ;  /* 0xfffeffff07077812 */ /* 0x000fe200078ec0ff */
[----:B------:R-:W-:-:S02]  /*5af0*/  IMAD R29, R42, 0x2, R28 ;  /* 0x000000022a1d7824 */ /* 0x000fc400078e021c */
[----:B------:R-:W-:Y:S02]  /*5b00*/  ULOP3.LUT UR4, UR4, 0x600000, URZ, 0xc0, !UPT ;  /* 0x0060000004047892 */ /* 0x000fe4000f8ec0ff */
[C---:B------:R-:W-:Y:S02]  /*5b10*/  IMAD R30, R42.reuse, 0x2, R29 ;  /* 0x000000022a1e7824 */ /* 0x040fe400078e021d */
[----:B------:R-:W-:Y:S01]  /*5b20*/  UIADD3 UR11, UPT, UPT, UR21, UR4, URZ ;  /* 0x00000004150b7290 */ /* 0x000fe2000fffe0ff */
[----:B------:R-:W-:Y:S01]  /*5b30*/  @P4 LOP3.LUT R7, R7, 0x10000, RZ, 0xfc, !PT ;  /* 0x0001000007074812 */ /* 0x000fe200078efcff */
[C---:B------:R-:W-:Y:S01]  /*5b40*/  IMAD R31, R42.reuse, 0x2, R30 ;  /* 0x000000022a1f7824 */ /* 0x040fe200078e021e */
[----:B------:R-:W-:Y:S02]  /*5b50*/  ISETP.NE.U32.AND P4, PT, R41, RZ, PT ;  /* 0x000000ff2900720c */ /* 0x000fe40003f85070 */
[----:B------:R-:W-:Y:S01]  /*5b60*/  LOP3.LUT R7, R7, 0xfffdffff, RZ, 0xc0, !PT ;  /* 0xfffdffff07077812 */ /* 0x000fe200078ec0ff */
[----:B------:R-:W-:-:S03]  /*5b70*/  IMAD R32, R42, 0x2, R31 ;  /* 0x000000022a207824 */ /* 0x000fc600078e021f */
[----:B------:R-:W-:Y:S01]  /*5b80*/  STTM.16dp32bit_t0_t15.x128 tmem[UR11], RZ ;  /* 0x000000ff000079ed */ /* 0x000fe20008b8000b */
[----:B------:R-:W-:Y:S01]  /*5b90*/  STTM.16dp32bit_t16_t31.x128 tmem[UR11+0x80], RZ ;  /* 0x000080ff000079ed */ /* 0x000fe20008ba000b */
[C---:B------:R-:W-:Y:S01]  /*5ba0*/  IMAD R33, R42.reuse, 0x2, R32 ;  /* 0x000000022a217824 */ /* 0x040fe200078e0220 */
[----:B------:R-:W5:Y:S03]  /*5bb0*/  FENCE.VIEW.ASYNC.T ;  /* 0x00000000000073c6 */ /* 0x000f660000000200 */
[----:B------:R-:W-:-:S04]  /*5bc0*/  IMAD R34, R42, 0x2, R33 ;  /* 0x000000022a227824 */ /* 0x000fc800078e0221 */
[----:B------:R-:W-:Y:S01]  /*5bd0*/  IMAD R177, R42, 0x2, R34 ;  /* 0x000000022ab17824 */ /* 0x000fe200078e0222 */
[----:B-----5:R-:W-:Y:S04]  /*5be0*/  BAR.SYNC.DEFER_BLOCKING 0x0 ;  /* 0x0000000000007b1d */ /* 0x020fe80000010000 */
[----:B------:R-:W-:-:S04]  /*5bf0*/  LEA R178, P0, R177, R176, 0x2 ;  /* 0x000000b0b1b27211 */ /* 0x000fc800078010ff */
[----:B------:R-:W-:Y:S01]  /*5c00*/  LEA.HI.X.SX32 R179, R177, R6, 0x2, P0 ;  /* 0x00000006b1b37211 */ /* 0x000fe200000f16ff */
[----:B------:R-:W-:-:S04]  /*5c10*/  IMAD R177, R42, 0x2, R177 ;  /* 0x000000022ab17824 */ /* 0x000fc800078e02b1 */
[----:B------:R-:W-:Y:S01]  /*5c20*/  IMAD R45, R42, 0x2, R177 ;  /* 0x000000022a2d7824 */ /* 0x000fe200078e02b1 */
[----:B------:R-:W-:-:S03]  /*5c30*/  LEA R180, P0, R177, R176, 0x2 ;  /* 0x000000b0b1b47211 */ /* 0x000fc600078010ff */
[----:B------:R-:W-:Y:S01]  /*5c40*/  IMAD R44, R42, 0x2, R45 ;  /* 0x000000022a2c7824 */ /* 0x000fe200078e022d */
[----:B------:R-:W-:Y:S02]  /*5c50*/  LEA.HI.X.SX32 R181, R177, R6, 0x2, P0 ;  /* 0x00000006b1b57211 */ /* 0x000fe400000f16ff */
[----:B------:R-:W-:-:S04]  /*5c60*/  LEA R184, P0, R45, R176, 0x2 ;  /* 0x000000b02db87211 */ /* 0x000fc800078010ff */
[----:B------:R-:W-:Y:S02]  /*5c70*/  LEA.HI.X.SX32 R185, R45, R6, 0x2, P0 ;  /* 0x000000062db97211 */ /* 0x000fe400000f16ff */
[----:B------:R-:W-:-:S04]  /*5c80*/  LEA R186, P0, R44, R176, 0x2 ;  /* 0x000000b02cba7211 */ /* 0x000fc800078010ff */
[----:B------:R-:W-:Y:S02]  /*5c90*/  LEA.HI.X.SX32 R187, R44, R6, 0x2, P0 ;  /* 0x000000062cbb7211 */ /* 0x000fe400000f16ff */
[----:B------:R-:W-:-:S04]  /*5ca0*/  LEA R206, P0, R11, R176, 0x2 ;  /* 0x000000b00bce7211 */ /* 0x000fc800078010ff */
[----:B------:R-:W-:Y:S02]  /*5cb0*/  LEA.HI.X.SX32 R207, R11, R6, 0x2, P0 ;  /* 0x000000060bcf7211 */ /* 0x000fe400000f16ff */
[C---:B------:R-:W-:Y:S01]  /*5cc0*/  LEA R204, P0, R191.reuse, R176, 0x2 ;  /* 0x000000b0bfcc7211 */ /* 0x040fe200078010ff */
[----:B-1----:R-:W1:Y:S03]  /*5cd0*/  S2R R11, SR_TID.X ;  /* 0x00000000000b7919 */ /* 0x002e660000002100 */
[----:B------:R-:W-:Y:S02]  /*5ce0*/  LEA.HI.X.SX32 R205, R191, R6, 0x2, P0 ;  /* 0x00000006bfcd7211 */ /* 0x000fe400000f16ff */
[----:B------:R-:W-:-:S04]  /*5cf0*/  LEA R202, P0, R190, R176, 0x2 ;  /* 0x000000b0beca7211 */ /* 0x000fc800078010ff */
[----:B------:R-:W-:Y:S02]  /*5d00*/  LEA.HI.X.SX32 R203, R190, R6, 0x2, P0 ;  /* 0x00000006becb7211 */ /* 0x000fe400000f16ff */
[----:B------:R-:W-:-:S04]  /*5d10*/  LEA R200, P0, R189, R176, 0x2 ;  /* 0x000000b0bdc87211 */ /* 0x000fc800078010ff */
[----:B------:R-:W-:Y:S02]  /*5d20*/  LEA.HI.X.SX32 R201, R189, R6, 0x2, P0 ;  /* 0x00000006bdc97211 */ /* 0x000fe400000f16ff */
[----:B------:R-:W-:-:S04]  /*5d30*/  LEA R198, P0, R188, R176, 0x2 ;  /* 0x000000b0bcc67211 */ /* 0x000fc800078010ff */
[----:B------:R-:W-:Y:S02]  /*5d40*/  LEA.HI.X.SX32 R199, R188, R6, 0x2, P0 ;  /* 0x00000006bcc77211 */ /* 0x000fe400000f16ff */
[----:B------:R-:W-:-:S04]  /*5d50*/  LEA R196, P0, R28, R176, 0x2 ;  /* 0x000000b01cc47211 */ /* 0x000fc800078010ff */
[----:B------:R-:W-:Y:S02]  /*5d60*/  LEA.HI.X.SX32 R197, R28, R6, 0x2, P0 ;  /* 0x000000061cc57211 */ /* 0x000fe400000f16ff */
[----:B------:R-:W-:Y:S02]  /*5d70*/  LEA R194, P0, R29, R176, 0x2 ;  /* 0x000000b01dc27211 */ /* 0x000fe400078010ff */
[----:B-1----:R-:W-:Y:S02]  /*5d80*/  LOP3.LUT R11, R11, 0x7f, RZ, 0xc0, !PT ;  /* 0x0000007f0b0b7812 */ /* 0x002fe400078ec0ff */
[----:B------:R-:W-:Y:S02]  /*5d90*/  LEA.HI.X.SX32 R195, R29, R6, 0x2, P0 ;  /* 0x000000061dc37211 */ /* 0x000fe400000f16ff */
[----:B------:R-:W-:-:S04]  /*5da0*/  LEA R192, P0, R30, R176, 0x2 ;  /* 0x000000b01ec07211 */ /* 0x000fc800078010ff */
[----:B------:R-:W-:Y:S02]  /*5db0*/  LEA.HI.X.SX32 R193, R30, R6, 0x2, P0 ;  /* 0x000000061ec17211 */ /* 0x000fe400000f16ff */
[----:B--2---:R-:W-:-:S04]  /*5dc0*/  LEA R190, P0, R31, R176, 0x2 ;  /* 0x000000b01fbe7211 */ /* 0x004fc800078010ff */
[----:B------:R-:W-:Y:S02]  /*5dd0*/  LEA.HI.X.SX32 R191, R31, R6, 0x2, P0 ;  /* 0x000000061fbf7211 */ /* 0x000fe400000f16ff */
[----:B----4-:R-:W-:-:S04]  /*5de0*/  LEA R188, P0, R32, R176, 0x2 ;  /* 0x000000b020bc7211 */ /* 0x010fc800078010ff */
[----:B------:R-:W-:Y:S02]  /*5df0*/  LEA.HI.X.SX32 R189, R32, R6, 0x2, P0 ;  /* 0x0000000620bd7211 */ /* 0x000fe400000f16ff */
[----:B------:R-:W-:-:S04]  /*5e00*/  LEA R44, P0, R33, R176, 0x2 ;  /* 0x000000b0212c7211 */ /* 0x000fc800078010ff */
[----:B------:R-:W-:Y:S02]  /*5e10*/  LEA.HI.X.SX32 R45, R33, R6, 0x2, P0 ;  /* 0x00000006212d7211 */ /* 0x000fe400000f16ff */
[----:B------:R-:W-:-:S04]  /*5e20*/  LEA R176, P0, R34, R176, 0x2 ;  /* 0x000000b022b07211 */ /* 0x000fc800078010ff */
[----:B------:R-:W-:Y:S01]  /*5e30*/  LEA.HI.X.SX32 R177, R34, R6, 0x2, P0 ;  /* 0x0000000622b17211 */ /* 0x000fe200000f16ff */
[C---:B------:R-:W-:Y:S01]  /*5e40*/  VIADD R6, R10.reuse, UR10 ;  /* 0x0000000a0a067c36 */ /* 0x040fe20008000000 */
[----:B------:R-:W-:Y:S02]  /*5e50*/  ISETP.NE.U32.AND P0, PT, R11, RZ, PT ;  /* 0x000000ff0b00720c */ /* 0x000fe40003f05070 */
[----:B------:R-:W-:-:S05]  /*5e60*/  LOP3.LUT R11, R10, 0x10, RZ, 0x3c, !PT ;  /* 0x000000100a0b7812 */ /* 0x000fca00078e3cff */
[----:B------:R-:W-:Y:S01]  /*5e70*/  VIADD R41, R11, UR10 ;  /* 0x0000000a0b297c36 */ /* 0x000fe20008000000 */
[----:B------:R-:W-:-:S05]  /*5e80*/  LOP3.LUT R11, R10, 0x20, RZ, 0x3c, !PT ;  /* 0x000000200a0b7812 */ /* 0x000fca00078e3cff */
[----:B------:R-:W-:Y:S01]  /*5e90*/  VOTEU.ALL UP1, P0 ;  /* 0x0000000000ff7886 */ /* 0x000fe20000020000 */
[----:B------:R-:W-:Y:S01]  /*5ea0*/  VOTEU.ALL UP2, P0 ;  /* 0x0000000000ff7886 */ /* 0x000fe20000040000 */
[----:B------:R-:W-:Y:S01]  /*5eb0*/  @P0 LOP3.LUT R7, R7, 0x20000, RZ, 0xfc, !PT ;  /* 0x0002000007070812 */ /* 0x000fe200078efcff */
[----:B------:R-:W-:Y:S01]  /*5ec0*/  IMAD.SHL.U32 R43, R43, 0x20, RZ ;  /* 0x000000202b2b7824 */ /* 0x000fe200078e00ff */
[----:B------:R-:W1:Y:S01]  /*5ed0*/  S2R R11, SR_TID.X ;  /* 0x00000000000b7919 */ /* 0x000e620000002100 */
[----:B------:R-:W-:-:S04]  /*5ee0*/  @!UP1 UIADD3 UR8, UPT, UPT, -UR5, 0x100000, URZ ;  /* 0x0010000005089890 */ /* 0x000fc8000fffe1ff */
[----:B------:R-:W-:Y:S02]  /*5ef0*/  @!UP1 USHF.L.U32 UR9, UR8, 0xb, URZ ;  /* 0x0000000b08099899 */ /* 0x000fe400080006ff */
[----:B------:R-:W-:Y:S02]  /*5f00*/  @!UP1 USHF.L.U32 UR8, UR8, 0x1, URZ ;  /* 0x0000000108089899 */ /* 0x000fe400080006ff */
[----:B------:R-:W-:-:S04]  /*5f10*/  @!UP1 UIADD3 UR4, UPT, UPT, -UR5, 0x100000, URZ ;  /* 0x0010000005049890 */ /* 0x000fc8000fffe1ff */
[----:B------:R-:W-:Y:S02]  /*5f20*/  @!UP1 USHF.L.U32 UR5, UR4, 0xb, URZ ;  /* 0x0000000b04059899 */ /* 0x000fe400080006ff */
[----:B------:R-:W-:Y:S01]  /*5f30*/  @!UP1 USHF.L.U32 UR4, UR4, 0x1, URZ ;  /* 0x0000000104049899 */ /* 0x000fe200080006ff */
[----:B------:R-:W-:Y:S01]  /*5f40*/  VOTEU.ALL UP1, P0 ;  /* 0x0000000000ff7886 */ /* 0x000fe20000020000 */
[----:B------:R-:W-:Y:S02]  /*5f50*/  ISETP.NE.U32.AND P0, PT, R46, RZ, PT ;  /* 0x000000ff2e00720c */ /* 0x000fe40003f05070 */
[----:B------:R-:W-:Y:S02]  /*5f60*/  LOP3.LUT R46, R10, 0x20, RZ, 0x3c, !PT ;  /* 0x000000200a2e7812 */ /* 0x000fe400078e3cff */
[----:B------:R-:W-:-:S03]  /*5f70*/  LOP3.LUT R7, R7, 0xfffbffff, RZ, 0xc0, !PT ;  /* 0xfffbffff07077812 */ /* 0x000fc600078ec0ff */
[----:B------:R-:W-:Y:S01]  /*5f80*/  VIADD R46, R46, UR10 ;  /* 0x0000000a2e2e7c36 */ /* 0x000fe20008000000 */
[----:B------:R-:W2:Y:S02]  /*5f90*/  FENCE.VIEW.ASYNC.S ;  /* 0x00000000000073c6 */ /* 0x000ea40000000000 */
[----:B--2---:R-:W2:Y:S02]  /*5fa0*/  @!UP1 SYNCS.EXCH.64 URZ, [UR12], UR8 ;  /* 0x000000080cff95b2 */ /* 0x004ea40008000100 */
[----:B--2---:R-:W-:Y:S01]  /*5fb0*/  BAR.SYNC.DEFER_BLOCKING 0x0 ;  /* 0x0000000000007b1d */ /* 0x004fe20000010000 */
[----:B------:R-:W-:Y:S01]  /*5fc0*/  UIADD3 UR20, UPT, UPT, UR13, -0x80, URZ ;  /* 0xffffff800d147890 */ /* 0x000fe2000fffe0ff */
[----:B-1----:R-:W-:-:S04]  /*5fd0*/  SHF.R.U32.HI R11, RZ, 0x6, R11 ;  /* 0x00000006ff0b7819 */ /* 0x002fc8000001160b */
[----:B------:R-:W-:Y:S01]  /*5fe0*/  SGXT.U32 R11, R11, 0x1 ;  /* 0x000000010b0b781a */ /* 0x000fe20000000000 */
[----:B------:R1:W3:Y:S02]  /*5ff0*/  @!UP2 SYNCS.EXCH.64 URZ, [UR10+0x32008], UR4 ;  /* 0x032008040affa5b2 */ /* 0x0002e40008000100 */
[----:B------:R-:W-:Y:S01]  /*6000*/  @!PT LDS RZ, [RZ] ;  /* 0x00000000fffff984 */ /* 0x000fe20000000800 */
[----:B------:R-:W-:Y:S01]  /*6010*/  @!PT LDS RZ, [RZ] ;  /* 0x00000000fffff984 */ /* 0x000fe20000000800 */
[----:B------:R-:W-:Y:S01]  /*6020*/  @!PT LDS RZ, [RZ] ;  /* 0x00000000fffff984 */ /* 0x000fe20000000800 */
[----:B---3--:R2:W-:Y:S01]  /*6030*/  LDGSTS.E [R6+0x28000], desc[UR22][R206.64], P4 ;  /* 0x28000000ce067fae */ /* 0x0085e2000a1a1016 */
[----:B------:R-:W-:Y:S02]  /*6040*/  ISETP.NE.U32.AND P4, PT, R252, RZ, PT ;  /* 0x000000fffc00720c */ /* 0x000fe40003f85070 */
[----:B------:R-:W-:Y:S01]  /*6050*/  LOP3.LUT R252, R10, 0x30, RZ, 0x3c, !PT ;  /* 0x000000300afc7812 */ /* 0x000fe200078e3cff */
[----:B------:R3:W-:Y:S01]  /*6060*/  LDGSTS.E [R6+0x28008], desc[UR22][R204.64], P1 ;  /* 0x28008000cc067fae */ /* 0x0007e200089a1016 */
[----:B------:R-:W-:-:S03]  /*6070*/  ISETP.NE.U32.AND P1, PT, R251, RZ, PT ;  /* 0x000000fffb00720c */ /* 0x000fc60003f25070 */
[----:B------:R4:W-:Y:S01]  /*6080*/  LDGSTS.E [R41+0x28000], desc[UR22][R202.64], P2 ;  /* 0x28000000ca297fae */ /* 0x0009e200091a1016 */
[----:B------:R-:W-:Y:S02]  /*6090*/  ISETP.NE.U32.AND P2, PT, R249, RZ, PT ;  /* 0x000000fff900720c */ /* 0x000fe40003f45070 */
[----:B------:R-:W-:Y:S01]  /*60a0*/  LOP3.LUT R249, R10, 0x50, RZ, 0x3c, !PT ;  /* 0x000000500af97812 */ /* 0x000fe200078e3cff */
[----:B------:R5:W-:Y:S01]  /*60b0*/  LDGSTS.E [R41+0x28008], desc[UR22][R200.64], P3 ;  /* 0x28008000c8297fae */ /* 0x000be200099a1016 */
[----:B-1----:R-:W-:-:S03]  /*60c0*/  USHF.R.U32.HI UR4, URZ, 0x1, UR24 ;  /* 0x00000001ff047899 */ /* 0x002fc60008011618 */
[----:B------:R1:W-:Y:S01]  /*60d0*/  LDGSTS.E [R46+0x28000], desc[UR22][R198.64], P0 ;  /* 0x28000000c62e7fae */ /* 0x0003e200081a1016 */
[----:B------:R-:W-:Y:S01]  /*60e0*/  ISETP.NE.U32.AND P0, PT, R47, RZ, PT ;  /* 0x000000ff2f00720c */ /* 0x000fe20003f05070 */
[----:B------:R-:W-:Y:S02]  /*60f0*/  VIADD R47, R252, UR10 ;  /* 0x0000000afc2f7c36 */ /* 0x000fe40008000000 */
[----:B------:R1:W-:Y:S01]  /*6100*/  LDGSTS.E [R46+0x28008], desc[UR22][R196.64], P4 ;  /* 0x28008000c42e7fae */ /* 0x0003e2000a1a1016 */
[----:B------:R-:W-:Y:S02]  /*6110*/  ISETP.NE.U32.AND P4, PT, R250, RZ, PT ;  /* 0x000000fffa00720c */ /* 0x000fe40003f85070 */
[----:B------:R-:W-:Y:S01]  /*6120*/  LOP3.LUT R250, R10, 0x40, RZ, 0x3c, !PT ;  /* 0x000000400afa7812 */ /* 0x000fe200078e3cff */
[----:B------:R1:W-:Y:S01]  /*6130*/  LDGSTS.E [R47+0x28000], desc[UR22][R194.64], P1 ;  /* 0x28000000c22f7fae */ /* 0x0003e200089a1016 */
[----:B------:R-:W-:Y:S02]  /*6140*/  ISETP.NE.U32.AND P1, PT, R248, RZ, PT ;  /* 0x000000fff800720c */ /* 0x000fe40003f25070 */
[----:B------:R-:W-:Y:S01]  /*6150*/  LOP3.LUT R248, R10, 0x60, RZ, 0x3c, !PT ;  /* 0x000000600af87812 */ /* 0x000fe200078e3cff */
[----:B------:R-:W1:Y:S01]  /*6160*/  S2R R251, SR_TID.X ;  /* 0x0000000000fb7919 */ /* 0x000e620000002100 */
[----:B------:R-:W-:-:S02]  /*6170*/  ISETP.NE.U32.AND P3, PT, R40, RZ, PT ;  /* 0x000000ff2800720c */ /* 0x000fc40003f65070 */
[----:B------:R-:W-:-:S03]  /*6180*/  @P0 LOP3.LUT R7, R7, 0x40000, RZ, 0xfc, !PT ;  /* 0x0004000007070812 */ /* 0x000fc600078efcff */
[----:B------:R1:W-:Y:S01]  /*6190*/  LDGSTS.E [R47+0x28008], desc[UR22][R192.64], P4 ;  /* 0x28008000c02f7fae */ /* 0x0003e2000a1a1016 */
[----:B------:R-:W-:Y:S01]  /*61a0*/  ISETP.NE.U32.AND P4, PT, R5, RZ, PT ;  /* 0x000000ff0500720c */ /* 0x000fe20003f85070 */
[----:B------:R-:W-:-:S05]  /*61b0*/  VIADD R5, R250, UR10 ;  /* 0x0000000afa057c36 */ /* 0x000fca0008000000 */
[----:B------:R1:W-:Y:S01]  /*61c0*/  LDGSTS.E [R5+0x28000], desc[UR22][R190.64], P2 ;  /* 0x28000000be057fae */ /* 0x0003e200091a1016 */
[----:B------:R-:W-:Y:S01]  /*61d0*/  ISETP.NE.U32.AND P2, PT, R35, RZ, PT ;  /* 0x000000ff2300720c */ /* 0x000fe20003f45070 */
[----:B------:R-:W-:Y:S02]  /*61e0*/  VIADD R35, R249, UR10 ;  /* 0x0000000af9237c36 */ /* 0x000fe40008000000 */
[----:B------:R1:W-:Y:S01]  /*61f0*/  LDGSTS.E [R5+0x28008], desc[UR22][R188.64], P1 ;  /* 0x28008000bc057fae */ /* 0x0003e200089a1016 */
[----:B------:R-:W-:Y:S02]  /*6200*/  ISETP.NE.U32.AND P1, PT, R247, RZ, PT ;  /* 0x000000fff700720c */ /* 0x000fe40003f25070 */
[----:B------:R-:W-:-:S07]  /*6210*/  LOP3.LUT R247, R10, 0x70, RZ, 0x3c, !PT ;  /* 0x000000700af77812 */ /* 0x000fce00078e3cff */
[----:B------:R2:W-:Y:S01]  /*6220*/  LDGSTS.E [R35+0x28000], desc[UR22][R44.64], P2 ;  /* 0x280000002c237fae */ /* 0x0005e200091a1016 */
[----:B------:R-:W-:Y:S01]  /*6230*/  ISETP.NE.U32.AND P2, PT, R36, RZ, PT ;  /* 0x000000ff2400720c */ /* 0x000fe20003f45070 */
[----:B------:R-:W-:Y:S02]  /*6240*/  VIADD R36, R248, UR10 ;  /* 0x0000000af8247c36 */ /* 0x000fe40008000000 */
[----:B------:R2:W-:Y:S01]  /*6250*/  LDGSTS.E [R35+0x28008], desc[UR22][R176.64], P1 ;  /* 0x28008000b0237fae */ /* 0x0005e200089a1016 */
[----:B------:R-:W-:Y:S02]  /*6260*/  ISETP.NE.U32.AND P1, PT, R183, RZ, PT ;  /* 0x000000ffb700720c */ /* 0x000fe40003f25070 */
[----:B-1----:R-:W-:-:S07]  /*6270*/  LOP3.LUT R251, R251, 0x7f, RZ, 0xc0, !PT ;  /* 0x0000007ffbfb7812 */ /* 0x002fce00078ec0ff */
[----:B------:R1:W-:Y:S01]  /*6280*/  LDGSTS.E [R36+0x28000], desc[UR22][R178.64], P2 ;  /* 0x28000000b2247fae */ /* 0x0003e200091a1016 */
[----:B------:R-:W-:-:S03]  /*6290*/  ISETP.NE.U32.AND P2, PT, R38, RZ, PT ;  /* 0x000000ff2600720c */ /* 0x000fc60003f45070 */
[----:B------:R1:W-:Y:S01]  /*62a0*/  LDGSTS.E [R36+0x28008], desc[UR22][R180.64], P1 ;  /* 0x28008000b4247fae */ /* 0x0003e200089a1016 */
[----:B------:R-:W-:Y:S01]  /*62b0*/  ISETP.NE.U32.AND P1, PT, R37, RZ, PT ;  /* 0x000000ff2500720c */ /* 0x000fe20003f25070 */
[----:B------:R-:W-:-:S08]  /*62c0*/  VIADD R37, R247, UR10 ;  /* 0x0000000af7257c36 */ /* 0x000fd00008000000 */
[----:B------:R1:W-:Y:S04]  /*62d0*/  LDGSTS.E [R37+0x28000], desc[UR22][R184.64], P2 ;  /* 0x28000000b8257fae */ /* 0x0003e800091a1016 */
[----:B------:R1:W-:Y:S01]  /*62e0*/  LDGSTS.E [R37+0x28008], desc[UR22][R186.64], P1 ;  /* 0x28008000ba257fae */ /* 0x0003e200089a1016 */
[----:B------:R-:W-:Y:S01]  /*62f0*/  ISETP.NE.U32.AND P1, PT, R9, RZ, PT ;  /* 0x000000ff0900720c */ /* 0x000fe20003f25070 */
[----:B------:R-:W-:Y:S02]  /*6300*/  IMAD.SHL.U32 R9, R251, 0x4, RZ ;  /* 0x00000004fb097824 */ /* 0x000fe400078e00ff */
[----:B------:R-:W0:Y:S03]  /*6310*/  LDGDEPBAR ;  /* 0x00000000000079af */ /* 0x000e260000000000 */
[----:B------:R-:W-:Y:S01]  /*6320*/  LOP3.LUT R9, R9, UR4, RZ, 0x3c, !PT ;  /* 0x0000000409097c12 */ /* 0x000fe2000f8e3cff */
[----:B------:R-:W-:Y:S01]  /*6330*/  IMAD.SHL.U32 R40, R42, 0x20, RZ ;  /* 0x000000202a287824 */ /* 0x000fe200078e00ff */
[----:B------:R-:W-:Y:S01]  /*6340*/  ISETP.NE.U32.AND P2, PT, R39, RZ, PT ;  /* 0x000000ff2700720c */ /* 0x000fe20003f45070 */
[----:B------:R-:W5:Y:S01]  /*6350*/  LDL.LU R251, [R1+0x6c] ;  /* 0x00006c0001fb7983 */ /* 0x000f620000300800 */
[C---:B------:R-:W-:Y:S01]  /*6360*/  LOP3.LUT R183, R9.reuse, 0x40, RZ, 0x3c, !PT ;  /* 0x0000004009b77812 */ /* 0x040fe200078e3cff */
[----:B------:R-:W-:-:S02]  /*6370*/  VIADD R38, R9, UR10 ;  /* 0x0000000a09267c36 */ /* 0x000fc40008000000 */
[----:B--2---:R-:W-:-:S03]  /*6380*/  IMAD.WIDE R206, R40, 0x4, R206 ;  /* 0x0000000428ce7825 */ /* 0x004fc600078e02ce */
[----:B------:R2:W-:Y:S01]  /*6390*/  LDGSTS.E [R38], desc[UR22][R48.64], P6 ;  /* 0x0000000030267fae */ /* 0x0005e2000b1a1016 */
[----:B------:R-:W-:-:S03]  /*63a0*/  VIADD R39, R183, UR10 ;  /* 0x0000000ab7277c36 */ /* 0x000fc60008000000 */
[----:B------:R1:W-:Y:S04]  /*63b0*/  LDGSTS.E [R38+0x400], desc[UR22][R52.64], P6 ;  /* 0x0040000034267fae */ /* 0x0003e8000b1a1016 */
        /* <DEDUP_REMOVED lines=61> */
[----:B------:R1:W-:Y:S01]  /*6790*/  LDGSTS.E [R39+0x7e00], desc[UR22][R174.64], P6 ;  /* 0x07e00000ae277fae */ /* 0x0003e2000b1a1016 */
[----:B------:R-:W-:-:S03]  /*67a0*/  ISETP.NE.U32.AND P6, PT, R245, RZ, PT ;  /* 0x000000fff500720c */ /* 0x000fc60003fc5070 */
[----:B------:R-:W0:Y:S01]  /*67b0*/  LDGDEPBAR ;  /* 0x00000000000079af */ /* 0x000e220000000000 */
[----:B------:R-:W-:Y:S01]  /*67c0*/  BAR.SYNC.DEFER_BLOCKING 0x0 ;  /* 0x0000000000007b1d */ /* 0x000fe20000010000 */
[----:B------:R-:W-:-:S05]  /*67d0*/  ISETP.NE.U32.AND P0, PT, R246, RZ, PT ;  /* 0x000000fff600720c */ /* 0x000fca0003f05070 */
[----:B------:R-:W2:Y:S04]  /*67e0*/  LDL.LU R245, [R1+0x64] ;  /* 0x0000640001f57983 */ /* 0x000ea80000300800 */
[----:B------:R-:W2:Y:S01]  /*67f0*/  LDL.LU R246, [R1+0x5c] ;  /* 0x00005c0001f67983 */ /* 0x000ea20000300800 */
[----:B---3--:R-:W-:-:S03]  /*6800*/  IMAD.WIDE R204, R40, 0x4, R204 ;  /* 0x0000000428cc7825 */ /* 0x008fc600078e02cc */
[----:B------:R-:W-:Y:S01]  /*6810*/  @!PT LDS RZ, [RZ] ;  /* 0x00000000fffff984 */ /* 0x000fe20000000800 */
[----:B------:R-:W-:Y:S01]  /*6820*/  @!PT LDS RZ, [RZ] ;  /* 0x00000000fffff984 */ /* 0x000fe20000000800 */
[----:B------:R-:W-:Y:S01]  /*6830*/  @!PT LDS RZ, [RZ] ;  /* 0x00000000fffff984 */ /* 0x000fe20000000800 */
[----:B------:R3:W-:Y:S01]  /*6840*/  LDGSTS.E [R6+0x2a000], desc[UR22][R206.64], P6 ;  /* 0x2a000000ce067fae */ /* 0x0007e2000b1a1016 */
[----:B------:R-:W-:-:S03]  /*6850*/  ISETP.NE.U32.AND P6, PT, R244, RZ, PT ;  /* 0x000000fff400720c */ /* 0x000fc60003fc5070 */
[----:B------:R-:W3:Y:S01]  /*6860*/  LDL.LU R244, [R1+0x60] ;  /* 0x0000600001f47983 */ /* 0x000ee20000300800 */
[----:B----4-:R-:W-:-:S03]  /*6870*/  IMAD.WIDE R202, R40, 0x4, R202 ;  /* 0x0000000428ca7825 */ /* 0x010fc600078e02ca */
[----:B------:R4:W-:Y:S01]  /*6880*/  LDGSTS.E [R6+0x2a008], desc[UR22][R204.64], P0 ;  /* 0x2a008000cc067fae */ /* 0x0009e200081a1016 */
[----:B------:R-:W-:Y:S01]  /*6890*/  ISETP.NE.U32.AND P0, PT, R243, RZ, PT ;  /* 0x000000fff300720c */ /* 0x000fe20003f05070 */
[----:B-----5:R-:W-:-:S04]  /*68a0*/  IMAD.WIDE R200, R40, 0x4, R200 ;  /* 0x0000000428c87825 */ /* 0x020fc800078e02c8 */
[----:B------:R5:W-:Y:S01]  /*68b0*/  LDGSTS.E [R41+0x2a000], desc[UR22][R202.64], P6 ;  /* 0x2a000000ca297fae */ /* 0x000be2000b1a1016 */
[----:B------:R-:W-:Y:S01]  /*68c0*/  ISETP.NE.U32.AND P6, PT, R242, RZ, PT ;  /* 0x000000fff200720c */ /* 0x000fe20003fc5070 */
[C---:B------:R-:W-:Y:S02]  /*68d0*/  IMAD.WIDE R198, R40.reuse, 0x4, R198 ;  /* 0x0000000428c67825 */ /* 0x040fe400078e02c6 */
[----:B------:R-:W4:Y:S04]  /*68e0*/  LDL.LU R242, [R1+0x7c] ;  /* 0x00007c0001f27983 */ /* 0x000f280000300800 */
[----:B------:R1:W-:Y:S01]  /*68f0*/  LDGSTS.E [R41+0x2a008], desc[UR22][R200.64], P0 ;  /* 0x2a008000c8297fae */ /* 0x0003e200081a1016 */
[----:B------:R-:W-:Y:S01]  /*6900*/  ISETP.NE.U32.AND P0, PT, R241, RZ, PT ;  /* 0x000000fff100720c */ /* 0x000fe20003f05070 */
[----:B------:R-:W-:-:S02]  /*6910*/  IMAD.WIDE R196, R40, 0x4, R196 ;  /* 0x0000000428c47825 */ /* 0x000fc400078e02c4 */
[----:B------:R-:W4:Y:S04]  /*6920*/  LDL.LU R241, [R1+0x78] ;  /* 0x0000780001f17983 */ /* 0x000f280000300800 */
[----:B------:R1:W-:Y:S01]  /*6930*/  LDGSTS.E [R46+0x2a000], desc[UR22][R198.64], P6 ;  /* 0x2a000000c62e7fae */ /* 0x0003e2000b1a1016 */
[----:B------:R-:W-:Y:S01]  /*6940*/  ISETP.NE.U32.AND P6, PT, R240, RZ, PT ;  /* 0x000000fff000720c */ /* 0x000fe20003fc5070 */
[----:B------:R-:W-:Y:S02]  /*6950*/  IMAD.WIDE R194, R40, 0x4, R194 ;  /* 0x0000000428c27825 */ /* 0x000fe400078e02c2 */
[----:B------:R-:W4:Y:S04]  /*6960*/  LDL.LU R240, [R1+0x74] ;  /* 0x0000740001f07983 */ /* 0x000f280000300800 */
[----:B------:R1:W-:Y:S01]  /*6970*/  LDGSTS.E [R46+0x2a008], desc[UR22][R196.64], P0 ;  /* 0x2a008000c42e7fae */ /* 0x0003e200081a1016 */
[----:B------:R-:W-:Y:S01]  /*6980*/  ISETP.NE.U32.AND P0, PT, R238, RZ, PT ;  /* 0x000000ffee00720c */ /* 0x000fe20003f05070 */
[----:B------:R-:W-:-:S02]  /*6990*/  IMAD.WIDE R192, R40, 0x4, R192 ;  /* 0x0000000428c07825 */ /* 0x000fc400078e02c0 */
[----:B------:R-:W4:Y:S04]  /*69a0*/  LDL.LU R238, [R1+0x70] ;  /* 0x0000700001ee7983 */ /* 0x000f280000300800 */
[----:B------:R1:W-:Y:S01]  /*69b0*/  LDGSTS.E [R47+0x2a000], desc[UR22][R194.64], P6 ;  /* 0x2a000000c22f7fae */ /* 0x0003e2000b1a1016 */
[----:B------:R-:W-:Y:S01]  /*69c0*/  ISETP.NE.U32.AND P6, PT, R236, RZ, PT ;  /* 0x000000ffec00720c */ /* 0x000fe20003fc5070 */
[C---:B------:R-:W-:Y:S02]  /*69d0*/  IMAD.WIDE R190, R40.reuse, 0x4, R190 ;  /* 0x0000000428be7825 */ /* 0x040fe400078e02be */
[----:B------:R-:W4:Y:S02]  /*69e0*/  LDL.LU R236, [R1+0x68] ;  /* 0x0000680001ec7983 */ /* 0x000f240000300800 */
[----:B------:R-:W-:-:S02]  /*69f0*/  IMAD.WIDE R188, R40, 0x4, R188 ;  /* 0x0000000428bc7825 */ /* 0x000fc400078e02bc */
[----:B------:R2:W-:Y:S01]  /*6a00*/  LDGSTS.E [R47+0x2a008], desc[UR22][R192.64], P0 ;  /* 0x2a008000c02f7fae */ /* 0x0005e200081a1016 */
[----:B------:R-:W-:Y:S01]  /*6a10*/  ISETP.NE.U32.AND P0, PT, R234, RZ, PT ;  /* 0x000000ffea00720c */ /* 0x000fe20003f05070 */
[C---:B------:R-:W-:Y:S02]  /*6a20*/  IMAD.WIDE R44, R40.reuse, 0x4, R44 ;  /* 0x00000004282c7825 */ /* 0x040fe400078e022c */
[----:B------:R-:W4:Y:S02]  /*6a30*/  LDL.LU R243, [R1+0x80] ;  /* 0x0000800001f37983 */ /* 0x000f240000300800 */
[----:B------:R-:W-:Y:S02]  /*6a40*/  IMAD.WIDE R176, R40, 0x4, R176 ;  /* 0x0000000428b07825 */ /* 0x000fe400078e02b0 */
[----:B------:R2:W-:Y:S01]  /*6a50*/  LDGSTS.E [R5+0x2a000], desc[UR22][R190.64], P6 ;  /* 0x2a000000be057fae */ /* 0x0005e2000b1a1016 */
[----:B------:R-:W-:Y:S01]  /*6a60*/  ISETP.NE.U32.AND P6, PT, R232, RZ, PT ;  /* 0x000000ffe800720c */ /* 0x000fe20003fc5070 */
[----:B-1----:R-:W-:-:S04]  /*6a70*/  IMAD.WIDE R178, R40, 0x4, R178 ;  /* 0x0000000428b27825 */ /* 0x002fc800078e02b2 */
[----:B------:R1:W-:Y:S01]  /*6a80*/  LDGSTS.E [R5+0x2a008], desc[UR22][R188.64], P0 ;  /* 0x2a008000bc057fae */ /* 0x0003e200081a1016 */
[----:B------:R-:W-:Y:S01]  /*6a90*/  ISETP.NE.U32.AND P0, PT, R230, RZ, PT ;  /* 0x000000ffe600720c */ /* 0x000fe20003f05070 */
[----:B------:R-:W-:-:S04]  /*6aa0*/  IMAD.WIDE R180, R40, 0x4, R180 ;  /* 0x0000000428b47825 */ /* 0x000fc800078e02b4 */
[----:B------:R-:W-:Y:S02]  /*6ab0*/  IMAD.WIDE R184, R40, 0x4, R184 ;  /* 0x0000000428b87825 */ /* 0x000fe400078e02b8 */
[----:B------:R1:W-:Y:S01]  /*6ac0*/  LDGSTS.E [R35+0x2a000], desc[UR22][R44.64], P6 ;  /* 0x2a0000002c237fae */ /* 0x0003e2000b1a1016 */
[----:B------:R-:W-:Y:S01]  /*6ad0*/  ISETP.NE.U32.AND P6, PT, R228, RZ, PT ;  /* 0x000000ffe400720c */ /* 0x000fe20003fc5070 */
[----:B------:R-:W-:-:S04]  /*6ae0*/  IMAD.WIDE R186, R40, 0x4, R186 ;  /* 0x0000000428ba7825 */ /* 0x000fc800078e02ba */
[----:B------:R1:W-:Y:S01]  /*6af0*/  LDGSTS.E [R35+0x2a008], desc[UR22][R176.64], P0 ;  /* 0x2a008000b0237fae */ /* 0x0003e200081a1016 */
[----:B------:R-:W-:Y:S01]  /*6b00*/  ISETP.NE.U32.AND P0, PT, R226, RZ, PT ;  /* 0x000000ffe200720c */ /* 0x000fe20003f05070 */
[----:B--2---:R-:W-:-:S04]  /*6b10*/  IMAD.WIDE R48, R43, 0x4, R48 ;  /* 0x000000042b307825 */ /* 0x004fc800078e0230 */
[C---:B------:R-:W-:Y:S02]  /*6b20*/  IMAD.WIDE R52, R43.reuse, 0x4, R52 ;  /* 0x000000042b347825 */ /* 0x040fe400078e0234 */
[----:B------:R2:W-:Y:S01]  /*6b30*/  LDGSTS.E [R36+0x2a000], desc[UR22][R178.64], P6 ;  /* 0x2a000000b2247fae */ /* 0x0005e2000b1a1016 */
[----:B------:R-:W-:Y:S01]  /*6b40*/  ISETP.NE.U32.AND P6, PT, R218, RZ, PT ;  /* 0x000000ffda00720c */ /* 0x000fe20003fc5070 */
[----:B------:R-:W-:-:S04]  /*6b50*/  IMAD.WIDE R56, R43, 0x4, R56 ;  /* 0x000000042b387825 */ /* 0x000fc800078e0238 */
[----:B------:R1:W-:Y:S01]  /*6b60*/  LDGSTS.E [R36+0x2a008], desc[UR22][R180.64], P0 ;  /* 0x2a008000b4247fae */ /* 0x0003e200081a1016 */
[----:B------:R-:W-:Y:S01]  /*6b70*/  ISETP.NE.U32.AND P0, PT, R224, RZ, PT ;  /* 0x000000ffe000720c */ /* 0x000fe20003f05070 */
[----:B------:R-:W-:-:S04]  /*6b80*/  IMAD.WIDE R60, R43, 0x4, R60 ;  /* 0x000000042b3c7825 */ /* 0x000fc800078e023c */
[C---:B------:R-:W-:Y:S02]  /*6b90*/  IMAD.WIDE R64, R43.reuse, 0x4, R64 ;  /* 0x000000042b407825 */ /* 0x040fe400078e0240 */
[----:B------:R1:W-:Y:S01]  /*6ba0*/  LDGSTS.E [R37+0x2a000], desc[UR22][R184.64], P6 ;  /* 0x2a000000b8257fae */ /* 0x0003e2000b1a1016 */
[----:B------:R-:W-:Y:S01]  /*6bb0*/  ISETP.NE.U32.AND P6, PT, R8, RZ, PT ;  /* 0x000000ff0800720c */ /* 0x000fe20003fc5070 */
[----:B------:R-:W-:-:S04]  /*6bc0*/  IMAD.WIDE R68, R43, 0x4, R68 ;  /* 0x000000042b447825 */ /* 0x000fc800078e0244 */
[----:B------:R1:W-:Y:S01]  /*6bd0*/  LDGSTS.E [R37+0x2a008], desc[UR22][R186.64], P0 ;  /* 0x2a008000ba257fae */ /* 0x0003e200081a1016 */
[----:B------:R-:W-:-:S03]  /*6be0*/  IMAD.WIDE R72, R43, 0x4, R72 ;  /* 0x000000042b487825 */ /* 0x000fc600078e0248 */
[----:B------:R-:W0:Y:S01]  /*6bf0*/  LDGDEPBAR ;  /* 0x00000000000079af */ /* 0x000e220000000000 */
[----:B------:R-:W-:-:S03]  /*6c00*/  IMAD.WIDE R76, R43, 0x4, R76 ;  /* 0x000000042b4c7825 */ /* 0x000fc600078e024c */
[----:B------:R1:W-:Y:S01]  /*6c10*/  LDGSTS.E [R38+0x8000], desc[UR22][R48.64], P5 ;  /* 0x0800000030267fae */ /* 0x0003e2000a9a1016 */
        /* <DEDUP_REMOVED lines=92> */
[C---:B------:R-:W-:Y:S01]  /*71e0*/  IMAD.WIDE R138, R43.reuse, 0x4, R138 ;  /* 0x000000042b8a7825 */ /* 0x040fe200078e028a */
[----:B---3--:R-:W-:Y:S02]  /*71f0*/  ISETP.NE.U32.AND P0, PT, R244, RZ, PT ;  /* 0x000000fff400720c */ /* 0x008fe40003f05070 */
        /* <DEDUP_REMOVED lines=20> */
[----:B------:R1:W-:Y:S04]  /*7340*/  LDGSTS.E [R39+0xe600], desc[UR22][R150.64], P5 ;  /* 0x0e60000096277fae */ /* 0x0003e8000a9a1016 */
[----:B------:R1:W-:Y:S04]  /*7350*/  LDGSTS.E [R39+0xea00], desc[UR22][R154.64], P5 ;  /* 0x0ea000009a277fae */ /* 0x0003e8000a9a1016 */
[----:B------:R1:W-:Y:S04]  /*7360*/  LDGSTS.E [R39+0xee00], desc[UR22][R158.64], P5 ;  /* 0x0ee000009e277fae */ /* 0x0003e8000a9a1016 */
[----:B------:R1:W-:Y:S04]  /*7370*/  LDGSTS.E [R39+0xf200], desc[UR22][R162.64], P5 ;  /* 0x0f200000a2277fae */ /* 0x0003e8000a9a1016 */
[----:B------:R1:W-:Y:S04]  /*7380*/  LDGSTS.E [R39+0xf600], desc[UR22][R166.64], P5 ;  /* 0x0f600000a6277fae */ /* 0x0003e8000a9a1016 */
[----:B------:R1:W-:Y:S04]  /*7390*/  LDGSTS.E [R39+0xfa00], desc[UR22][R170.64], P5 ;  /* 0x0fa00000aa277fae */ /* 0x0003e8000a9a1016 */
[----:B------:R1:W-:Y:S04]  /*73a0*/  LDGSTS.E [R39+0xfe00], desc[UR22][R174.64], P5 ;  /* 0x0fe00000ae277fae */ /* 0x0003e8000a9a1016 */
[----:B------:R-:W0:Y:S01]  /*73b0*/  LDGDEPBAR ;  /* 0x00000000000079af */ /* 0x000e220000000000 */
[----:B------:R-:W-:Y:S01]  /*73c0*/  BAR.SYNC.DEFER_BLOCKING 0x0 ;  /* 0x0000000000007b1d */ /* 0x000fe20000010000 */
[----:B------:R-:W-:-:S05]  /*73d0*/  ISETP.NE.U32.AND P5, PT, R246, RZ, PT ;  /* 0x000000fff600720c */ /* 0x000fca0003fa5070 */
[----:B------:R-:W3:Y:S04]  /*73e0*/  LDL.LU R244, [R1+0x8c] ;  /* 0x00008c0001f47983 */ /* 0x000ee80000300800 */
[----:B------:R-:W3:Y:S01]  /*73f0*/  LDL.LU R246, [R1+0x88] ;  /* 0x0000880001f67983 */ /* 0x000ee20000300800 */
[----:B----4-:R-:W-:-:S03]  /*7400*/  IMAD.WIDE R204, R40, 0x4, R204 ;  /* 0x0000000428cc7825 */ /* 0x010fc600078e02cc */
[----:B------:R-:W-:Y:S01]  /*7410*/  @!PT LDS RZ, [RZ] ;  /* 0x00000000fffff984 */ /* 0x000fe20000000800 */
[----:B------:R-:W-:Y:S01]  /*7420*/  @!PT LDS RZ, [RZ] ;  /* 0x00000000fffff984 */ /* 0x000fe20000000800 */
[----:B------:R-:W-:Y:S01]  /*7430*/  @!PT LDS RZ, [RZ] ;  /* 0x00000000fffff984 */ /* 0x000fe20000000800 */
[----:B------:R4:W-:Y:S01]  /*7440*/  LDGSTS.E [R6+0x2c000], desc[UR22][R206.64], P0 ;  /* 0x2c000000ce067fae */ /* 0x0009e200081a1016 */
[----:B------:R-:W-:-:S03]  /*7450*/  ISETP.NE.U32.AND P0, PT, R245, RZ, PT ;  /* 0x000000fff500720c */ /* 0x000fc60003f05070 */
[----:B------:R-:W4:Y:S01]  /*7460*/  LDL.LU R245, [R1+0x90] ;  /* 0x0000900001f57983 */ /* 0x000f220000300800 */
[----:B-----5:R-:W-:-:S03]  /*7470*/  IMAD.WIDE R202, R40, 0x4, R202 ;  /* 0x0000000428ca7825 */ /* 0x020fc600078e02ca */
[----:B------:R5:W-:Y:S06]  /*7480*/  LDGSTS.E [R6+0x2c008], desc[UR22][R204.64], P5 ;  /* 0x2c008000cc067fae */ /* 0x000bec000a9a1016 */
[----:B------:R1:W-:Y:S01]  /*7490*/  LDGSTS.E [R41+0x2c000], desc[UR22][R202.64], P0 ;  /* 0x2c000000ca297fae */ /* 0x0003e200081a1016 */
[----:B------:R-:W-:-:S03]  /*74a0*/  ISETP.NE.U32.AND P0, PT, R251, RZ, PT ;  /* 0x000000fffb00720c */ /* 0x000fc60003f05070 */
[----:B------:R-:W5:Y:S01]  /*74b0*/  LDL.LU R251, [R1+0x94] ;  /* 0x0000940001fb7983 */ /* 0x000f620000300800 */
[----:B------:R-:W-:Y:S01]  /*74c0*/  ISETP.NE.U32.AND P5, PT, R236, RZ, PT ;  /* 0x000000ffec00720c */ /* 0x000fe20003fa5070 */
[----:B------:R-:W-:-:S04]  /*74d0*/  IMAD.WIDE R200, R40, 0x4, R200 ;  /* 0x0000000428c87825 */ /* 0x000fc800078e02c8 */
[----:B------:R-:W-:-:S08]  /*74e0*/  IMAD.WIDE R198, R40, 0x4, R198 ;  /* 0x0000000428c67825 */ /* 0x000fd000078e02c6 */
[----:B------:R1:W-:Y:S01]  /*74f0*/  LDGSTS.E [R41+0x2c008], desc[UR22][R200.64], P5 ;  /* 0x2c008000c8297fae */ /* 0x0003e2000a9a1016 */
[----:B------:R-:W-:Y:S01]  /*7500*/  ISETP.NE.U32.AND P5, PT, R238, RZ, PT ;  /* 0x000000ffee00720c */ /* 0x000fe20003fa5070 */
[----:B------:R-:W-:Y:S02]  /*7510*/  IMAD.WIDE R196, R40, 0x4, R196 ;  /* 0x0000000428c47825 */ /* 0x000fe400078e02c4 */
[----:B------:R1:W-:Y:S01]  /*7520*/  LDGSTS.E [R46+0x2c000], desc[UR22][R198.64], P0 ;  /* 0x2c000000c62e7fae */ /* 0x0003e200081a1016 */
[----:B------:R-:W-:Y:S01]  /*7530*/  ISETP.NE.U32.AND P0, PT, R240, RZ, PT ;  /* 0x000000fff000720c */ /* 0x000fe20003f05070 */
        /* <DEDUP_REMOVED lines=9> */
[C---:B-1----:R-:W-:Y:S02]  /*75d0*/  IMAD.WIDE R188, R40.reuse, 0x4, R188 ;  /* 0x0000000428bc7825 */ /* 0x042fe400078e02bc */
[----:B------:R1:W-:Y:S02]  /*75e0*/  LDGSTS.E [R5+0x2c000], desc[UR22][R190.64], P0 ;  /* 0x2c000000be057fae */ /* 0x0003e400081a1016 */
[----:B------:R-:W-:-:S08]  /*75f0*/  IMAD.WIDE R44, R40, 0x4, R44 ;  /* 0x00000004282c7825 */ /* 0x000fd000078e022c */
[----:B------:R1:W-:Y:S01]  /*7600*/  LDGSTS.E [R5+0x2c008], desc[UR22][R188.64], P5 ;  /* 0x2c008000bc057fae */ /* 0x0003e2000a9a1016 */
[----:B------:R-:W-:-:S04]  /*7610*/  IMAD.WIDE R176, R40, 0x4, R176 ;  /* 0x0000000428b07825 */ /* 0x000fc800078e02b0 */
[----:B--2---:R-:W-:-:S04]  /*7620*/  IMAD.WIDE R178, R40, 0x4, R178 ;  /* 0x0000000428b27825 */ /* 0x004fc800078e02b2 */
[----:B------:R-:W-:Y:S01]  /*7630*/  IMAD.WIDE R180, R40, 0x4, R180 ;  /* 0x0000000428b47825 */ /* 0x000fe200078e02b4 */
[----:B---3--:R-:W-:Y:S02]  /*7640*/  ISETP.NE.U32.AND P0, PT, R244, RZ, PT ;  /* 0x000000fff400720c */ /* 0x008fe40003f05070 */
[----:B------:R-:W-:-:S11]  /*7650*/  ISETP.NE.U32.AND P5, PT, R246, RZ, PT ;  /* 0x000000fff600720c */ /* 0x000fd60003fa5070 */
[----:B------:R2:W-:Y:S01]  /*7660*/  LDGSTS.E [R35+0x2c000], desc[UR22][R44.64], P0 ;  /* 0x2c0000002c237fae */ /* 0x0005e200081a1016 */
[----:B------:R-:W-:-:S03]  /*7670*/  LOP3.LUT P0, RZ, R7, 0x40000, RZ, 0xc0, !PT ;  /* 0x0004000007ff7812 */ /* 0x000fc6000780c0ff */
[----:B------:R3:W-:Y:S01]  /*7680*/  LDGSTS.E [R35+0x2c008], desc[UR22][R176.64], P5 ;  /* 0x2c008000b0237fae */ /* 0x0007e2000a9a1016 */
[----:B----4-:R-:W-:-:S03]  /*7690*/  ISETP.NE.U32.AND P5, PT, R245, RZ, PT ;  /* 0x000000fff500720c */ /* 0x010fc60003fa5070 */
[----:B------:R-:W4:Y:S06]  /*76a0*/  LDL.LU R245, [R1+0xb4] ;  /* 0x0000b40001f57983 */ /* 0x000f2c0000300800 */
[----:B------:R1:W-:Y:S04]  /*76b0*/  LDGSTS.E [R36+0x2c000], desc[UR22][R178.64], P0 ;  /* 0x2c000000b2247fae */ /* 0x0003e800081a1016 */
[----:B------:R1:W-:Y:S01]  /*76c0*/  LDGSTS.E [R36+0x2c008], desc[UR22][R180.64], P5 ;  /* 0x2c008000b4247fae */ /* 0x0003e2000a9a1016 */
[----:B-----5:R-:W-:-:S03]  /*76d0*/  ISETP.NE.U32.AND P5, PT, R251, RZ, PT ;  /* 0x000000fffb00720c */ /* 0x020fc60003fa5070 */
[----:B------:R-:W5:Y:S01]  /*76e0*/  LDL.LU R251, [R1+0xac] ;  /* 0x0000ac0001fb7983 */ /* 0x000f620000300800 */
[----:B------:R-:W-:-:S03]  /*76f0*/  IMAD.WIDE R184, R40, 0x4, R184 ;  /* 0x0000000428b87825 */ /* 0x000fc600078e02b8 */
[----:B------:R-:W2:Y:S04]  /*7700*/  LDL.LU R234, [R1+0xb0] ;  /* 0x0000b00001ea7983 */ /* 0x000ea80000300800 */
[----:B------:R1:W-:Y:S01]  /*7710*/  LDGSTS.E [R37+0x2c000], desc[UR22][R184.64], P4 ;  /* 0x2c000000b8257fae */ /* 0x0003e2000a1a1016 */
[----:B------:R-:W-:Y:S01]  /*7720*/  LOP3.LUT P4, RZ, R7, 0x10000, RZ, 0xc0, !PT ;  /* 0x0001000007ff7812 */ /* 0x000fe2000788c0ff */
[----:B------:R-:W-:Y:S02]  /*7730*/  IMAD.WIDE R186, R40, 0x4, R186 ;  /* 0x0000000428ba7825 */ /* 0x000fe400078e02ba */
[----:B------:R-:W2:Y:S02]  /*7740*/  LDL.LU R236, [R1+0xb8] ;  /* 0x0000b80001ec7983 */ /* 0x000ea40000300800 */
[----:B------:R-:W-:-:S02]  /*7750*/  IMAD.WIDE R48, R43, 0x4, R48 ;  /* 0x000000042b307825 */ /* 0x000fc400078e0230 */
[----:B------:R1:W-:Y:S02]  /*7760*/  LDGSTS.E [R37+0x2c008], desc[UR22][R186.64], P5 ;  /* 0x2c008000ba257fae */ /* 0x0003e4000a9a1016 */
[C---:B------:R-:W-:Y:S02]  /*7770*/  IMAD.WIDE R52, R43.reuse, 0x4, R52 ;  /* 0x000000042b347825 */ /* 0x040fe400078e0234 */
[----:B------:R-:W0:Y:S02]  /*7780*/  LDGDEPBAR ;  /* 0x00000000000079af */ /* 0x000e240000000000 */
[C---:B------:R-:W-:Y:S02]  /*7790*/  IMAD.WIDE R56, R43.reuse, 0x4, R56 ;  /* 0x000000042b387825 */ /* 0x040fe400078e0238 */
[----:B------:R1:W-:Y:S02]  /*77a0*/  LDGSTS.E [R38+0x10000], desc[UR22][R48.64], P4 ;  /* 0x1000000030267fae */ /* 0x0003e4000a1a1016 */
[----:B------:R-:W-:-:S02]  /*77b0*/  IMAD.WIDE R60, R43, 0x4, R60 ;  /* 0x000000042b3c7825 */ /* 0x000fc400078e023c */
[----:B------:R1:W-:Y:S02]  /*77c0*/  LDGSTS.E [R38+0x10400], desc[UR22][R52.64], P4 ;  /* 0x1040000034267fae */ /* 0x0003e4000a1a1016 */
[C---:B------:R-:W-:Y:S02]  /*77d0*/  IMAD.WIDE R64, R43.reuse, 0x4, R64 ;  /* 0x000000042b407825 */ /* 0x040fe400078e0240 */
[----:B------:R1:W-:Y:S02]  /*77e0*/  LDGSTS.E [R38+0x10800], desc[UR22][R56.64], P4 ;  /* 0x1080000038267fae */ /* 0x0003e4000a1a1016 */
        /* <DEDUP_REMOVED lines=13> */
[----:B------:R-:W3:Y:S02]  /*78c0*/  LDL.LU R238, [R1+0xbc] ;  /* 0x0000bc0001ee7983 */ /* 0x000ee40000300800 */
        /* <DEDUP_REMOVED lines=27> */
[----:B------:R-:W3:Y:S02]  /*7a80*/  LDL.LU R240, [R1+0xc0] ;  /* 0x0000c00001f07983 */ /* 0x000ee40000300800 */
[C---:B------:R-:W-:Y:S02]  /*7a90*/  IMAD.WIDE R152, R43.reuse, 0x4, R152 ;  /* 0x000000042b987825 */ /* 0x040fe400078e0298 */
[----:B------:R1:W-:Y:S02]  /*7aa0*/  LDGSTS.E [R38+0x15800], desc[UR22][R136.64], P4 ;  /* 0x1580000088267fae */ /* 0x0003e4000a1a1016 */
[----:B------:R-:W-:-:S02]  /*7ab0*/  IMAD.WIDE R156, R43, 0x4, R156 ;  /* 0x000000042b9c7825 */ /* 0x000fc400078e029c */
[----:B------:R-:W3:Y:S02]  /*7ac0*/  LDL.LU R241, [R1+0xc8] ;  /* 0x0000c80001f17983 */ /* 0x000ee40000300800 */
        /* <DEDUP_REMOVED lines=31> */
[----:B------:R-:W3:Y:S02]  /*7cc0*/  LDL.LU R243, [R1+0xc4] ;  /* 0x0000c40001f37983 */ /* 0x000ee40000300800 */
        /* <DEDUP_REMOVED lines=27> */
[----:B------:R1:W-:Y:S04]  /*7e80*/  LDGSTS.E [R39+0x14a00], desc[UR22][R122.64], P4 ;  /* 0x14a000007a277fae */ /* 0x0003e8000a1a1016 */
[----:B------:R-:W3:Y:S01]  /*7e90*/  LDL.LU R244, [R1+0xd0] ;  /* 0x0000d00001f47983 */ /* 0x000ee20000300800 */
[----:B------:R-:W-:-:S03]  /*7ea0*/  IMAD.WIDE R154, R43, 0x4, R154 ;  /* 0x000000042b9a7825 */ /* 0x000fc600078e029a */
[----:B------:R1:W-:Y:S01]  /*7eb0*/  LDGSTS.E [R39+0x14e00], desc[UR22][R126.64], P4 ;  /* 0x14e000007e277fae */ /* 0x0003e2000a1a1016 */
[----:B------:R-:W-:-:S03]  /*7ec0*/  IMAD.WIDE R158, R43, 0x4, R158 ;  /* 0x000000042b9e7825 */ /* 0x000fc600078e029e */
[----:B------:R-:W3:Y:S01]  /*7ed0*/  LDL.LU R246, [R1+0xd4] ;  /* 0x0000d40001f67983 */ /* 0x000ee20000300800 */
        /* <DEDUP_REMOVED lines=11> */
[----:B------:R1:W-:Y:S01]  /*7f90*/  LDGSTS.E [R39+0x16e00], desc[UR22][R158.64], P4 ;  /* 0x16e000009e277fae */ /* 0x0003e2000a1a1016 */
[----:B----4-:R-:W-:-:S03]  /*7fa0*/  ISETP.NE.U32.AND P5, PT, R245, RZ, PT ;  /* 0x000000fff500720c */ /* 0x010fc60003fa5070 */
[----:B------:R4:W-:Y:S04]  /*7fb0*/  LDGSTS.E [R39+0x17200], desc[UR22][R162.64], P4 ;  /* 0x17200000a2277fae */ /* 0x0009e8000a1a1016 */
[----:B------:R1:W-:Y:S04]  /*7fc0*/  LDGSTS.E [R39+0x17600], desc[UR22][R166.64], P4 ;  /* 0x17600000a6277fae */ /* 0x0003e8000a1a1016 */
[----:B------:R1:W-:Y:S04]  /*7fd0*/  LDGSTS.E [R39+0x17a00], desc[UR22][R170.64], P4 ;  /* 0x17a00000aa277fae */ /* 0x0003e8000a1a1016 */
[----:B------:R1:W-:Y:S01]  /*7fe0*/  LDGSTS.E [R39+0x17e00], desc[UR22][R174.64], P4 ;  /* 0x17e00000ae277fae */ /* 0x0003e2000a1a1016 */
[----:B-----5:R-:W-:-:S03]  /*7ff0*/  ISETP.NE.U32.AND P4, PT, R251, RZ, PT ;  /* 0x000000fffb00720c */ /* 0x020fc60003f85070 */
[----:B------:R-:W5:Y:S04]  /*8000*/  LDL.LU R245, [R1+0xa0] ;  /* 0x0000a00001f57983 */ /* 0x000f680000300800 */
[----:B------:R-:W4:Y:S04]  /*8010*/  LDL.LU R251, [R1+0x9c] ;  /* 0x00009c0001fb7983 */ /* 0x000f280000300800 */
[----:B------:R-:W0:Y:S01]  /*8020*/  LDGDEPBAR ;  /* 0x00000000000079af */ /* 0x000e220000000000 */
[C---:B------:R-:W-:Y:S01]  /*8030*/  IMAD.WIDE R206, R40.reuse, 0x4, R206 ;  /* 0x0000000428ce7825 */ /* 0x040fe200078e02ce */
[----:B------:R-:W-:Y:S03]  /*8040*/  BAR.SYNC.DEFER_BLOCKING 0x0 ;  /* 0x0000000000007b1d */ /* 0x000fe60000010000 */
[----:B------:R-:W-:-:S04]  /*8050*/  IMAD.WIDE R204, R40, 0x4, R204 ;  /* 0x0000000428cc7825 */ /* 0x000fc800078e02cc */
[----:B------:R-:W-:Y:S01]  /*8060*/  IMAD.WIDE R202, R40, 0x4, R202 ;  /* 0x0000000428ca7825 */ /* 0x000fe200078e02ca */
[----:B------:R-:W-:Y:S01]  /*8070*/  @!PT LDS RZ, [RZ] ;  /* 0x00000000fffff984 */ /* 0x000fe20000000800 */
[----:B------:R-:W-:Y:S01]  /*8080*/  @!PT LDS RZ, [RZ] ;  /* 0x00000000fffff984 */ /* 0x000fe20000000800 */
[----:B------:R-:W-:Y:S01]  /*8090*/  @!PT LDS RZ, [RZ] ;  /* 0x00000000fffff984 */ /* 0x000fe20000000800 */
[----:B------:R1:W-:Y:S01]  /*80a0*/  LDGSTS.E [R6+0x2e000], desc[UR22][R206.64], P5 ;  /* 0x2e000000ce067fae */ /* 0x0003e2000a9a1016 */
[----:B--2---:R-:W-:-:S03]  /*80b0*/  ISETP.NE.U32.AND P5, PT, R234, RZ, PT ;  /* 0x000000ffea00720c */ /* 0x004fc60003fa5070 */
[----:B------:R2:W-:Y:S01]  /*80c0*/  LDGSTS.E [R6+0x2e008], desc[UR22][R204.64], P4 ;  /* 0x2e008000cc067fae */ /* 0x0005e2000a1a1016 */
[----:B------:R-:W-:Y:S01]  /*80d0*/  ISETP.NE.U32.AND P4, PT, R236, RZ, PT ;  /* 0x000000ffec00720c */ /* 0x000fe20003f85070 */
[----:B------:R-:W-:-:S08]  /*80e0*/  IMAD.WIDE R200, R40, 0x4, R200 ;  /* 0x0000000428c87825 */ /* 0x000fd000078e02c8 */
[----:B------:R2:W-:Y:S01]  /*80f0*/  LDGSTS.E [R41+0x2e000], desc[UR22][R202.64], P5 ;  /* 0x2e000000ca297fae */ /* 0x0005e2000a9a1016 */
[----:B---3--:R-:W-:Y:S01]  /*8100*/  ISETP.NE.U32.AND P5, PT, R238, RZ, PT ;  /* 0x000000ffee00720c */ /* 0x008fe20003fa5070 */
[C---:B------:R-:W-:Y:S02]  /*8110*/  IMAD.WIDE R198, R40.reuse, 0x4, R198 ;  /* 0x0000000428c67825 */ /* 0x040fe400078e02c6 */
[----:B------:R2:W-:Y:S02]  /*8120*/  LDGSTS.E [R41+0x2e008], desc[UR22][R200.64], P4 ;  /* 0x2e008000c8297fae */ /* 0x0005e4000a1a1016 */
[----:B------:R-:W-:-:S08]  /*8130*/  IMAD.WIDE R196, R40, 0x4, R196 ;  /* 0x0000000428c47825 */ /* 0x000fd000078e02c4 */
[----:B------:R2:W-:Y:S01]  /*8140*/  LDGSTS.E [R46+0x2e000], desc[UR22][R198.64], P5 ;  /* 0x2e000000c62e7fae */ /* 0x0005e2000a9a1016 */
[----:B------:R-:W-:-:S04]  /*8150*/  IMAD.WIDE R194, R40, 0x4, R194 ;  /* 0x0000000428c27825 */ /* 0x000fc800078e02c2 */
[----:B------:R-:W-:-:S04]  /*8160*/  IMAD.WIDE R192, R40, 0x4, R192 ;  /* 0x0000000428c07825 */ /* 0x000fc800078e02c0 */
[----:B-1----:R-:W-:Y:S01]  /*8170*/  IMAD.WIDE R190, R40, 0x4, R190 ;  /* 0x0000000428be7825 */ /* 0x002fe200078e02be */
[----:B------:R-:W-:Y:S02]  /*8180*/  ISETP.NE.U32.AND P4, PT, R240, RZ, PT ;  /* 0x000000fff000720c */ /* 0x000fe40003f85070 */
[----:B------:R-:W-:-:S11]  /*8190*/  ISETP.NE.U32.AND P5, PT, R241, RZ, PT ;  /* 0x000000fff100720c */ /* 0x000fd60003fa5070 */
[----:B------:R2:W-:Y:S04]  /*81a0*/  LDGSTS.E [R46+0x2e008], desc[UR22][R196.64], P4 ;  /* 0x2e008000c42e7fae */ /* 0x0005e8000a1a1016 */
[----:B------:R2:W-:Y:S01]  /*81b0*/  LDGSTS.E [R47+0x2e000], desc[UR22][R194.64], P5 ;  /* 0x2e000000c22f7fae */ /* 0x0005e2000a9a1016 */
[----:B------:R-:W-:-:S04]  /*81c0*/  IMAD.WIDE R188, R40, 0x4, R188 ;  /* 0x0000000428bc7825 */ /* 0x000fc800078e02bc */
[----:B------:R-:W-:-:S04]  /*81d0*/  IMAD.WIDE R44, R40, 0x4, R44 ;  /* 0x00000004282c7825 */ /* 0x000fc800078e022c */
[----:B------:R-:W-:Y:S01]  /*81e0*/  IMAD.WIDE R176, R40, 0x4, R176 ;  /* 0x0000000428b07825 */ /* 0x000fe200078e02b0 */
[----:B------:R-:W-:Y:S02]  /*81f0*/  ISETP.NE.U32.AND P4, PT, R242, RZ, PT ;  /* 0x000000fff200720c */ /* 0x000fe40003f85070 */
[----:B------:R-:W-:-:S11]  /*8200*/  ISETP.NE.U32.AND P5, PT, R243, RZ, PT ;  /* 0x000000fff300720c */ /* 0x000fd60003fa5070 */
[----:B------:R2:W-:Y:S04]  /*8210*/  LDGSTS.E [R47+0x2e008], desc[UR22][R192.64], P4 ;  /* 0x2e008000c02f7fae */ /* 0x0005e8000a1a1016 */
[----:B------:R2:W-:Y:S01]  /*8220*/  LDGSTS.E [R5+0x2e000], desc[UR22][R190.64], P5 ;  /* 0x2e000000be057fae */ /* 0x0005e2000a9a1016 */
[----:B------:R-:W-:-:S04]  /*8230*/  IMAD.WIDE R178, R40, 0x4, R178 ;  /* 0x0000000428b27825 */ /* 0x000fc800078e02b2 */
[----:B------:R-:W-:-:S04]  /*8240*/  IMAD.WIDE R180, R40, 0x4, R180 ;  /* 0x0000000428b47825 */ /* 0x000fc800078e02b4 */
[----:B------:R-:W-:-:S04]  /*8250*/  IMAD.WIDE R184, R40, 0x4, R184 ;  /* 0x0000000428b87825 */ /* 0x000fc800078e02b8 */
[----:B------:R-:W-:-:S04]  /*8260*/  IMAD.WIDE R186, R40, 0x4, R186 ;  /* 0x0000000428ba7825 */ /* 0x000fc800078e02ba */
[----:B------:R-:W-:-:S04]  /*8270*/  IMAD.WIDE R48, R43, 0x4, R48 ;  /* 0x000000042b307825 */ /* 0x000fc800078e0230 */
[----:B------:R-:W-:Y:S01]  /*8280*/  IMAD.WIDE R52, R43, 0x4, R52 ;  /* 0x000000042b347825 */ /* 0x000fe200078e0234 */
[----:B------:R-:W-:Y:S02]  /*8290*/  ISETP.NE.U32.AND P4, PT, R244, RZ, PT ;  /* 0x000000fff400720c */ /* 0x000fe40003f85070 */
[----:B------:R-:W-:-:S11]  /*82a0*/  ISETP.NE.U32.AND P5, PT, R246, RZ, PT ;  /* 0x000000fff600720c */ /* 0x000fd60003fa5070 */
[----:B------:R2:W-:Y:S04]  /*82b0*/  LDGSTS.E [R5+0x2e008], desc[UR22][R188.64], P4 ;  /* 0x2e008000bc057fae */ /* 0x0005e8000a1a1016 */
[----:B------:R2:W-:Y:S01]  /*82c0*/  LDGSTS.E [R35+0x2e000], desc[UR22][R44.64], P5 ;  /* 0x2e0000002c237fae */ /* 0x0005e2000a9a1016 */
[----:B------:R-:W-:-:S03]  /*82d0*/  IMAD.WIDE R56, R43, 0x4, R56 ;  /* 0x000000042b387825 */ /* 0x000fc600078e0238 */
[----:B------:R2:W-:Y:S01]  /*82e0*/  LDGSTS.E [R35+0x2e008], desc[UR22][R176.64], P2 ;  /* 0x2e008000b0237fae */ /* 0x0005e200091a1016 */
[----:B------:R-:W-:-:S03]  /*82f0*/  IMAD.WIDE R60, R43, 0x4, R60 ;  /* 0x000000042b3c7825 */ /* 0x000fc600078e023c */
[----:B------:R2:W-:Y:S01]  /*8300*/  LDGSTS.E [R36+0x2e000], desc[UR22][R178.64], P3 ;  /* 0x2e000000b2247fae */ /* 0x0005e200099a1016 */
[----:B------:R-:W-:-:S03]  /*8310*/  IMAD.WIDE R64, R43, 0x4, R64 ;  /* 0x000000042b407825 */ /* 0x000fc600078e0240 */
[----:B------:R2:W-:Y:S01]  /*8320*/  LDGSTS.E [R36+0x2e008], desc[UR22][R180.64], P6 ;  /* 0x2e008000b4247fae */ /* 0x0005e2000b1a1016 */
[----:B------:R-:W-:-:S04]  /*8330*/  IMAD.WIDE R68, R43, 0x4, R68 ;  /* 0x000000042b447825 */ /* 0x000fc800078e0244 */
[----:B------:R-:W-:-:S04]  /*8340*/  IMAD.WIDE R72, R43, 0x4, R72 ;  /* 0x000000042b487825 */ /* 0x000fc800078e0248 */
[----:B------:R-:W-:Y:S01]  /*8350*/  IMAD.WIDE R76, R43, 0x4, R76 ;  /* 0x000000042b4c7825 */ /* 0x000fe200078e024c */
[----:B-----5:R-:W-:Y:S02]  /*8360*/  ISETP.NE.U32.AND P4, PT, R245, RZ, PT ;  /* 0x000000fff500720c */ /* 0x020fe40003f85070 */
[----:B----4-:R-:W-:Y:S01]  /*8370*/  ISETP.NE.U32.AND P5, PT, R251, RZ, PT ;  /* 0x000000fffb00720c */ /* 0x010fe20003fa5070 */
[C---:B------:R-:W-:Y:S01]  /*8380*/  IMAD.WIDE R80, R43.reuse, 0x4, R80 ;  /* 0x000000042b507825 */ /* 0x040fe200078e0250 */
[----:B------:R-:W1:Y:S09]  /*8390*/  LDC R251, c[0x0][0x3a0] ;  /* 0x0000e800fffb7b82 */ /* 0x000e720000000800 */
[----:B------:R2:W-:Y:S04]  /*83a0*/  LDGSTS.E [R37+0x2e000], desc[UR22][R184.64], P4 ;  /* 0x2e000000b8257fae */ /* 0x0005e8000a1a1016 */
[----:B------:R2:W-:Y:S04]  /*83b0*/  LDGSTS.E [R37+0x2e008], desc[UR22][R186.64], P5 ;  /* 0x2e008000ba257fae */ /* 0x0005e8000a9a1016 */
[----:B------:R-:W0:Y:S04]  /*83c0*/  LDGDEPBAR ;  /* 0x00000000000079af */ /* 0x000e280000000000 */
        /* <DEDUP_REMOVED lines=120> */
[----:B-1----:R-:W-:Y:S01]  /*8b50*/  VIADD R251, R251, 0x1f ;  /* 0x0000001ffbfb7836 */ /* 0x002fe20000000000 */
[----:B------:R-:W-:-:S04]  /*8b60*/  ISETP.NE.U32.AND P1, PT, RZ, UR6, PT ;  /* 0x00000006ff007c0c */ /* 0x000fc8000bf25070 */
[----:B------:R-:W-:Y:S01]  /*8b70*/  ISETP.LT.OR P2, PT, R251, 0x20, P1 ;  /* 0x00000020fb00780c */ /* 0x000fe20000f41670 */
[----:B------:R-:W-:Y:S01]  /*8b80*/  IMAD.SHL.U32 R8, R40, 0x4, RZ ;  /* 0x0000000428087824 */ /* 0x000fe200078e00ff */
[----:B------:R-:W-:Y:S02]  /*8b90*/  LOP3.LUT P0, RZ, R7, 0x20000, RZ, 0xc0, !PT ;  /* 0x0002000007ff7812 */ /* 0x000fe4000780c0ff */
[----:B------:R-:W-:Y:S01]  /*8ba0*/  SHF.R.S32.HI R218, RZ, 0x1f, R40 ;  /* 0x0000001fffda7819 */ /* 0x000fe20000011428 */
[----:B------:R-:W-:-:S04]  /*8bb0*/  DEPBAR.LE SB0, 0x6 ;  /* 0x000081800000791a */ /* 0x000fc80000000000 */
[----:B------:R-:W-:Y:S06]  /*8bc0*/  BAR.SYNC.DEFER_BLOCKING 0x0 ;  /* 0x0000000000007b1d */ /* 0x000fec0000010000 */
[----:B--2---:R-:W-:Y:S05]  /*8bd0*/  @P2 BRA `(.L_x_6) ;  /* 0x0000000000842947 */ /* 0x004fea0003800000 */
[----:B------:R-:W-:Y:S02]  /*8be0*/  UIADD3 UR4, UPT, UPT, UR10, 0x28000, URZ ;  /* 0x000280000a047890 */ /* 0x000fe4000fffe0ff */
[----:B------:R-:W-:Y:S02]  /*8bf0*/  USHF.R.U32.HI UR8, URZ, 0x4, UR10 ;  /* 0x00000004ff087899 */ /* 0x000fe4000801160a */
[----:B------:R-:W-:Y:S02]  /*8c00*/  USHF.R.U32.HI UR4, URZ, 0x4, UR4 ;  /* 0x00000004ff047899 */ /* 0x000fe40008011604 */
[----:B------:R-:W-:Y:S02]  /*8c10*/  USGXT.U32 UR8, UR8, 0xe ;  /* 0x0000000e0808789a */ /* 0x000fe40008000000 */
[----:B------:R-:W-:Y:S02]  /*8c20*/  USGXT.U32 UR6, UR4, 0xe ;  /* 0x0000000e0406789a */ /* 0x000fe40008000000 */
[----:B------:R-:W-:-:S02]  /*8c30*/  UIADD3 UR30, UP2, UPT, UR8, 0x2, URZ ;  /* 0x00000002081e7890 */ /* 0x000fc4000ff5e0ff */
[----:B------:R-:W-:Y:S01]  /*8c40*/  UIADD3 UR28, UP1, UPT, UR6, 0x2, URZ ;  /* 0x00000002061c7890 */ /* 0x000fe2000ff3e0ff */
[----:B------:R-:W-:Y:S01]  /*8c50*/  UMOV UR4, URZ ;  /* 0x000000ff00047c82 */ /* 0x000fe20008000000 */
[----:B------:R-:W-:Y:S01]  /*8c60*/  UMOV UR32, 0x0 ;  /* 0x0000000000207882 */ /* 0x000fe20000000000 */
[----:B------:R-:W-:Y:S02]  /*8c70*/  UIADD3.X UR31, UPT, UPT, UR4, 0x40004040, URZ, UP2, !UPT ;  /* 0x40004040041f7890 */ /* 0x000fe400097fe4ff */
[----:B------:R-:W-:Y:S02]  /*8c80*/  UIADD3.X UR29, UPT, UPT, UR4, 0x40004040, URZ, UP1, !UPT ;  /* 0x40004040041d7890 */ /* 0x000fe40008ffe4ff */
[----:B------:R-:W-:Y:S02]  /*8c90*/  UIADD3.64 UR16, UPT, UPT, UR30, 0x2, URZ ;  /* 0x000000021e107897 */ /* 0x000fe4000fffe0ff */
[----:B------:R-:W-:Y:S02]  /*8ca0*/  UIADD3.64 UR14, UPT, UPT, UR28, 0x2, URZ ;  /* 0x000000021c0e7897 */ /* 0x000fe4000fffe0ff */
[----:B------:R-:W-:-:S02]  /*8cb0*/  UIADD3.64 UR26, UPT, UPT, UR30, 0x4, URZ ;  /* 0x000000041e1a7897 */ /* 0x000fc4000fffe0ff */
[----:B------:R-:W-:Y:S01]  /*8cc0*/  UIADD3.64 UR18, UPT, UPT, UR28, 0x4, URZ ;  /* 0x000000041c127897 */ /* 0x000fe2000fffe0ff */
[----:B------:R-:W-:Y:S01]  /*8cd0*/  UMOV UR33, 0x4400910 ;  /* 0x0440091000217882 */ /* 0x000fe20000000000 */
[----:B------:R-:W-:Y:S01]  /*8ce0*/  UMOV UR9, 0x40004040 ;  /* 0x4000404000097882 */ /* 0x000fe20000000000 */
[----:B------:R-:W-:Y:S01]  /*8cf0*/  UMOV UR7, 0x40004040 ;  /* 0x4000404000077882 */ /* 0x000fe20000000000 */
[----:B------:R-:W-:Y:S01]  /*8d00*/  UMOV UR34, 0x0 ;  /* 0x0000000000227882 */ /* 0x000fe20000000000 */
[----:B------:R-:W-:Y:S01]  /*8d10*/  UMOV UR35, 0x4400910 ;  /* 0x0440091000237882 */ /* 0x000fe20000000000 */
[----:B------:R-:W-:Y:S01]  /*8d20*/  UMOV UR36, 0x0 ;  /* 0x0000000000247882 */ /* 0x000fe20000000000 */
[----:B------:R-:W-:Y:S01]  /*8d30*/  UMOV UR37, 0x4400910 ;  /* 0x0440091000257882 */ /* 0x000fe20000000000 */
[----:B------:R-:W-:Y:S01]  /*8d40*/  UMOV UR4, UR12 ;  /* 0x0000000c00047c82 */ /* 0x000fe20008000000 */
[----:B------:R-:W-:Y:S01]  /*8d50*/  UMOV UR5, URZ ;  /* 0x000000ff00057c82 */ /* 0x000fe20008000000 */
[----:B------:R1:W-:Y:S01]  /*8d60*/  UTCHMMA gdesc[UR6], gdesc[UR8], tmem[UR21], tmem[UR32], idesc[UR33], !UPT ;  /* 0x00ff2008060075ea */ /* 0x0003e2000f800015 */
[----:B------:R-:W-:Y:S01]  /*8d70*/  UMOV UR38, 0x0 ;  /* 0x0000000000267882 */ /* 0x000fe20000000000 */
[----:B------:R-:W-:Y:S01]  /*8d80*/  UMOV UR39, 0x4400910 ;  /* 0x0440091000277882 */ /* 0x000fe20000000000 */
[----:B------:R1:W-:Y:S01]  /*8d90*/  UTCHMMA gdesc[UR28], gdesc[UR30], tmem[UR21], tmem[UR34], idesc[UR35], UPT ;  /* 0x00ff221e1c0075ea */ /* 0x0003e2000b800015 */
[----:B------:R-:W-:Y:S01]  /*8da0*/  UMOV UR4, UR4 ;  /* 0x0000000400047c82 */ /* 0x000fe20008000000 */
[----:B------:R1:W-:Y:S01]  /*8db0*/  UTCHMMA gdesc[UR14], gdesc[UR16], tmem[UR21], tmem[UR36], idesc[UR37], UPT ;  /* 0x00ff24100e0075ea */ /* 0x0003e2000b800015 */
[----:B------:R1:W-:Y:S01]  /*8dc0*/  UTCHMMA gdesc[UR18], gdesc[UR26], tmem[UR21], tmem[UR38], idesc[UR39], UPT ;  /* 0x00ff261a120075ea */ /* 0x0003e2000b800015 */
[----:B------:R1:W-:Y:S01]  /*8dd0*/  UTCBAR [UR4], URZ ;  /* 0x000000ff040073e9 */ /* 0x0003e200080000ff */
[----:B------:R-:W-:Y:S01]  /*8de0*/  NOP ;  /* 0x0000000000007918 */ /* 0x000fe20000000000 */
.L_x_6:
[----:B------:R-:W-:Y:S01]  /*8df0*/  SHF.L.U64.HI R7, R40, 0x2, R218 ;  /* 0x0000000228077819 */ /* 0x000fe200000102da */
[----:B------:R-:W-:Y:S01]  /*8e00*/  BAR.SYNC.DEFER_BLOCKING 0x0 ;  /* 0x0000000000007b1d */ /* 0x000fe20000010000 */
[-C--:B------:R-:W-:Y:S02]  /*8e10*/  IADD3 R206, P2, PT, R206, R8.reuse, RZ ;  /* 0x00000008cece7210 */ /* 0x080fe40007f5e0ff */
[----:B------:R-:W-:Y:S02]  /*8e20*/  ISETP.GT.AND P3, PT, R251, 0x9f, PT ;  /* 0x0000009ffb00780c */ /* 0x000fe40003f64270 */
[----:B------:R-:W-:Y:S01]  /*8e30*/  LOP3.LUT R226, R11, 0x2, RZ, 0xfc, !PT ;  /* 0x000000020be27812 */ /* 0x000fe200078efcff */
[----:B------:R-:W-:Y:S01]  /*8e40*/  IMAD.X R207, R207, 0x1, R7, P2 ;  /* 0x00000001cfcf7824 */ /* 0x000fe200010e0607 */
[----:B------:R-:W-:Y:S01]  /*8e50*/  ISETP.GE.AND P2, PT, R11, UR20, PT ;  /* 0x000000140b007c0c */ /* 0x000fe2000bf46270 */
[----:B-1----:R-:W-:Y:S01]  /*8e60*/  UMOV UR4, URZ ;  /* 0x000000ff00047c82 */ /* 0x002fe20008000000 */
[----:B------:R-:W-:-:S02]  /*8e70*/  IADD3 R204, P4, PT, R204, R8, RZ ;  /* 0x00000008cccc7210 */ /* 0x000fc40007f9e0ff */
[----:B------:R-:W-:Y:S02]  /*8e80*/  SEL R224, RZ, 0x4, P2 ;  /* 0x00000004ffe07807 */ /* 0x000fe40001000000 */
[----:B------:R-:W-:Y:S01]  /*8e90*/  LOP3.LUT R228, R11, 0x4, RZ, 0xfc, !PT ;  /* 0x000000040be47812 */ /* 0x000fe200078efcff */
[--C-:B------:R-:W-:Y:S01]  /*8ea0*/  IMAD.X R205, R205, 0x1, R7.reuse, P4 ;  /* 0x00000001cdcd7824 */ /* 0x100fe200020e0607 */
[----:B------:R-:W-:Y:S02]  /*8eb0*/  SEL R224, R224, RZ, P3 ;  /* 0x000000ffe0e07207 */ /* 0x000fe40001800000 */
[-C--:B------:R-:W-:Y:S02]  /*8ec0*/  IADD3 R202, P5, PT, R202, R8.reuse, RZ ;  /* 0x00000008caca7210 */ /* 0x080fe40007fbe0ff */
[----:B------:R-:W-:Y:S02]  /*8ed0*/  ISETP.NE.U32.AND P2, PT, R224, RZ, PT ;  /* 0x000000ffe000720c */ /* 0x000fe40003f45070 */
[----:B------:R-:W-:Y:S01]  /*8ee0*/  LOP3.LUT R236, R11, 0x18, RZ, 0xfc, !PT ;  /* 0x000000180bec7812 */ /* 0x000fe200078efcff */
[----:B------:R-:W-:Y:S01]  /*8ef0*/  IMAD.X R203, R203, 0x1, R7, P5 ;  /* 0x00000001cbcb7824 */ /* 0x000fe200028e0607 */
[----:B------:R-:W-:-:S02]  /*8f00*/  IADD3 R200, P5, PT, R200, R8, RZ ;  /* 0x00000008c8c87210 */ /* 0x000fc40007fbe0ff */
[C---:B------:R-:W-:Y:S02]  /*8f10*/  LOP3.LUT R238, R11.reuse, 0x1a, RZ, 0xfc, !PT ;  /* 0x0000001a0bee7812 */ /* 0x040fe400078efcff */
[----:B------:R-:W-:Y:S01]  /*8f20*/  LOP3.LUT R240, R11, 0x1c, RZ, 0xfc, !PT ;  /* 0x0000001c0bf07812 */ /* 0x000fe200078efcff */
[--C-:B------:R-:W-:Y:S01]  /*8f30*/  IMAD.X R201, R201, 0x1, R7.reuse, P5 ;  /* 0x00000001c9c97824 */ /* 0x100fe200028e0607 */
[----:B------:R-:W-:Y:S02]  /*8f40*/  IADD3 R198, P5, PT, R198, R8, RZ ;  /* 0x00000008c6c67210 */ /* 0x000fe40007fbe0ff */
[----:B------:R-:W-:Y:S01]  /*8f50*/  LOP3.LUT R241, R11, 0x1e, RZ, 0xfc, !PT ;  /* 0x0000001e0bf17812 */ /* 0x000fe200078efcff */
[----:B------:R-:W-:Y:S01]  /*8f60*/  @!PT LDS RZ, [RZ] ;  /* 0x00000000fffff984 */ /* 0x000fe20000000800 */
[----:B------:R-:W-:Y:S01]  /*8f70*/  @!PT LDS RZ, [RZ] ;  /* 0x00000000fffff984 */ /* 0x000fe20000000800 */
[----:B------:R-:W-:Y:S01]  /*8f80*/  @!PT LDS RZ, [RZ] ;  /* 0x00000000fffff984 */ /* 0x000fe20000000800 */
[----:B------:R1:W-:Y:S01]  /*8f90*/  LDGSTS.E [R6+0x30000], desc[UR22][R206.64], P2 ;  /* 0x30000000ce067fae */ /* 0x0003e200091a1016 */
[----:B------:R-:W-:Y:S01]  /*8fa0*/  ISETP.GE.AND P2, PT, R226, UR20, PT ;  /* 0x00000014e2007c0c */ /* 0x000fe2000bf46270 */
[----:B------:R-:W-:Y:S01]  /*8fb0*/  IMAD.X R199, R199, 0x1, R7, P5 ;  /* 0x00000001c7c77824 */ /* 0x000fe200028e0607 */
[----:B------:R-:W-:-:S02]  /*8fc0*/  LOP3.LUT R226, R11, 0x6, RZ, 0xfc, !PT ;  /* 0x000000060be27812 */ /* 0x000fc400078efcff */
[-C--:B------:R-:W-:Y:S02]  /*8fd0*/  IADD3 R196, P5, PT, R196, R8.reuse, RZ ;  /* 0x00000008c4c47210 */ /* 0x080fe40007fbe0ff */
[----:B------:R-:W-:Y:S02]  /*8fe0*/  ISETP.GE.AND P4, PT, R226, UR20, PT ;  /* 0x00000014e2007c0c */ /* 0x000fe4000bf86270 */
[----:B------:R-:W-:Y:S01]  /*8ff0*/  LOP3.LUT R226, R11, 0xa, RZ, 0xfc, !PT ;  /* 0x0000000a0be27812 */ /* 0x000fe200078efcff */
[----:B------:R-:W-:Y:S01]  /*9000*/  IMAD.X R197, R197, 0x1, R7, P5 ;  /* 0x00000001c5c57824 */ /* 0x000fe200028e0607 */
[----:B------:R-:W-:Y:S02]  /*9010*/  IADD3 R194, P5, PT, R194, R8, RZ ;  /* 0x00000008c2c27210 */ /* 0x000fe40007fbe0ff */
[----:B-1----:R-:W-:-:S03]  /*9020*/  SEL R206, RZ, 0x4, P2 ;  /* 0x00000004ffce7807 */ /* 0x002fc60001000000 */
[----:B------:R-:W-:Y:S01]  /*9030*/  IMAD.X R195, R195, 0x1, R7, P5 ;  /* 0x00000001c3c37824 */ /* 0x000fe200028e0607 */
[----:B------:R-:W-:Y:S02]  /*9040*/  SEL R206, R206, RZ, P3 ;  /* 0x000000ffcece7207 */ /* 0x000fe40001800000 */
[----:B------:R-:W-:Y:S02]  /*9050*/  IADD3 R192, P5, PT, R192, R8, RZ ;  /* 0x00000008c0c07210 */ /* 0x000fe40007fbe0ff */
[----:B------:R-:W-:-:S03]  /*9060*/  ISETP.NE.U32.AND P2, PT, R206, RZ, PT ;  /* 0x000000ffce00720c */ /* 0x000fc60003f45070 */
[----:B------:R-:W-:-:S10]  /*9070*/  IMAD.X R193, R193, 0x1, R7, P5 ;  /* 0x00000001c1c17824 */ /* 0x000fd400028e0607 */
[----:B------:R1:W-:Y:S01]  /*9080*/  LDGSTS.E [R6+0x30008], desc[UR22][R204.64], P2 ;  /* 0x30008000cc067fae */ /* 0x0003e200091a1016 */
[----:B------:R-:W-:Y:S02]  /*9090*/  ISETP.GE.AND P2, PT, R228, UR20, PT ;  /* 0x00000014e4007c0c */ /* 0x000fe4000bf46270 */
[----:B------:R-:W-:Y:S02]  /*90a0*/  LOP3.LUT R228, R11, 0x8, RZ, 0xfc, !PT ;  /* 0x000000080be47812 */ /* 0x000fe400078efcff */
[----:B-1----:R-:W-:Y:S02]  /*90b0*/  SEL R204, RZ, 0x4, P2 ;  /* 0x00000004ffcc7807 */ /* 0x002fe40001000000 */
[----:B------:R-:W-:Y:S02]  /*90c0*/  SEL R6, RZ, 0x4, P4 ;  /* 0x00000004ff067807 */ /* 0x000fe40002000000 */
[----:B------:R-:W-:Y:S02]  /*90d0*/  SEL R204, R204, RZ, P3 ;  /* 0x000000ffcccc7207 */ /* 0x000fe40001800000 */
[----:B------:R-:W-:-:S02]  /*90e0*/  SEL R6, R6, RZ, P3 ;  /* 0x000000ff06067207 */ /* 0x000fc40001800000 */
[----:B------:R-:W-:Y:S02]  /*90f0*/  ISETP.NE.U32.AND P2, PT, R204, RZ, PT ;  /* 0x000000ffcc00720c */ /* 0x000fe40003f45070 */
[----:B------:R-:W-:-:S11]  /*9100*/  ISETP.NE.U32.AND P4, PT, R6, RZ, PT ;  /* 0x000000ff0600720c */ /* 0x000fd60003f85070 */
[----:B------:R-:W-:Y:S01]  /*9110*/  LDGSTS.E [R41+0x30000], desc[UR22][R202.64], P2 ;  /* 0x30000000ca297fae */ /* 0x000fe200091a1016 */
[----:B------:R-:W-:Y:S02]  /*9120*/  ISETP.GE.AND P2, PT, R228, UR20, PT ;  /* 0x00000014e4007c0c */ /* 0x000fe4000bf46270 */
[C---:B------:R-:W-:Y:S01]  /*9130*/  LOP3.LUT R228, R11.reuse, 0xc, RZ, 0xfc, !PT ;  /* 0x0000000c0be47812 */ /* 0x040fe200078efcff */
[----:B------:R1:W-:Y:S01]  /*9140*/  LDGSTS.E [R41+0x30008], desc[UR22][R200.64], P4 ;  /* 0x30008000c8297fae */ /* 0x0003e2000a1a1016 */
[----:B------:R-:W-:Y:S02]  /*9150*/  ISETP.GE.AND P4, PT, R226, UR20, PT ;  /* 0x00000014e2007c0c */ /* 0x000fe4000bf86270 */
[----:B------:R-:W-:Y:S02]  /*9160*/  LOP3.LUT R226, R11, 0xe, RZ, 0xfc, !PT ;  /* 0x0000000e0be27812 */ /* 0x000fe400078efcff */
[----:B------:R-:W-:-:S04]  /*9170*/  SEL R6, RZ, 0x4, P4 ;  /* 0x00000004ff067807 */ /* 0x000fc80002000000 */
[----:B------:R-:W-:Y:S02]  /*9180*/  SEL R6, R6, RZ, P3 ;  /* 0x000000ff06067207 */ /* 0x000fe40001800000 */
[----:B-1----:R-:W-:Y:S02]  /*9190*/  SEL R41, RZ, 0x4, P2 ;  /* 0x00000004ff297807 */ /* 0x002fe40001000000 */
[----:B------:R-:W-:Y:S02]  /*91a0*/  ISETP.NE.U32.AND P4, PT, R6, RZ, PT ;  /* 0x000000ff0600720c */ /* 0x000fe40003f85070 */
[----:B------:R-:W-:-:S04]  /*91b0*/  SEL R41, R41, RZ, P3 ;  /* 0x000000ff29297207 */ /* 0x000fc80001800000 */
[----:B------:R-:W-:-:S13]  /*91c0*/  ISETP.NE.U32.AND P2, PT, R41, RZ, PT ;  /* 0x000000ff2900720c */ /* 0x000fda0003f45070 */
[----:B------:R-:W-:Y:S01]  /*91d0*/  LDGSTS.E [R46+0x30000], desc[UR22][R198.64], P2 ;  /* 0x30000000c62e7fae */ /* 0x000fe200091a1016 */
[----:B------:R-:W-:Y:S02]  /*91e0*/  ISETP.GE.AND P2, PT, R228, UR20, PT ;  /* 0x00000014e4007c0c */ /* 0x000fe4000bf46270 */
[----:B------:R-:W-:Y:S01]  /*91f0*/  LOP3.LUT R228, R11, 0x10, RZ, 0xfc, !PT ;  /* 0x000000100be47812 */ /* 0x000fe200078efcff */
[----:B------:R1:W-:Y:S01]  /*9200*/  LDGSTS.E [R46+0x30008], desc[UR22][R196.64], P4 ;  /* 0x30008000c42e7fae */ /* 0x0003e2000a1a1016 */
[----:B------:R-:W-:Y:S02]  /*9210*/  ISETP.GE.AND P4, PT, R226, UR20, PT ;  /* 0x00000014e2007c0c */ /* 0x000fe4000bf86270 */
[----:B------:R-:W-:Y:S02]  /*9220*/  SEL R41, RZ, 0x4, P2 ;  /* 0x00000004ff297807 */ /* 0x000fe40001000000 */
[----:B------:R-:W-:Y:S02]  /*9230*/  SEL R6, RZ, 0x4, P4 ;  /* 0x00000004ff067807 */ /* 0x000fe40002000000 */
[----:B------:R-:W-:-:S02]  /*9240*/  SEL R41, R41, RZ, P3 ;  /* 0x000000ff29297207 */ /* 0x000fc40001800000 */
[----:B------:R-:W-:Y:S02]  /*9250*/  SEL R6, R6, RZ, P3 ;  /* 0x000000ff06067207 */ /* 0x000fe40001800000 */
[----:B------:R-:W-:Y:S02]  /*9260*/  ISETP.NE.U32.AND P2, PT, R41, RZ, PT ;  /* 0x000000ff2900720c */ /* 0x000fe40003f45070 */
[----:B------:R-:W-:Y:S02]  /*9270*/  ISETP.NE.U32.AND P4, PT, R6, RZ, PT ;  /* 0x000000ff0600720c */ /* 0x000fe40003f85070 */
[----:B------:R-:W-:Y:S02]  /*9280*/  LOP3.LUT R226, R11, 0x12, RZ, 0xfc, !PT ;  /* 0x000000120be27812 */ /* 0x000fe400078efcff */
[----:B-1----:R-:W-:Y:S02]  /*9290*/  IADD3 R46, P5, PT, R190, R8, RZ ;  /* 0x00000008be2e7210 */ /* 0x002fe40007fbe0ff */
[----:B------:R-:W-:-:S05]  /*92a0*/  SHF.R.S32.HI R190, RZ, 0x1f, R43 ;  /* 0x0000001fffbe7819 */ /* 0x000fca000001142b */
[----:B------:R-:W-:Y:S01]  /*92b0*/  LDGSTS.E [R47+0x30000], desc[UR22][R194.64], P2 ;  /* 0x30000000c22f7fae */ /* 0x000fe200091a1016 */
[----:B------:R-:W-:-:S03]  /*92c0*/  ISETP.GE.AND P2, PT, R228, UR20, PT ;  /* 0x00000014e4007c0c */ /* 0x000fc6000bf46270 */
[----:B------:R1:W-:Y:S01]  /*92d0*/  LDGSTS.E [R47+0x30008], desc[UR22][R192.64], P4 ;  /* 0x30008000c02f7fae */ /* 0x0003e2000a1a1016 */
[----:B------:R-:W-:Y:S02]  /*92e0*/  ISETP.GE.AND P4, PT, R226, UR20, PT ;  /* 0x00000014e2007c0c */ /* 0x000fe4000bf86270 */
[----:B------:R-:W-:Y:S02]  /*92f0*/  SEL R41, RZ, 0x4, P2 ;  /* 0x00000004ff297807 */ /* 0x000fe40001000000 */
[----:B------:R-:W-:Y:S02]  /*9300*/  SEL R6, RZ, 0x4, P4 ;  /* 0x00000004ff067807 */ /* 0x000fe40002000000 */
[----:B------:R-:W-:Y:S02]  /*9310*/  SEL R41, R41, RZ, P3 ;  /* 0x000000ff29297207 */ /* 0x000fe40001800000 */
[----:B------:R-:W-:Y:S02]  /*9320*/  SEL R6, R6, RZ, P3 ;  /* 0x000000ff06067207 */ /* 0x000fe40001800000 */
[----:B------:R-:W-:Y:S01]  /*9330*/  ISETP.NE.U32.AND P2, PT, R41, RZ, PT ;  /* 0x000000ff2900720c */ /* 0x000fe20003f45070 */
[----:B-1----:R-:W-:Y:S01]  /*9340*/  IMAD.X R47, R191, 0x1, R7, P5 ;  /* 0x00000001bf2f7824 */ /* 0x002fe200028e0607 */
[----:B------:R-:W-:Y:S01]  /*9350*/  ISETP.NE.U32.AND P4, PT, R6, RZ, PT ;  /* 0x000000ff0600720c */ /* 0x000fe20003f85070 */
[----:B------:R-:W-:Y:S01]  /*9360*/  IMAD.SHL.U32 R6, R43, 0x4, RZ ;  /* 0x000000042b067824 */ /* 0x000fe200078e00ff */
[----:B------:R-:W-:-:S02]  /*9370*/  IADD3 R188, P5, PT, R188, R8, RZ ;  /* 0x00000008bcbc7210 */ /* 0x000fc40007fbe0ff */
[----:B------:R-:W-:Y:S02]  /*9380*/  LOP3.LUT R226, R11, 0x14, RZ, 0xfc, !PT ;  /* 0x000000140be27812 */ /* 0x000fe400078efcff */
[----:B------:R-:W-:Y:S01]  /*9390*/  IADD3 R158, P6, PT, R158, R6, RZ ;  /* 0x000000069e9e7210 */ /* 0x000fe20007fde0ff */
[----:B------:R-:W-:-:S04]  /*93a0*/  IMAD.X R189, R189, 0x1, R7, P5 ;  /* 0x00000001bdbd7824 */ /* 0x000fc800028e0607 */
[----:B------:R1:W-:Y:S04]  /*93b0*/  LDGSTS.E [R5+0x30000], desc[UR22][R46.64], P2 ;  /* 0x300000002e057fae */ /* 0x0003e800091a1016 */
[----:B------:R2:W-:Y:S01]  /*93c0*/  LDGSTS.E [R5+0x30008], desc[UR22][R188.64], P4 ;  /* 0x30008000bc057fae */ /* 0x0005e2000a1a1016 */
[-C--:B-1----:R-:W-:Y:S02]  /*93d0*/  IADD3 R46, P2, PT, R48, R6.reuse, RZ ;  /* 0x00000006302e7210 */ /* 0x082fe40007f5e0ff */
[-C--:B------:R-:W-:Y:S02]  /*93e0*/  IADD3 R48, P4, PT, R52, R6.reuse, RZ ;  /* 0x0000000634307210 */ /* 0x080fe40007f9e0ff */
[----:B--2---:R-:W-:Y:S02]  /*93f0*/  SHF.L.U64.HI R5, R43, 0x2, R190 ;  /* 0x000000022b057819 */ /* 0x004fe400000102be */
[----:B------:R-:W-:-:S03]  /*9400*/  IADD3 R52, P5, PT, R56, R6, RZ ;  /* 0x0000000638347210 */ /* 0x000fc60007fbe0ff */
[--C-:B------:R-:W-:Y:S01]  /*9410*/  IMAD.X R47, R49, 0x1, R5.reuse, P2 ;  /* 0x00000001312f7824 */ /* 0x100fe200010e0605 */
[-C--:B------:R-:W-:Y:S01]  /*9420*/  IADD3 R56, P2, PT, R60, R6.reuse, RZ ;  /* 0x000000063c387210 */ /* 0x080fe20007f5e0ff */
        /* <DEDUP_REMOVED lines=107> */
[----:B------:R-:W-:Y:S01]  /*9ae0*/  ISETP.GE.AND P2, PT, R226, UR20, PT ;  /* 0x00000014e2007c0c */ /* 0x000fe2000bf46270 */
[--C-:B------:R-:W-:Y:S01]  /*9af0*/  IMAD.X R143, R143, 0x1, R5.reuse, P4 ;  /* 0x000000018f8f7824 */ /* 0x100fe200020e0605 */
[-C--:B------:R-:W-:Y:S01]  /*9b00*/  IADD3 R150, P4, PT, R150, R6.reuse, RZ ;  /* 0x0000000696967210 */ /* 0x080fe20007f9e0ff */
[--C-:B------:R-:W-:Y:S01]  /*9b10*/  IMAD.X R147, R147, 0x1, R5.reuse, P5 ;  /* 0x0000000193937824 */ /* 0x100fe200028e0605 */
[----:B------:R-:W-:Y:S01]  /*9b20*/  IADD3 R154, P5, PT, R154, R6, RZ ;  /* 0x000000069a9a7210 */ /* 0x000fe20007fbe0ff */
[--C-:B------:R-:W-:Y:S01]  /*9b30*/  IMAD.X R159, R159, 0x1, R5.reuse, P6 ;  /* 0x000000019f9f7824 */ /* 0x100fe200030e0605 */
[----:B------:R-:W-:Y:S01]  /*9b40*/  LOP3.LUT R226, R11, 0x16, RZ, 0xfc, !PT ;  /* 0x000000160be27812 */ /* 0x000fe200078efcff */
[--C-:B------:R-:W-:Y:S01]  /*9b50*/  IMAD.X R151, R151, 0x1, R5.reuse, P4 ;  /* 0x0000000197977824 */ /* 0x100fe200020e0605 */
[----:B------:R-:W-:Y:S01]  /*9b60*/  IADD3 R172, P4, PT, R176, R8, RZ ;  /* 0x00000008b0ac7210 */ /* 0x000fe20007f9e0ff */
[----:B------:R-:W-:Y:S01]  /*9b70*/  IMAD.X R155, R155, 0x1, R5, P5 ;  /* 0x000000019b9b7824 */ /* 0x000fe200028e0605 */
[----:B------:R-:W-:-:S02]  /*9b80*/  SEL R41, RZ, 0x4, P2 ;  /* 0x00000004ff297807 */ /* 0x000fc40001000000 */
[-C--:B------:R-:W-:Y:S01]  /*9b90*/  IADD3 R44, P2, PT, R44, R8.reuse, RZ ;  /* 0x000000082c2c7210 */ /* 0x080fe20007f5e0ff */
[--C-:B------:R-:W-:Y:S01]  /*9ba0*/  IMAD.X R173, R177, 0x1, R7.reuse, P4 ;  /* 0x00000001b1ad7824 */ /* 0x100fe200020e0607 */
[-C--:B------:R-:W-:Y:S02]  /*9bb0*/  IADD3 R176, P4, PT, R178, R8.reuse, RZ ;  /* 0x00000008b2b07210 */ /* 0x080fe40007f9e0ff */
[-C--:B------:R-:W-:Y:S01]  /*9bc0*/  IADD3 R178, P5, PT, R180, R8.reuse, RZ ;  /* 0x00000008b4b27210 */ /* 0x080fe20007fbe0ff */
[--C-:B------:R-:W-:Y:S01]  /*9bd0*/  IMAD.X R45, R45, 0x1, R7.reuse, P2 ;  /* 0x000000012d2d7824 */ /* 0x100fe200010e0607 */
[----:B------:R-:W-:Y:S01]  /*9be0*/  SEL R41, R41, RZ, P3 ;  /* 0x000000ff29297207 */ /* 0x000fe20001800000 */
[--C-:B------:R-:W-:Y:S01]  /*9bf0*/  IMAD.X R177, R179, 0x1, R7.reuse, P4 ;  /* 0x00000001b3b17824 */ /* 0x100fe200020e0607 */
[----:B------:R-:W-:Y:S01]  /*9c00*/  IADD3 R180, P4, PT, R184, R8, RZ ;  /* 0x00000008b8b47210 */ /* 0x000fe20007f9e0ff */
[----:B------:R-:W-:Y:S01]  /*9c10*/  IMAD.X R179, R181, 0x1, R7, P5 ;  /* 0x00000001b5b37824 */ /* 0x000fe200028e0607 */
[----:B------:R-:W-:-:S02]  /*9c20*/  ISETP.NE.U32.AND P2, PT, R41, RZ, PT ;  /* 0x000000ff2900720c */ /* 0x000fc40003f45070 */
[----:B------:R-:W-:Y:S01]  /*9c30*/  IADD3 R184, P5, PT, R186, R8, RZ ;  /* 0x00000008bab87210 */ /* 0x000fe20007fbe0ff */
[--C-:B------:R-:W-:Y:S01]  /*9c40*/  IMAD.X R181, R185, 0x1, R7.reuse, P4 ;  /* 0x00000001b9b57824 */ /* 0x100fe200020e0607 */
[----:B------:R-:W-:Y:S02]  /*9c50*/  ISETP.GE.AND P4, PT, R226, UR20, PT ;  /* 0x00000014e2007c0c */ /* 0x000fe4000bf86270 */
[----:B------:R-:W1:Y:S01]  /*9c60*/  S2R R226, SR_TID.X ;  /* 0x0000000000e27919 */ /* 0x000e620000002100 */
[----:B------:R-:W-:Y:S01]  /*9c70*/  IADD3 R162, P6, PT, R162, R6, RZ ;  /* 0x00000006a2a27210 */ /* 0x000fe20007fde0ff */
[----:B------:R-:W-:Y:S01]  /*9c80*/  IMAD.X R185, R187, 0x1, R7, P5 ;  /* 0x00000001bbb97824 */ /* 0x000fe200028e0607 */
[----:B------:R-:W-:-:S03]  /*9c90*/  ISETP.GE.AND P5, PT, R236, UR20, PT ;  /* 0x00000014ec007c0c */ /* 0x000fc6000bfa6270 */
[--C-:B------:R-:W-:Y:S01]  /*9ca0*/  IMAD.X R163, R163, 0x1, R5.reuse, P6 ;  /* 0x00000001a3a37824 */ /* 0x100fe200030e0605 */
[----:B------:R2:W-:Y:S01]  /*9cb0*/  LDGSTS.E [R35+0x30000], desc[UR22][R44.64], P2 ;  /* 0x300000002c237fae */ /* 0x0005e200091a1016 */
[----:B------:R-:W-:Y:S02]  /*9cc0*/  IADD3 R166, P6, PT, R166, R6, RZ ;  /* 0x00000006a6a67210 */ /* 0x000fe40007fde0ff */
[----:B------:R-:W-:Y:S02]  /*9cd0*/  SEL R41, RZ, 0x4, P5 ;  /* 0x00000004ff297807 */ /* 0x000fe40002800000 */
[----:B------:R-:W-:Y:S01]  /*9ce0*/  ISETP.GE.AND P2, PT, R238, UR20, PT ;  /* 0x00000014ee007c0c */ /* 0x000fe2000bf46270 */
[----:B------:R-:W-:Y:S01]  /*9cf0*/  IMAD.X R167, R167, 0x1, R5, P6 ;  /* 0x00000001a7a77824 */ /* 0x000fe200030e0605 */
[----:B------:R-:W-:Y:S02]  /*9d00*/  ISETP.GE.AND P6, PT, R240, UR20, PT ;  /* 0x00000014f0007c0c */ /* 0x000fe4000bfc6270 */
[----:B------:R-:W-:-:S02]  /*9d10*/  SEL R41, R41, RZ, P3 ;  /* 0x000000ff29297207 */ /* 0x000fc40001800000 */
[----:B------:R-:W-:Y:S02]  /*9d20*/  SEL R186, RZ, 0x4, P6 ;  /* 0x00000004ffba7807 */ /* 0x000fe40003000000 */
[----:B--2---:R-:W-:Y:S02]  /*9d30*/  SEL R44, RZ, 0x4, P4 ;  /* 0x00000004ff2c7807 */ /* 0x004fe40002000000 */
[----:B------:R-:W-:Y:S02]  /*9d40*/  ISETP.GE.AND P4, PT, R241, UR20, PT ;  /* 0x00000014f1007c0c */ /* 0x000fe4000bf86270 */
[----:B------:R-:W-:Y:S02]  /*9d50*/  SEL R44, R44, RZ, P3 ;  /* 0x000000ff2c2c7207 */ /* 0x000fe40001800000 */
[----:B------:R-:W-:Y:S02]  /*9d60*/  SEL R45, RZ, 0x4, P2 ;  /* 0x00000004ff2d7807 */ /* 0x000fe40001000000 */
[----:B------:R-:W-:-:S02]  /*9d70*/  ISETP.NE.U32.AND P5, PT, R44, RZ, PT ;  /* 0x000000ff2c00720c */ /* 0x000fc40003fa5070 */
[----:B------:R-:W-:Y:S02]  /*9d80*/  ISETP.NE.U32.AND P2, PT, R41, RZ, PT ;  /* 0x000000ff2900720c */ /* 0x000fe40003f45070 */
[----:B-1----:R-:W-:Y:S02]  /*9d90*/  LOP3.LUT R226, R226, 0x1f, RZ, 0xc0, !PT ;  /* 0x0000001fe2e27812 */ /* 0x002fe400078ec0ff */
[----:B------:R-:W-:Y:S02]  /*9da0*/  IADD3 R44, P6, PT, R170, R6, RZ ;  /* 0x00000006aa2c7210 */ /* 0x000fe40007fde0ff */
[----:B------:R-:W-:Y:S02]  /*9db0*/  SEL R41, RZ, 0x4, P4 ;  /* 0x00000004ff297807 */ /* 0x000fe40002000000 */
[----:B------:R-:W-:Y:S02]  /*9dc0*/  ISETP.GE.AND P4, PT, R226, UR20, PT ;  /* 0x00000014e2007c0c */ /* 0x000fe4000bf86270 */
[----:B------:R-:W-:Y:S01]  /*9dd0*/  SEL R170, R45, RZ, P3 ;  /* 0x000000ff2daa7207 */ /* 0x000fe20001800000 */
[----:B------:R-:W-:Y:S01]  /*9de0*/  IMAD.X R45, R171, 0x1, R5, P6 ;  /* 0x00000001ab2d7824 */ /* 0x000fe200030e0605 */
[----:B------:R-:W-:Y:S01]  /*9df0*/  SEL R171, RZ, 0x4, P4 ;  /* 0x00000004ffab7807 */ /* 0x000fe20002000000 */
[----:B------:R1:W-:Y:S01]  /*9e00*/  LDGSTS.E [R35+0x30008], desc[UR22][R172.64], P5 ;  /* 0x30008000ac237fae */ /* 0x0003e2000a9a1016 */
[----:B------:R-:W-:-:S02]  /*9e10*/  SEL R186, R186, RZ, P3 ;  /* 0x000000ffbaba7207 */ /* 0x000fc40001800000 */
[----:B------:R-:W-:Y:S01]  /*9e20*/  SEL R41, R41, RZ, P3 ;  /* 0x000000ff29297207 */ /* 0x000fe20001800000 */
[----:B------:R1:W-:Y:S01]  /*9e30*/  LDGSTS.E [R36+0x30000], desc[UR22][R176.64], P2 ;  /* 0x30000000b0247fae */ /* 0x0003e200091a1016 */
[----:B------:R-:W-:Y:S02]  /*9e40*/  ISETP.NE.U32.AND P4, PT, R170, RZ, PT ;  /* 0x000000ffaa00720c */ /* 0x000fe40003f85070 */
[----:B------:R-:W-:Y:S02]  /*9e50*/  SEL R171, R171, RZ, P3 ;  /* 0x000000ffabab7207 */ /* 0x000fe40001800000 */
[----:B------:R-:W-:Y:S02]  /*9e60*/  ISETP.NE.U32.AND P5, PT, R186, RZ, PT ;  /* 0x000000ffba00720c */ /* 0x000fe40003fa5070 */
[----:B------:R-:W-:Y:S02]  /*9e70*/  ISETP.NE.U32.AND P3, PT, R41, RZ, PT ;  /* 0x000000ff2900720c */ /* 0x000fe40003f65070 */
[----:B------:R-:W-:-:S02]  /*9e80*/  ISETP.NE.U32.AND P2, PT, R171, RZ, PT ;  /* 0x000000ffab00720c */ /* 0x000fc40003f45070 */
[----:B------:R-:W-:-:S03]  /*9e90*/  IADD3 R170, P6, PT, R174, R6, RZ ;  /* 0x00000006aeaa7210 */ /* 0x000fc60007fde0ff */
[----:B------:R1:W-:Y:S01]  /*9ea0*/  LDGSTS.E [R36+0x30008], desc[UR22][R178.64], P4 ;  /* 0x30008000b2247fae */ /* 0x0003e2000a1a1016 */
[----:B------:R-:W-:Y:S01]  /*9eb0*/  ISETP.GE.AND P4, PT, R251, 0x20, PT ;  /* 0x00000020fb00780c */ /* 0x000fe20003f86270 */
[----:B------:R-:W-:Y:S02]  /*9ec0*/  IMAD.X R171, R175, 0x1, R5, P6 ;  /* 0x00000001afab7824 */ /* 0x000fe400030e0605 */
[----:B------:R1:W-:Y:S04]  /*9ed0*/  LDGSTS.E [R37+0x30000], desc[UR22][R180.64], P5 ;  /* 0x30000000b4257fae */ /* 0x0003e8000a9a1016 */
[----:B------:R1:W-:Y:S04]  /*9ee0*/  LDGSTS.E [R37+0x30008], desc[UR22][R184.64], P3 ;  /* 0x30008000b8257fae */ /* 0x0003e800099a1016 */
[----:B------:R-:W0:Y:S04]  /*9ef0*/  LDGDEPBAR ;  /* 0x00000000000079af */ /* 0x000e280000000000 */
        /* <DEDUP_REMOVED lines=64> */
[----:B------:R-:W-:-:S03]  /*a300*/  ISETP.GE.AND P2, PT, R251, 0x40, PT ;  /* 0x00000040fb00780c */ /* 0x000fc60003f46270 */
[----:B------:R-:W0:Y:S10]  /*a310*/  LDGDEPBAR ;  /* 0x00000000000079af */ /* 0x000e340000000000 */
[----:B-1----:R-:W-:Y:S05]  /*a320*/  @!P2 BRA `(.L_x_7) ;  /* 0x000000300068a947 */ /* 0x002fea0003800000 */
[----:B------:R-:W2:Y:S04]  /*a330*/  LDL.LU R232, [R1] ;  /* 0x0000000001e87983 */ /* 0x000ea80000300800 */
[----:B------:R-:W3:Y:S04]  /*a340*/  LDL.LU R230, [R1+0x4] ;  /* 0x0000040001e67983 */ /* 0x000ee80000300800 */
[----:B------:R-:W4:Y:S04]  /*a350*/  LDL.LU R228, [R1+0x8] ;  /* 0x0000080001e47983 */ /* 0x000f280000300800 */
[----:B------:R-:W5:Y:S01]  /*a360*/  LDL.LU R226, [R1+0xc] ;  /* 0x00000c0001e27983 */ /* 0x000f620000300800 */
[----:B------:R-:W-:-:S02]  /*a370*/  SHF.R.S32.HI R92, RZ, 0x1f, R0 ;  /* 0x0000001fff5c7819 */ /* 0x000fc40000011400 */
[C---:B------:R-:W-:Y:S01]  /*a380*/  IADD3 R177, P6, PT, R0.reuse, R26, RZ ;  /* 0x0000001a00b17210 */ /* 0x040fe20007fde0ff */
[----:B------:R-:W5:Y:S01]  /*a390*/  LDL.LU R201, [R1+0x10] ;  /* 0x0000100001c97983 */ /* 0x000f620000300800 */
[----:B------:R-:W-:Y:S02]  /*a3a0*/  IADD3 R175, P2, PT, R0, R25, RZ ;  /* 0x0000001900af7210 */ /* 0x000fe40007f5e0ff */
[----:B------:R-:W-:Y:S01]  /*a3b0*/  LEA.HI.X.SX32 R178, R26, R92, 0x1, P6 ;  /* 0x0000005c1ab27211 */ /* 0x000fe200030f0eff */
[----:B------:R-:W5:Y:S01]  /*a3c0*/  LDL.LU R242, [R1+0x14] ;  /* 0x0000140001f27983 */ /* 0x000f620000300800 */
[C---:B------:R-:W-:Y:S02]  /*a3d0*/  IADD3 R179, P5, PT, R0.reuse, R27, RZ ;  /* 0x0000001b00b37210 */ /* 0x040fe40007fbe0ff */
[C---:B------:R-:W-:Y:S01]  /*a3e0*/  IADD3 R173, P3, PT, R0.reuse, R24, RZ ;  /* 0x0000001800ad7210 */ /* 0x040fe20007f7e0ff */
[----:B------:R-:W5:Y:S01]  /*a3f0*/  LDL.LU R202, [R1+0x18] ;  /* 0x0000180001ca7983 */ /* 0x000f620000300800 */
[----:B------:R-:W-:-:S02]  /*a400*/  IADD3 R169, P6, PT, R0, R22, RZ ;  /* 0x0000001600a97210 */ /* 0x000fc40007fde0ff */
[-C--:B------:R-:W-:Y:S01]  /*a410*/  LEA.HI.X.SX32 R176, R25, R92.reuse, 0x1, P2 ;  /* 0x0000005c19b07211 */ /* 0x080fe200010f0eff */
[----:B------:R-:W5:Y:S01]  /*a420*/  LDL.LU R203, [R1+0x1c] ;  /* 0x00001c0001cb7983 */ /* 0x000f620000300800 */
[-C--:B------:R-:W-:Y:S02]  /*a430*/  LEA.HI.X.SX32 R180, R27, R92.reuse, 0x1, P5 ;  /* 0x0000005c1bb47211 */ /* 0x080fe400028f0eff */
[----:B------:R-:W-:Y:S01]  /*a440*/  IADD3 R167, P2, PT, R0, R21, RZ ;  /* 0x0000001500a77210 */ /* 0x000fe20007f5e0ff */
[----:B------:R-:W5:Y:S01]  /*a450*/  LDL.LU R204, [R1+0x20] ;  /* 0x0000200001cc7983 */ /* 0x000f620000300800 */
[-C--:B------:R-:W-:Y:S02]  /*a460*/  LEA.HI.X.SX32 R174, R24, R92.reuse, 0x1, P3 ;  /* 0x0000005c18ae7211 */ /* 0x080fe400018f0eff */
[----:B------:R-:W-:Y:S01]  /*a470*/  LEA.HI.X.SX32 R170, R22, R92, 0x1, P6 ;  /* 0x0000005c16aa7211 */ /* 0x000fe200030f0eff */
[----:B------:R-:W5:Y:S01]  /*a480*/  LDL.LU R205, [R1+0x24] ;  /* 0x0000240001cd7983 */ /* 0x000f620000300800 */
[----:B------:R-:W-:-:S02]  /*a490*/  IADD3 R171, P5, PT, R0, R23, RZ ;  /* 0x0000001700ab7210 */ /* 0x000fc40007fbe0ff */
[C---:B------:R-:W-:Y:S01]  /*a4a0*/  IADD3 R165, P3, PT, R0.reuse, R20, RZ ;  /* 0x0000001400a57210 */ /* 0x040fe20007f7e0ff */
[----:B------:R-:W5:Y:S01]  /*a4b0*/  LDL.LU R206, [R1+0x28] ;  /* 0x0000280001ce7983 */ /* 0x000f620000300800 */
[C---:B------:R-:W-:Y:S02]  /*a4c0*/  IADD3 R161, P6, PT, R0.reuse, R18, RZ ;  /* 0x0000001200a17210 */ /* 0x040fe40007fde0ff */
[-C--:B------:R-:W-:Y:S01]  /*a4d0*/  LEA.HI.X.SX32 R168, R21, R92.reuse, 0x1, P2 ;  /* 0x0000005c15a87211 */ /* 0x080fe200010f0eff */
[----:B------:R-:W5:Y:S01]  /*a4e0*/  LDL.LU R207, [R1+0x2c] ;  /* 0x00002c0001cf7983 */ /* 0x000f620000300800 */
[-C--:B------:R-:W-:Y:S02]  /*a4f0*/  LEA.HI.X.SX32 R172, R23, R92.reuse, 0x1, P5 ;  /* 0x0000005c17ac7211 */ /* 0x080fe400028f0eff */
[----:B------:R-:W-:Y:S01]  /*a500*/  IADD3 R159, P2, PT, R0, R17, RZ ;  /* 0x00000011009f7210 */ /* 0x000fe20007f5e0ff */
[----:B------:R-:W5:Y:S01]  /*a510*/  LDL.LU R224, [R1+0x30] ;  /* 0x0000300001e07983 */ /* 0x000f620000300800 */
[----:B------:R-:W-:-:S02]  /*a520*/  LEA.HI.X.SX32 R166, R20, R92, 0x1, P3 ;  /* 0x0000005c14a67211 */ /* 0x000fc400018f0eff */
[----:B------:R-:W-:Y:S01]  /*a530*/  LEA.HI.X.SX32 R162, R18, R92, 0x1, P6 ;  /* 0x0000005c12a27211 */ /* 0x000fe200030f0eff */
[----:B------:R-:W5:Y:S01]  /*a540*/  LDL.LU R246, [R1+0x34] ;  /* 0x0000340001f67983 */ /* 0x000f620000300800 */
[C---:B------:R-:W-:Y:S02]  /*a550*/  IADD3 R163, P5, PT, R0.reuse, R19, RZ ;  /* 0x0000001300a37210 */ /* 0x040fe40007fbe0ff */
[C---:B------:R-:W-:Y:S01]  /*a560*/  IADD3 R157, P3, PT, R0.reuse, R16, RZ ;  /* 0x00000010009d7210 */ /* 0x040fe20007f7e0ff */
[----:B------:R-:W5:Y:S01]  /*a570*/  LDL.LU R245, [R1+0x38] ;  /* 0x0000380001f57983 */ /* 0x000f620000300800 */
[----:B------:R-:W-:Y:S02]  /*a580*/  IADD3 R153, P6, PT, R0, R14, RZ ;  /* 0x0000000e00997210 */ /* 0x000fe40007fde0ff */
[-C--:B------:R-:W-:Y:S01]  /*a590*/  LEA.HI.X.SX32 R160, R17, R92.reuse, 0x1, P2 ;  /* 0x0000005c11a07211 */ /* 0x080fe200010f0eff */
[----:B------:R-:W5:Y:S01]  /*a5a0*/  LDL.LU R244, [R1+0x3c] ;  /* 0x00003c0001f47983 */ /* 0x000f620000300800 */
[----:B------:R-:W-:-:S02]  /*a5b0*/  LEA.HI.X.SX32 R164, R19, R92, 0x1, P5 ;  /* 0x0000005c13a47211 */ /* 0x000fc400028f0eff */
[----:B------:R-:W-:Y:S01]  /*a5c0*/  IADD3 R151, P2, PT, R0, R13, RZ ;  /* 0x0000000d00977210 */ /* 0x000fe20007f5e0ff */
[----:B------:R-:W5:Y:S01]  /*a5d0*/  LDL.LU R243, [R1+0x40] ;  /* 0x0000400001f37983 */ /* 0x000f620000300800 */
[-C--:B------:R-:W-:Y:S02]  /*a5e0*/  LEA.HI.X.SX32 R158, R16, R92.reuse, 0x1, P3 ;  /* 0x0000005c109e7211 */ /* 0x080fe400018f0eff */
[----:B------:R-:W-:Y:S01]  /*a5f0*/  LEA.HI.X.SX32 R154, R14, R92, 0x1, P6 ;  /* 0x0000005c0e9a7211 */ /* 0x000fe200030f0eff */
[----:B------:R-:W5:Y:S01]  /*a600*/  LDL.LU R234, [R1+0x44] ;  /* 0x0000440001ea7983 */ /* 0x000f620000300800 */
[C---:B------:R-:W-:Y:S01]  /*a610*/  IADD3 R155, P5, PT, R0.reuse, R15, RZ ;  /* 0x0000000f009b7210 */ /* 0x040fe20007fbe0ff */
[----:B------:R-:W1:Y:S01]  /*a620*/  LDC.64 R16, c[0x0][0x388] ;  /* 0x0000e200ff107b82 */ /* 0x000e620000000a00 */
[C---:B------:R-:W-:Y:S02]  /*a630*/  IADD3 R149, P3, PT, R0.reuse, R4, RZ ;  /* 0x0000000400957210 */ /* 0x040fe40007f7e0ff */
[----:B------:R-:W-:-:S02]  /*a640*/  IADD3 R145, P6, PT, R0, R182, RZ ;  /* 0x000000b600917210 */ /* 0x000fc40007fde0ff */
[-C--:B------:R-:W-:Y:S02]  /*a650*/  LEA.HI.X.SX32 R152, R13, R92.reuse, 0x1, P2 ;  /* 0x0000005c0d987211 */ /* 0x080fe400010f0eff */
[----:B------:R-:W-:Y:S02]  /*a660*/  LEA.HI.X.SX32 R156, R15, R92, 0x1, P5 ;  /* 0x0000005c0f9c7211 */ /* 0x000fe400028f0eff */
[----:B------:R-:W-:Y:S01]  /*a670*/  IADD3 R143, P2, PT, R0, R208, RZ ;  /* 0x000000d0008f7210 */ /* 0x000fe20007f5e0ff */
[----:B------:R-:W1:Y:S01]  /*a680*/  LDC.64 R14, c[0x0][0x380] ;  /* 0x0000e000ff0e7b82 */ /* 0x000e620000000a00 */
[-C--:B------:R-:W-:Y:S02]  /*a690*/  LEA.HI.X.SX32 R150, R4, R92.reuse, 0x1, P3 ;  /* 0x0000005c04967211 */ /* 0x080fe400018f0eff */
[----:B------:R-:W-:Y:S02]  /*a6a0*/  LEA.HI.X.SX32 R146, R182, R92, 0x1, P6 ;  /* 0x0000005cb6927211 */ /* 0x000fe400030f0eff */
[----:B------:R-:W-:-:S02]  /*a6b0*/  IADD3 R147, P5, PT, R0, R3, RZ ;  /* 0x0000000300937210 */ /* 0x000fc40007fbe0ff */
[C---:B------:R-:W-:Y:S02]  /*a6c0*/  IADD3 R141, P3, PT, R0.reuse, R209, RZ ;  /* 0x000000d1008d7210 */ /* 0x040fe40007f7e0ff */
[----:B------:R-:W-:Y:S02]  /*a6d0*/  IADD3 R137, P6, PT, R0, R211, RZ ;  /* 0x000000d300897210 */ /* 0x000fe40007fde0ff */
[-C--:B------:R-:W-:Y:S02]  /*a6e0*/  LEA.HI.X.SX32 R144, R208, R92.reuse, 0x1, P2 ;  /* 0x0000005cd0907211 */ /* 0x080fe400010f0eff */
[----:B------:R-:W-:Y:S02]  /*a6f0*/  LEA.HI.X.SX32 R148, R3, R92, 0x1, P5 ;  /* 0x0000005c03947211 */ /* 0x000fe400028f0eff */
[----:B------:R-:W-:Y:S02]  /*a700*/  IADD3 R135, P2, PT, R0, R212, RZ ;  /* 0x000000d400877210 */ /* 0x000fe40007f5e0ff */
[----:B------:R-:W-:-:S02]  /*a710*/  LEA.HI.X.SX32 R142, R209, R92, 0x1, P3 ;  /* 0x0000005cd18e7211 */ /* 0x000fc400018f0eff */
[----:B------:R-:W-:Y:S02]  /*a720*/  LEA.HI.X.SX32 R138, R211, R92, 0x1, P6 ;  /* 0x0000005cd38a7211 */ /* 0x000fe400030f0eff */
[C---:B------:R-:W-:Y:S02]  /*a730*/  IADD3 R139, P5, PT, R0.reuse, R210, RZ ;  /* 0x000000d2008b7210 */ /* 0x040fe40007fbe0ff */
[C---:B------:R-:W-:Y:S02]  /*a740*/  IADD3 R133, P3, PT, R0.reuse, R213, RZ ;  /* 0x000000d500857210 */ /* 0x040fe40007f7e0ff */
[----:B------:R-:W-:Y:S02]  /*a750*/  IADD3 R21, P6, PT, R0, R215, RZ ;  /* 0x000000d700157210 */ /* 0x000fe40007fde0ff */
[-C--:B------:R-:W-:Y:S02]  /*a760*/  LEA.HI.X.SX32 R136, R212, R92.reuse, 0x1, P2 ;  /* 0x0000005cd4887211 */ /* 0x080fe400010f0eff */
[----:B------:R-:W-:-:S02]  /*a770*/  LEA.HI.X.SX32 R140, R210, R92, 0x1, P5 ;  /* 0x0000005cd28c7211 */ /* 0x000fc400028f0eff */
[C---:B------:R-:W-:Y:S02]  /*a780*/  IADD3 R19, P2, PT, R0.reuse, R216, RZ ;  /* 0x000000d800137210 */ /* 0x040fe40007f5e0ff */
[-C--:B------:R-:W-:Y:S02]  /*a790*/  LEA.HI.X.SX32 R134, R213, R92.reuse, 0x1, P3 ;  /* 0x0000005cd5867211 */ /* 0x080fe400018f0eff */
[----:B------:R-:W-:Y:S02]  /*a7a0*/  LEA.HI.X.SX32 R13, R215, R92, 0x1, P6 ;  /* 0x0000005cd70d7211 */ /* 0x000fe400030f0eff */
[C---:B------:R-:W-:Y:S02]  /*a7b0*/  IADD3 R131, P5, PT, R0.reuse, R214, RZ ;  /* 0x000000d600837210 */ /* 0x040fe40007fbe0ff */
[C---:B------:R-:W-:Y:S02]  /*a7c0*/  IADD3 R18, P3, PT, R0.reuse, R217, RZ ;  /* 0x000000d900127210 */ /* 0x040fe40007f7e0ff */
[----:B------:R-:W-:-:S02]  /*a7d0*/  IADD3 R22, P6, PT, R0, R220, RZ ;  /* 0x000000dc00167210 */ /* 0x000fc40007fde0ff */
[-C--:B------:R-:W-:Y:S02]  /*a7e0*/  LEA.HI.X.SX32 R216, R216, R92.reuse, 0x1, P2 ;  /* 0x0000005cd8d87211 */ /* 0x080fe400010f0eff */
[-C--:B------:R-:W-:Y:S02]  /*a7f0*/  LEA.HI.X.SX32 R132, R214, R92.reuse, 0x1, P5 ;  /* 0x0000005cd6847211 */ /* 0x080fe400028f0eff */
[----:B------:R-:W-:Y:S02]  /*a800*/  IADD3 R24, P2, PT, R0, R221, RZ ;  /* 0x000000dd00187210 */ /* 0x000fe40007f5e0ff */
[-C--:B------:R-:W-:Y:S02]  /*a810*/  LEA.HI.X.SX32 R217, R217, R92.reuse, 0x1, P3 ;  /* 0x0000005cd9d97211 */ /* 0x080fe400018f0eff */
[----:B------:R-:W-:Y:S02]  /*a820*/  LEA.HI.X.SX32 R220, R220, R92, 0x1, P6 ;  /* 0x0000005cdcdc7211 */ /* 0x000fe400030f0eff */
[----:B------:R-:W-:-:S02]  /*a830*/  IADD3 R20, P5, PT, R0, R219, RZ ;  /* 0x000000db00147210 */ /* 0x000fc40007fbe0ff */
[C---:B------:R-:W-:Y:S02]  /*a840*/  IADD3 R26, P3, PT, R0.reuse, R222, RZ ;  /* 0x000000de001a7210 */ /* 0x040fe40007f7e0ff */
[C---:B------:R-:W-:Y:S02]  /*a850*/  IADD3 R39, P6, PT, R0.reuse, R225, RZ ;  /* 0x000000e100277210 */ /* 0x040fe40007fde0ff */
[-C--:B------:R-:W-:Y:S02]  /*a860*/  LEA.HI.X.SX32 R23, R221, R92.reuse, 0x1, P2 ;  /* 0x0000005cdd177211 */ /* 0x080fe400010f0eff */
[-C--:B------:R-:W-:Y:S02]  /*a870*/  LEA.HI.X.SX32 R219, R219, R92.reuse, 0x1, P5 ;  /* 0x0000005cdbdb7211 */ /* 0x080fe400028f0eff */
[----:B------:R-:W-:Y:S02]  /*a880*/  IADD3 R37, P2, PT, R0, R227, RZ ;  /* 0x000000e300257210 */ /* 0x000fe40007f5e0ff */
[----:B------:R-:W-:-:S02]  /*a890*/  LEA.HI.X.SX32 R25, R222, R92, 0x1, P3 ;  /* 0x0000005cde197211 */ /* 0x000fc400018f0eff */
[-C--:B------:R-:W-:Y:S02]  /*a8a0*/  LEA.HI.X.SX32 R225, R225, R92.reuse, 0x1, P6 ;  /* 0x0000005ce1e17211 */ /* 0x080fe400030f0eff */
[C---:B------:R-:W-:Y:S02]  /*a8b0*/  IADD3 R125, P5, PT, R0.reuse, R223, RZ ;  /* 0x000000df007d7210 */ /* 0x040fe40007fbe0ff */
[C---:B------:R-:W-:Y:S02]  /*a8c0*/  IADD3 R35, P3, PT, R0.reuse, R229, RZ ;  /* 0x000000e500237210 */ /* 0x040fe40007f7e0ff */
[----:B------:R-:W-:Y:S02]  /*a8d0*/  IADD3 R38, P6, PT, R0, R233, RZ ;  /* 0x000000e900267210 */ /* 0x000fe40007fde0ff */
[-C--:B------:R-:W-:Y:S02]  /*a8e0*/  LEA.HI.X.SX32 R227, R227, R92.reuse, 0x1, P2 ;  /* 0x0000005ce3e37211 */ /* 0x080fe400010f0eff */
[----:B------:R-:W-:-:S02]  /*a8f0*/  LEA.HI.X.SX32 R27, R223, R92, 0x1, P5 ;  /* 0x0000005cdf1b7211 */ /* 0x000fc400028f0eff */
[C---:B------:R-:W-:Y:S02]  /*a900*/  IADD3 R41, P2, PT, R0.reuse, R235, RZ ;  /* 0x000000eb00297210 */ /* 0x040fe40007f5e0ff */
[-C--:B------:R-:W-:Y:S02]  /*a910*/  LEA.HI.X.SX32 R229, R229, R92.reuse, 0x1, P3 ;  /* 0x0000005ce5e57211 */ /* 0x080fe400018f0eff */
[-C--:B------:R-:W-:Y:S02]  /*a920*/  LEA.HI.X.SX32 R233, R233, R92.reuse, 0x1, P6 ;  /* 0x0000005ce9e97211 */ /* 0x080fe400030f0eff */
[C---:B------:R-:W-:Y:S02]  /*a930*/  IADD3 R36, P5, PT, R0.reuse, R231, RZ ;  /* 0x000000e700247210 */ /* 0x040fe40007fbe0ff */
[----:B------:R-:W-:Y:S02]  /*a940*/  IADD3 R45, P3, PT, R0, R237, RZ ;  /* 0x000000ed002d7210 */ /* 0x000fe40007f7e0ff */
[----:B------:R-:W-:-:S02]  /*a950*/  LEA.HI.X.SX32 R235, R235, R92, 0x1, P2 ;  /* 0x0000005cebeb7211 */ /* 0x000fc400010f0eff */
[-C--:B------:R-:W-:Y:S02]  /*a960*/  LEA.HI.X.SX32 R231, R231, R92.reuse, 0x1, P5 ;  /* 0x0000005ce7e77211 */ /* 0x080fe400028f0eff */
[----:B------:R-:W-:Y:S02]  /*a970*/  LEA.HI.X.SX32 R237, R237, R92, 0x1, P3 ;  /* 0x0000005ceded7211 */ /* 0x000fe400018f0eff */
[----:B------:R-:W-:-:S04]  /*a980*/  IADD3 R44, P5, PT, R0, R239, RZ ;  /* 0x000000ef002c7210 */ /* 0x000fc80007fbe0ff */
[----:B------:R-:W-:Y:S02]  /*a990*/  LEA.HI.X.SX32 R239, R239, R92, 0x1, P5 ;  /* 0x0000005cefef7211 */ /* 0x000fe400028f0eff */
[C---:B--2---:R-:W-:Y:S02]  /*a9a0*/  IADD3 R46, P6, PT, R0.reuse, R232, RZ ;  /* 0x000000e8002e7210 */ /* 0x044fe40007fde0ff */
[----:B---3--:R-:W-:Y:S02]  /*a9b0*/  IADD3 R48, P2, PT, R0, R230, RZ ;  /* 0x000000e600307210 */ /* 0x008fe40007f5e0ff */
[----:B------:R-:W-:Y:S02]  /*a9c0*/  LEA.HI.X.SX32 R124, R232, R92, 0x1, P6 ;  /* 0x0000005ce87c7211 */ /* 0x000fe400030f0eff */
[----:B----4-:R-:W-:Y:S01]  /*a9d0*/  IADD3 R50, P3, PT, R0, R228, RZ ;  /* 0x000000e400327210 */ /* 0x010fe20007f7e0ff */
[----:B------:R-:W2:Y:S01]  /*a9e0*/  LDL.LU R232, [R1+0x48] ;  /* 0x0000480001e87983 */ /* 0x000ea20000300800 */
[----:B------:R-:W-:-:S02]  /*a9f0*/  LEA.HI.X.SX32 R47, R230, R92, 0x1, P2 ;  /* 0x0000005ce62f7211 */ /* 0x000fc400010f0eff */
[----:B------:R-:W-:Y:S01]  /*aa00*/  LEA.HI.X.SX32 R49, R228, R92, 0x1, P3 ;  /* 0x0000005ce4317211 */ /* 0x000fe200018f0eff */
[----:B------:R-:W3:Y:S01]  /*aa10*/  LDL.LU R230, [R1+0x4c] ;  /* 0x00004c0001e67983 */ /* 0x000ee20000300800 */
[----:B-----5:R-:W-:-:S03]  /*aa20*/  IADD3 R52, P5, PT, R0, R226, RZ ;  /* 0x000000e200347210 */ /* 0x020fc60007fbe0ff */
[----:B------:R-:W4:Y:S01]  /*aa30*/  LDL.LU R228, [R1+0x50] ;  /* 0x0000500001e47983 */ /* 0x000f220000300800 */
[----:B------:R-:W-:-:S03]  /*aa40*/  LEA.HI.X.SX32 R51, R226, R92, 0x1, P5 ;  /* 0x0000005ce2337211 */ /* 0x000fc600028f0eff */
[----:B------:R-:W5:Y:S01]  /*aa50*/  LDL.LU R226, [R1+0x54] ;  /* 0x0000540001e27983 */ /* 0x000f620000300800 */
[C---:B------:R-:W-:Y:S02]  /*aa60*/  IADD3 R56, P2, PT, R0.reuse, R242, RZ ;  /* 0x000000f200387210 */ /* 0x040fe40007f5e0ff */
[C---:B------:R-:W-:Y:S02]  /*aa70*/  IADD3 R54, P6, PT, R0.reuse, R201, RZ ;  /* 0x000000c900367210 */ /* 0x040fe40007fde0ff */
[----:B------:R-:W-:Y:S02]  /*aa80*/  IADD3 R58, P3, PT, R0, R202, RZ ;  /* 0x000000ca003a7210 */ /* 0x000fe40007f7e0ff */
[-C--:B------:R-:W-:Y:S02]  /*aa90*/  LEA.HI.X.SX32 R55, R242, R92.reuse, 0x1, P2 ;  /* 0x0000005cf2377211 */ /* 0x080fe400010f0eff */
[----:B------:R-:W-:Y:S01]  /*aaa0*/  IADD3 R60, P5, PT, R0, R203, RZ ;  /* 0x000000cb003c7210 */ /* 0x000fe20007fbe0ff */
[----:B------:R-:W5:Y:S01]  /*aab0*/  LDL.LU R242, [R1+0x58] ;  /* 0x0000580001f27983 */ /* 0x000f620000300800 */
[----:B------:R-:W-:-:S02]  /*aac0*/  LEA.HI.X.SX32 R53, R201, R92, 0x1, P6 ;  /* 0x0000005cc9357211 */ /* 0x000fc400030f0eff */
[----:B------:R-:W-:Y:S02]  /*aad0*/  LEA.HI.X.SX32 R57, R202, R92, 0x1, P3 ;  /* 0x0000005cca397211 */ /* 0x000fe400018f0eff */
[C---:B------:R-:W-:Y:S02]  /*aae0*/  IADD3 R64, P2, PT, R0.reuse, R205, RZ ;  /* 0x000000cd00407210 */ /* 0x040fe40007f5e0ff */
[C---:B------:R-:W-:Y:S02]  /*aaf0*/  IADD3 R62, P6, PT, R0.reuse, R204, RZ ;  /* 0x000000cc003e7210 */ /* 0x040fe40007fde0ff */
[----:B------:R-:W-:Y:S02]  /*ab00*/  IADD3 R66, P3, PT, R0, R206, RZ ;  /* 0x000000ce00427210 */ /* 0x000fe40007f7e0ff */
[-C--:B------:R-:W-:Y:S02]  /*ab10*/  LEA.HI.X.SX32 R59, R203, R92.reuse, 0x1, P5 ;  /* 0x0000005ccb3b7211 */ /* 0x080fe400028f0eff */
[----:B------:R-:W-:-:S02]  /*ab20*/  LEA.HI.X.SX32 R63, R205, R92, 0x1, P2 ;  /* 0x0000005ccd3f7211 */ /* 0x000fc400010f0eff */
[----:B------:R-:W-:Y:S02]  /*ab30*/  IADD3 R68, P5, PT, R0, R207, RZ ;  /* 0x000000cf00447210 */ /* 0x000fe40007fbe0ff */
[-C--:B------:R-:W-:Y:S02]  /*ab40*/  LEA.HI.X.SX32 R61, R204, R92.reuse, 0x1, P6 ;  /* 0x0000005ccc3d7211 */ /* 0x080fe400030f0eff */
[----:B------:R-:W-:Y:S02]  /*ab50*/  LEA.HI.X.SX32 R65, R206, R92, 0x1, P3 ;  /* 0x0000005cce417211 */ /* 0x000fe400018f0eff */
[C---:B------:R-:W-:Y:S02]  /*ab60*/  IADD3 R72, P2, PT, R0.reuse, R246, RZ ;  /* 0x000000f600487210 */ /* 0x040fe40007f5e0ff */
[C---:B------:R-:W-:Y:S02]  /*ab70*/  IADD3 R70, P6, PT, R0.reuse, R224, RZ ;  /* 0x000000e000467210 */ /* 0x040fe40007fde0ff */
[----:B------:R-:W-:-:S02]  /*ab80*/  IADD3 R74, P3, PT, R0, R245, RZ ;  /* 0x000000f5004a7210 */ /* 0x000fc40007f7e0ff */
[-C--:B------:R-:W-:Y:S02]  /*ab90*/  LEA.HI.X.SX32 R67, R207, R92.reuse, 0x1, P5 ;  /* 0x0000005ccf437211 */ /* 0x080fe400028f0eff */
[----:B------:R-:W-:Y:S02]  /*aba0*/  LEA.HI.X.SX32 R71, R246, R92, 0x1, P2 ;  /* 0x0000005cf6477211 */ /* 0x000fe400010f0eff */
[----:B------:R-:W-:Y:S02]  /*abb0*/  IADD3 R76, P5, PT, R0, R244, RZ ;  /* 0x000000f4004c7210 */ /* 0x000fe40007fbe0ff */
[-C--:B------:R-:W-:Y:S02]  /*abc0*/  LEA.HI.X.SX32 R69, R224, R92.reuse, 0x1, P6 ;  /* 0x0000005ce0457211 */ /* 0x080fe400030f0eff */
[----:B------:R-:W-:Y:S02]  /*abd0*/  LEA.HI.X.SX32 R73, R245, R92, 0x1, P3 ;  /* 0x0000005cf5497211 */ /* 0x000fe400018f0eff */
[----:B------:R-:W-:-:S02]  /*abe0*/  IADD3 R80, P2, PT, R0, R234, RZ ;  /* 0x000000ea00507210 */ /* 0x000fc40007f5e0ff */
[----:B------:R-:W-:Y:S02]  /*abf0*/  IADD3 R78, P6, PT, R0, R243, RZ ;  /* 0x000000f3004e7210 */ /* 0x000fe40007fde0ff */
[-C--:B------:R-:W-:Y:S02]  /*ac00*/  LEA.HI.X.SX32 R75, R244, R92.reuse, 0x1, P5 ;  /* 0x0000005cf44b7211 */ /* 0x080fe400028f0eff */
[-C--:B------:R-:W-:Y:S02]  /*ac10*/  LEA.HI.X.SX32 R79, R234, R92.reuse, 0x1, P2 ;  /* 0x0000005cea4f7211 */ /* 0x080fe400010f0eff */
[----:B------:R-:W-:Y:S01]  /*ac20*/  LEA.HI.X.SX32 R77, R243, R92, 0x1, P6 ;  /* 0x0000005cf34d7211 */ /* 0x000fe200030f0eff */
[----:B------:R-:W5:Y:S01]  /*ac30*/  LDL.LU R234, [R1+0xd8] ;  /* 0x0000d80001ea7983 */ /* 0x000f620000300800 */
[C---:B--2---:R-:W-:Y:S02]  /*ac40*/  IADD3 R82, P3, PT, R0.reuse, R232, RZ ;  /* 0x000000e800527210 */ /* 0x044fe40007f7e0ff */
[----:B---3--:R-:W-:-:S02]  /*ac50*/  IADD3 R84, P5, PT, R0, R230, RZ ;  /* 0x000000e600547210 */ /* 0x008fc40007fbe0ff */
[----:B------:R-:W-:Y:S02]  /*ac60*/  LEA.HI.X.SX32 R81, R232, R92, 0x1, P3 ;  /* 0x0000005ce8517211 */ /* 0x000fe400018f0eff */
[----:B----4-:R-:W-:Y:S01]  /*ac70*/  IADD3 R86, P6, PT, R0, R228, RZ ;  /* 0x000000e400567210 */ /* 0x010fe20007fde0ff */
[----:B------:R-:W2:Y:S01]  /*ac80*/  LDL.LU R232, [R1+0x84] ;  /* 0x0000840001e87983 */ /* 0x000ea20000300800 */
[-C--:B------:R-:W-:Y:S02]  /*ac90*/  LEA.HI.X.SX32 R83, R230, R92.reuse, 0x1, P5 ;  /* 0x0000005ce6537211 */ /* 0x080fe400028f0eff */
[----:B------:R-:W-:Y:S01]  /*aca0*/  LEA.HI.X.SX32 R85, R228, R92, 0x1, P6 ;  /* 0x0000005ce4557211 */ /* 0x000fe200030f0eff */
[----:B------:R-:W3:Y:S01]  /*acb0*/  LDL.LU R230, [R1+0x98] ;  /* 0x0000980001e67983 */ /* 0x000ee20000300800 */
[----:B-----5:R-:W-:-:S03]  /*acc0*/  IADD3 R88, P2, PT, R0, R226, RZ ;  /* 0x000000e200587210 */ /* 0x020fc60007f5e0ff */
[----:B------:R-:W4:Y:S01]  /*acd0*/  LDL.LU R228, [R1+0xa4] ;  /* 0x0000a40001e47983 */ /* 0x000f220000300800 */
[----:B------:R-:W-:-:S03]  /*ace0*/  LEA.HI.X.SX32 R87, R226, R92, 0x1, P2 ;  /* 0x0000005ce2577211 */ /* 0x000fc600010f0eff */
[----:B------:R-:W5:Y:S01]  /*acf0*/  LDL.LU R226, [R1+0xdc] ;  /* 0x0000dc0001e27983 */ /* 0x000f620000300800 */
[----:B------:R-:W-:Y:S02]  /*ad00*/  IADD3 R90, P3, PT, R0, R242, RZ ;  /* 0x000000f2005a7210 */ /* 0x000fe40007f7e0ff */
[----:B------:R-:W-:Y:S02]  /*ad10*/  SHF.R.S32.HI R0, RZ, 0x1f, R2 ;  /* 0x0000001fff007819 */ /* 0x000fe40000011402 */
[----:B------:R-:W-:Y:S02]  /*ad20*/  LEA.HI.X.SX32 R89, R242, R92, 0x1, P3 ;  /* 0x0000005cf2597211 */ /* 0x000fe400018f0eff */
[C---:B------:R-:W-:Y:S02]  /*ad30*/  IADD3 R92, P5, PT, R2.reuse, R34, RZ ;  /* 0x00000022025c7210 */ /* 0x040fe40007fbe0ff */
[----:B------:R-:W-:Y:S02]  /*ad40*/  IADD3 R94, P6, PT, R2, R33, RZ ;  /* 0x00000021025e7210 */ /* 0x000fe40007fde0ff */
[----:B------:R-:W-:-:S02]  /*ad50*/  LEA.HI.X.SX32 R91, R34, R0, 0x1, P5 ;  /* 0x00000000225b7211 */ /* 0x000fc400028f0eff */
[C---:B------:R-:W-:Y:S02]  /*ad60*/  IADD3 R96, P2, PT, R2.reuse, R32, RZ ;  /* 0x0000002002607210 */ /* 0x040fe40007f5e0ff */
[----:B------:R-:W-:Y:S01]  /*ad70*/  IADD3 R100, P5, PT, R2, R30, RZ ;  /* 0x0000001e02647210 */ /* 0x000fe20007fbe0ff */
[----:B------:R-:W-:Y:S01]  /*ad80*/  IMAD R115, R241, R42, RZ ;  /* 0x0000002af1737224 */ /* 0x000fe200078e02ff */
[-C--:B------:R-:W-:Y:S02]  /*ad90*/  LEA.HI.X.SX32 R93, R33, R0.reuse, 0x1, P6 ;  /* 0x00000000215d7211 */ /* 0x080fe400030f0eff */
[-C--:B------:R-:W-:Y:S02]  /*ada0*/  LEA.HI.X.SX32 R95, R32, R0.reuse, 0x1, P2 ;  /* 0x00000000205f7211 */ /* 0x080fe400010f0eff */
[----:B------:R-:W-:Y:S02]  /*adb0*/  LEA.HI.X.SX32 R99, R30, R0, 0x1, P5 ;  /* 0x000000001e637211 */ /* 0x000fe400028f0eff */
[----:B------:R-:W-:-:S02]  /*adc0*/  IADD3 R98, P3, PT, R2, R31, RZ ;  /* 0x0000001f02627210 */ /* 0x000fc40007f7e0ff */
[C---:B------:R-:W-:Y:S02]  /*add0*/  IADD3 R102, P6, PT, R2.reuse, R29, RZ ;  /* 0x0000001d02667210 */ /* 0x040fe40007fde0ff */
[----:B------:R-:W-:Y:S02]  /*ade0*/  IADD3 R104, P2, PT, R2, R28, RZ ;  /* 0x0000001c02687210 */ /* 0x000fe40007f5e0ff */
[----:B------:R-:W-:Y:S01]  /*adf0*/  SHF.R.S32.HI R117, RZ, 0x1f, R251 ;  /* 0x0000001fff757819 */ /* 0x000fe200000114fb */
[----:B------:R-:W-:Y:S01]  /*ae00*/  IMAD R123, R240, R42, RZ ;  /* 0x0000002af07b7224 */ /* 0x000fe200078e02ff */
[----:B------:R-:W-:Y:S01]  /*ae10*/  LEA.HI.X.SX32 R97, R31, R0, 0x1, P3 ;  /* 0x000000001f617211 */ /* 0x000fe200018f0eff */
[----:B------:R-:W-:Y:S01]  /*ae20*/  IMAD R119, R238, R42, RZ ;  /* 0x0000002aee777224 */ /* 0x000fe200078e02ff */
[----:B------:R-:W-:Y:S01]  /*ae30*/  LEA.HI.X.SX32 R101, R29, R0, 0x1, P6 ;  /* 0x000000001d657211 */ /* 0x000fe200030f0eff */
[----:B------:R-:W-:Y:S01]  /*ae40*/  IMAD R121, R236, R42, RZ ;  /* 0x0000002aec797224 */ /* 0x000fe200078e02ff */
[----:B------:R-:W-:-:S02]  /*ae50*/  LEA.HI.X.SX32 R103, R28, R0, 0x1, P2 ;  /* 0x000000001c677211 */ /* 0x000fc400010f0eff */
[----:B------:R-:W-:Y:S01]  /*ae60*/  LEA.HI R117, R117, R251, RZ, 0x5 ;  /* 0x000000fb75757211 */ /* 0x000fe200078f28ff */
[----:B-1----:R-:W-:-:S03]  /*ae70*/  IMAD.WIDE.U32 R16, R43, 0x14, R16 ;  /* 0x000000142b107825 */ /* 0x002fc600078e0010 */
[----:B------:R-:W-:Y:S02]  /*ae80*/  SHF.R.S32.HI R182, RZ, 0x5, R117 ;  /* 0x00000005ffb67819 */ /* 0x000fe40000011475 */
[----:B------:R-:W-:Y:S01]  /*ae90*/  IADD3 R106, P3, PT, R2, R234, RZ ;  /* 0x000000ea026a7210 */ /* 0x000fe20007f7e0ff */
[----:B------:R-:W-:-:S03]  /*aea0*/  IMAD R3, R190, 0x14, RZ ;  /* 0x00000014be037824 */ /* 0x000fc600078e02ff */
[----:B------:R-:W-:Y:S01]  /*aeb0*/  LEA.HI.X.SX32 R105, R234, R0, 0x1, P3 ;  /* 0x00000000ea697211 */ /* 0x000fe200018f0eff */
[----:B------:R-:W-:Y:S01]  /*aec0*/  IMAD.WIDE.U32 R14, R40, 0x14, R14 ;  /* 0x00000014280e7825 */ /* 0x000fe200078e000e */
[----:B------:R-:W-:-:S03]  /*aed0*/  VIMNMX R181, PT, PT, R182, 0x2, !PT ;  /* 0x00000002b6b57848 */ /* 0x000fc60007fe0100 */
[----:B------:R-:W-:Y:S01]  /*aee0*/  IMAD R43, R218, 0x14, RZ ;  /* 0x00000014da2b7824 */ /* 0x000fe200078e02ff */
[----:B------:R-:W-:Y:S01]  /*aef0*/  SHF.L.U64.HI R29, R39, 0x2, R225 ;  /* 0x00000002271d7819 */ /* 0x000fe200000102e1 */
[----:B------:R-:W-:Y:S02]  /*af00*/  IMAD.IADD R4, R17, 0x1, R3 ;  /* 0x0000000111047824 */ /* 0x000fe400078e0203 */
[----:B------:R-:W-:Y:S01]  /*af10*/  IMAD.SHL.U32 R30, R39, 0x4, RZ ;  /* 0x00000004271e7824 */ /* 0x000fe200078e00ff */
[----:B------:R-:W-:Y:S01]  /*af20*/  SHF.L.U64.HI R39, R41, 0x2, R235 ;  /* 0x0000000229277819 */ /* 0x000fe200000102eb */
[----:B------:R-:W-:Y:S01]  /*af30*/  IMAD.MOV.U32 R3, RZ, RZ, R16 ;  /* 0x000000ffff037224 */ /* 0x000fe200078e0010 */
[----:B------:R-:W-:Y:S01]  /*af40*/  SHF.L.U64.HI R13, R21, 0x2, R13 ;  /* 0x00000002150d7819 */ /* 0x000fe2000001020d */
[----:B------:R-:W-:Y:S01]  /*af50*/  IMAD.SHL.U32 R40, R41, 0x4, RZ ;  /* 0x0000000429287824 */ /* 0x000fe200078e00ff */
        /* <DEDUP_REMOVED lines=9> */
[----:B------:R-:W-:Y:S01]  /*aff0*/  IMAD.MOV.U32 R122, RZ, RZ, RZ ;  /* 0x000000ffff7a7224 */ /* 0x000fe200078e00ff */
        /* <DEDUP_REMOVED lines=57> */
[C---:B------:R-:W-:Y:S01]  /*b390*/  IMAD.SHL.U32 R28, R125.reuse, 0x4, RZ ;  /* 0x000000047d1c7824 */ /* 0x040fe200078e00ff */
        /* <DEDUP_REMOVED lines=61> */
[----:B------:R-:W-:-:S02]  /*b770*/  IMAD.SHL.U32 R102, R102, 0x4, RZ ;  /* 0x0000000466667824 */ /* 0x000fc400078e00ff */
[----:B------:R-:W-:Y:S02]  /*b780*/  IMAD.SHL.U32 R104, R104, 0x4, RZ ;  /* 0x0000000468687824 */ /* 0x000fe400078e00ff */
[----:B------:R-:W-:Y:S02]  /*b790*/  IMAD.SHL.U32 R106, R106, 0x4, RZ ;  /* 0x000000046a6a7824 */ /* 0x000fe400078e00ff */
[----:B------:R-:W-:Y:S02]  /*b7a0*/  VIADD R182, R182, 0xfffffffb ;  /* 0xfffffffbb6b67836 */ /* 0x000fe40000000000 */
[----:B------:R-:W-:Y:S01]  /*b7b0*/  VIADD R181, R181, 0xffffffff ;  /* 0xffffffffb5b57836 */ /* 0x000fe20000000000 */
[----:B------:R-:W-:Y:S01]  /*b7c0*/  UIADD3 UR13, UPT, UPT, UR13, -0xa0, URZ ;  /* 0xffffff600d0d7890 */ /* 0x000fe2000fffe0ff */
[----:B------:R-:W-:Y:S01]  /*b7d0*/  UMOV UR18, UR12 ;  /* 0x0000000c00127c82 */ /* 0x000fe20008000000 */
[----:B------:R-:W-:Y:S01]  /*b7e0*/  UMOV UR19, 0x1 ;  /* 0x0000000100137882 */ /* 0x000fe20000000000 */
[----:B------:R-:W-:Y:S01]  /*b7f0*/  UMOV UR20, 0x4 ;  /* 0x0000000400147882 */ /* 0x000fe20000000000 */
[----:B------:R-:W-:Y:S01]  /*b800*/  UMOV UR5, URZ ;  /* 0x000000ff00057c82 */ /* 0x000fe20008000000 */
[----:B------:R-:W-:Y:S01]  /*b810*/  UMOV UR6, URZ ;  /* 0x000000ff00067c82 */ /* 0x000fe20008000000 */
[----:B------:R-:W-:Y:S01]  /*b820*/  UMOV UR7, URZ ;  /* 0x000000ff00077c82 */ /* 0x000fe20008000000 */
[----:B--2---:R-:W-:-:S04]  /*b830*/  IADD3 R108, P5, PT, R2, R232, RZ ;  /* 0x000000e8026c7210 */ /* 0x004fc80007fbe0ff */
[----:B------:R-:W-:Y:S02]  /*b840*/  LEA.HI.X.SX32 R107, R232, R0, 0x1, P5 ;  /* 0x00000000e86b7211 */ /* 0x000fe400028f0eff */
[C---:B---3--:R-:W-:Y:S02]  /*b850*/  IADD3 R110, P6, PT, R2.reuse, R230, RZ ;  /* 0x000000e6026e7210 */ /* 0x048fe40007fde0ff */
[C---:B----4-:R-:W-:Y:S02]  /*b860*/  IADD3 R112, P2, PT, R2.reuse, R228, RZ ;  /* 0x000000e402707210 */ /* 0x050fe40007f5e0ff */
[----:B------:R-:W-:Y:S02]  /*b870*/  IADD3 R116, P5, PT, R2, R115, RZ ;  /* 0x0000007302747210 */ /* 0x000fe40007fbe0ff */
[-C--:B------:R-:W-:Y:S02]  /*b880*/  LEA.HI.X.SX32 R109, R230, R0.reuse, 0x1, P6 ;  /* 0x00000000e66d7211 */ /* 0x080fe400030f0eff */
[----:B------:R-:W-:-:S02]  /*b890*/  LEA.HI.X.SX32 R111, R228, R0, 0x1, P2 ;  /* 0x00000000e46f7211 */ /* 0x000fc400010f0eff */
[----:B------:R-:W-:Y:S02]  /*b8a0*/  LEA.HI.X.SX32 R115, R115, R0, 0x1, P5 ;  /* 0x0000000073737211 */ /* 0x000fe400028f0eff */
[C---:B-----5:R-:W-:Y:S02]  /*b8b0*/  IADD3 R114, P3, PT, R2.reuse, R226, RZ ;  /* 0x000000e202727210 */ /* 0x060fe40007f7e0ff */
[C---:B------:R-:W-:Y:S02]  /*b8c0*/  IADD3 R118, P2, PT, R2.reuse, R123, RZ ;  /* 0x0000007b02767210 */ /* 0x040fe40007f5e0ff */
[C---:B------:R-:W-:Y:S02]  /*b8d0*/  IADD3 R120, P5, PT, R2.reuse, R119, RZ ;  /* 0x0000007702787210 */ /* 0x040fe40007fbe0ff */
[----:B------:R-:W-:Y:S02]  /*b8e0*/  IADD3 R130, P6, PT, R2, R121, RZ ;  /* 0x0000007902827210 */ /* 0x000fe40007fde0ff */
[----:B------:R-:W-:-:S02]  /*b8f0*/  LEA.HI.X.SX32 R113, R226, R0, 0x1, P3 ;  /* 0x00000000e2717211 */ /* 0x000fc400018f0eff */
[-C--:B------:R-:W-:Y:S02]  /*b900*/  LEA.HI.X.SX32 R123, R123, R0.reuse, 0x1, P2 ;  /* 0x000000007b7b7211 */ /* 0x080fe400010f0eff */
[-C--:B------:R-:W-:Y:S02]  /*b910*/  LEA.HI.X.SX32 R119, R119, R0.reuse, 0x1, P5 ;  /* 0x0000000077777211 */ /* 0x080fe400028f0eff */
[----:B------:R-:W-:Y:S01]  /*b920*/  LEA.HI.X.SX32 R121, R121, R0, 0x1, P6 ;  /* 0x0000000079797211 */ /* 0x000fe200030f0eff */
[----:B------:R-:W-:Y:S01]  /*b930*/  IMAD.IADD R2, R15, 0x1, R43 ;  /* 0x000000010f027824 */ /* 0x000fe200078e022b */
        /* <DEDUP_REMOVED lines=24> */
[----:B------:R-:W-:-:S07]  /*bac0*/  IMAD.SHL.U32 R130, R130, 0x4, RZ ;  /* 0x0000000482827824 */ /* 0x000fce00078e00ff */
.L_x_10:
[----:B------:R-:W-:Y:S01]  /*bad0*/  UIADD3 UR5, UPT, UPT, UR5, 0x1, URZ ;  /* 0x0000000105057890 */ /* 0x000fe2000fffe0ff */
[----:B------:R-:W-:-:S04]  /*bae0*/  DEPBAR.LE SB0, 0x6 ;  /* 0x000081800000791a */ /* 0x000fc80000000000 */
[----:B------:R-:W-:Y:S01]  /*baf0*/  ULEA UR12, UR19, UR10, 0x3 ;  /* 0x0000000a130c7291 */ /* 0x000fe2000f8e18ff */
[----:B------:R-:W-:Y:S01]  /*bb00*/  IMAD.U32 R122, R122, -0x80000000, RZ ;  /* 0x800000007a7a7824 */ /* 0x000fe200078e00ff */
[----:B------:R-:W-:Y:S02]  /*bb10*/  UISETP.GT.AND UP1, UPT, UR5, 0x4, UPT ;  /* 0x000000040500788c */ /* 0x000fe4000bf24270 */
[----:B------:R-:W-:Y:S02]  /*bb20*/  UIADD3 UR12, UPT, UPT, UR12, 0x32000, URZ ;  /* 0x000320000c0c7890 */ /* 0x000fe4000fffe0ff */
[----:B------:R-:W-:Y:S01]  /*bb30*/  USEL UR5, UR5, URZ, !UP1 ;  /* 0x000000ff05057287 */ /* 0x000fe2000c800000 */
[----:B------:R-:W-:Y:S06]  /*bb40*/  BAR.SYNC.DEFER_BLOCKING 0x0 ;  /* 0x0000000000007b1d */ /* 0x000fec0000010000 */
[----:B------:R-:W-:Y:S05]  /*bb50*/  @P1 BRA `(.L_x_8) ;  /* 0x0000000000a01947 */ /* 0x000fea0003800000 */
[----:B------:R-:W-:Y:S02]  /*bb60*/  ULEA UR8, UR5, UR10, 0xd ;  /* 0x0000000a05087291 */ /* 0x000fe4000f8e68ff */
[----:B------:R-:W-:Y:S02]  /*bb70*/  ULEA UR4, UR5, UR10, 0xf ;  /* 0x0000000a05047291 */ /* 0x000fe4000f8e78ff */
[----:B------:R-:W-:Y:S02]  /*bb80*/  UIADD3 UR8, UPT, UPT, UR8, 0x28000, URZ ;  /* 0x0002800008087890 */ /* 0x000fe4000fffe0ff */
[----:B------:R-:W-:Y:S02]  /*bb90*/  USHF.R.U32.HI UR4, URZ, 0x4, UR4 ;  /* 0x00000004ff047899 */ /* 0x000fe40008011604 */
[----:B------:R-:W-:Y:S02]  /*bba0*/  USHF.R.U32.HI UR8, URZ, 0x4, UR8 ;  /* 0x00000004ff087899 */ /* 0x000fe40008011608 */
[----:B------:R-:W-:-:S02]  /*bbb0*/  USGXT.U32 UR16, UR4, 0xe ;  /* 0x0000000e0410789a */ /* 0x000fc40008000000 */
[----:B------:R-:W-:Y:S02]  /*bbc0*/  USGXT.U32 UR14, UR8, 0xe ;  /* 0x0000000e080e789a */ /* 0x000fe40008000000 */
[----:B------:R-:W-:Y:S01]  /*bbd0*/  UIADD3 UR28, UP2, UPT, UR16, 0x2, URZ ;  /* 0x00000002101c7890 */ /* 0x000fe2000ff5e0ff */
[----:B------:R-:W-:Y:S01]  /*bbe0*/  UMOV UR8, URZ ;  /* 0x000000ff00087c82 */ /* 0x000fe20008000000 */
[----:B------:R-:W-:Y:S01]  /*bbf0*/  UIADD3 UR26, UP1, UPT, UR14, 0x2, URZ ;  /* 0x000000020e1a7890 */ /* 0x000fe2000ff3e0ff */
[----:B------:R-:W-:Y:S01]  /*bc00*/  UMOV UR4, URZ ;  /* 0x000000ff00047c82 */ /* 0x000fe20008000000 */
[----:B------:R-:W-:Y:S02]  /*bc10*/  UIADD3.X UR29, UPT, UPT, UR8, 0x40004040, URZ, UP2, !UPT ;  /* 0x40004040081d7890 */ /* 0x000fe400097fe4ff */
[----:B------:R-:W-:Y:S01]  /*bc20*/  UIADD3 UR30, UP3, UPT, UR28, 0x2, URZ ;  /* 0x000000021c1e7890 */ /* 0x000fe2000ff7e0ff */
[----:B------:R-:W-:Y:S01]  /*bc30*/  UMOV UR8, UR12 ;  /* 0x0000000c00087c82 */ /* 0x000fe20008000000 */
[----:B------:R-:W-:Y:S01]  /*bc40*/  UMOV UR9, URZ ;  /* 0x000000ff00097c82 */ /* 0x000fe20008000000 */
[----:B------:R-:W-:-:S02]  /*bc50*/  UIADD3.X UR27, UPT, UPT, UR4, 0x40004040, URZ, UP1, !UPT ;  /* 0x40004040041b7890 */ /* 0x000fc40008ffe4ff */
[----:B------:R-:W-:Y:S01]  /*bc60*/  UIADD3.X UR31, UPT, UPT, UR29, URZ, URZ, UP3, !UPT ;  /* 0x000000ff1d1f7290 */ /* 0x000fe20009ffe4ff */
[----:B------:R-:W-:Y:S01]  /*bc70*/  UMOV UR4, UR8 ;  /* 0x0000000800047c82 */ /* 0x000fe20008000000 */
[----:B------:R-:W-:Y:S02]  /*bc80*/  UIADD3 UR8, UP1, UPT, UR26, 0x2, URZ ;  /* 0x000000021a087890 */ /* 0x000fe4000ff3e0ff */
[----:B------:R-:W-:Y:S02]  /*bc90*/  UIADD3 UR34, UP2, UPT, UR28, 0x4, URZ ;  /* 0x000000041c227890 */ /* 0x000fe4000ff5e0ff */
[----:B------:R-:W-:Y:S02]  /*bca0*/  UIADD3 UR32, UP3, UPT, UR26, 0x4, URZ ;  /* 0x000000041a207890 */ /* 0x000fe4000ff7e0ff */
[----:B------:R-:W-:Y:S02]  /*bcb0*/  UIADD3.X UR9, UPT, UPT, UR27, URZ, URZ, UP1, !UPT ;  /* 0x000000ff1b097290 */ /* 0x000fe40008ffe4ff */
[----:B------:R-:W-:-:S02]  /*bcc0*/  UIADD3.X UR35, UPT, UPT, UR29, URZ, URZ, UP2, !UPT ;  /* 0x000000ff1d237290 */ /* 0x000fc400097fe4ff */
[----:B------:R-:W-:Y:S01]  /*bcd0*/  UIADD3.X UR33, UPT, UPT, UR27, URZ, URZ, UP3, !UPT ;  /* 0x000000ff1b217290 */ /* 0x000fe20009ffe4ff */
[----:B------:R-:W-:Y:S01]  /*bce0*/  UMOV UR36, 0x0 ;  /* 0x0000000000247882 */ /* 0x000fe20000000000 */
[----:B------:R-:W-:Y:S01]  /*bcf0*/  UMOV UR37, 0x4400910 ;  /* 0x0440091000257882 */ /* 0x000fe20000000000 */
[----:B------:R-:W-:Y:S01]  /*bd00*/  UMOV UR17, 0x40004040 ;  /* 0x4000404000117882 */ /* 0x000fe20000000000 */
[----:B------:R-:W-:Y:S01]  /*bd10*/  UMOV UR15, 0x40004040 ;  /* 0x40004040000f7882 */ /* 0x000fe20000000000 */
[----:B------:R-:W-:Y:S01]  /*bd20*/  UMOV UR38, 0x0 ;  /* 0x0000000000267882 */ /* 0x000fe20000000000 */
[----:B------:R-:W-:Y:S01]  /*bd30*/  UMOV UR39, 0x4400910 ;  /* 0x0440091000277882 */ /* 0x000fe20000000000 */
[----:B------:R-:W-:Y:S01]  /*bd40*/  UMOV UR40, 0x0 ;  /* 0x0000000000287882 */ /* 0x000fe20000000000 */
[----:B------:R-:W-:Y:S01]  /*bd50*/  UMOV UR41, 0x4400910 ;  /* 0x0440091000297882 */ /* 0x000fe20000000000 */
[----:B------:R1:W-:Y:S01]  /*bd60*/  UTCHMMA gdesc[UR14], gdesc[UR16], tmem[UR21], tmem[UR36], idesc[UR37], UPT ;  /* 0x00ff24100e0075ea */ /* 0x0003e2000b800015 */
[----:B------:R-:W-:Y:S01]  /*bd70*/  UMOV UR42, 0x0 ;  /* 0x00000000002a7882 */ /* 0x000fe20000000000 */
[----:B------:R-:W-:Y:S01]  /*bd80*/  UMOV UR43, 0x4400910 ;  /* 0x04400910002b7882 */ /* 0x000fe20000000000 */
[----:B------:R1:W-:Y:S01]  /*bd90*/  UTCHMMA gdesc[UR26], gdesc[UR28], tmem[UR21], tmem[UR38], idesc[UR39], UPT ;  /* 0x00ff261c1a0075ea */ /* 0x0003e2000b800015 */
[----:B------:R1:W-:Y:S01]  /*bda0*/  UTCHMMA gdesc[UR8], gdesc[UR30], tmem[UR21], tmem[UR40], idesc[UR41], UPT ;  /* 0x00ff281e080075ea */ /* 0x0003e2000b800015 */
[----:B------:R1:W-:Y:S01]  /*bdb0*/  UTCHMMA gdesc[UR32], gdesc[UR34], tmem[UR21], tmem[UR42], idesc[UR43], UPT ;  /* 0x00ff2a22200075ea */ /* 0x0003e2000b800015 */
[----:B------:R1:W-:Y:S01]  /*bdc0*/  UTCBAR [UR4], URZ ;  /* 0x000000ff040073e9 */ /* 0x0003e200080000ff */
[----:B------:R-:W-:Y:S01]  /*bdd0*/  NOP ;  /* 0x0000000000007918 */ /* 0x000fe20000000000 */
.L_x_8:
[----:B------:R-:W2:Y:S01]  /*bde0*/  SYNCS.PHASECHK.TRANS64.TRYWAIT P3, [UR18], R122 ;  /* 0x0000007aff0075a7 */ /* 0x000ea20008061112 */
[----:B------:R-:W-:Y:S01]  /*bdf0*/  ISETP.LE.AND P2, PT, R182, UR7, PT ;  /* 0x00000007b6007c0c */ /* 0x000fe2000bf43270 */
[----:B-1----:R-:W-:Y:S01]  /*be00*/  UMOV UR4, UR6 ;  /* 0x0000000600047c82 */ /* 0x002fe20008000000 */
[----:B--2---:R-:W-:Y:S11]  /*be10*/  @!P3 BRA `(.L_x_9) ;  /* 0x000000600010b947 */ /* 0x004ff60003800000 */
.L_x_16:
[C---:B------:R-:W-:Y:S01]  /*be20*/  ISETP.GE.AND P3, PT, R11.reuse, UR13, PT ;  /* 0x0000000d0b007c0c */ /* 0x040fe2000bf66270 */
[----:B------:R-:W-:Y:S01]  /*be30*/  BAR.SYNC.DEFER_BLOCKING 0x0 ;  /* 0x0000000000007b1d */ /* 0x000fe20000010000 */
[----:B------:R-:W-:Y:S01]  /*be40*/  UIADD3 UR20, UPT, UPT, UR20, 0x1, URZ ;  /* 0x0000000114147890 */ /* 0x000fe2000fffe0ff */
[----:B------:R-:W-:Y:S01]  /*be50*/  LOP3.LUT R123, R11, 0x2, RZ, 0xfc, !PT ;  /* 0x000000020b7b7812 */ /* 0x000fe200078efcff */
[----:B------:R-:W-:Y:S01]  /*be60*/  UIADD3 UR7, UPT, UPT, UR7, 0x1, URZ ;  /* 0x0000000107077890 */ /* 0x000fe2000fffe0ff */
[----:B------:R-:W-:Y:S01]  /*be70*/  SEL R122, RZ, 0x4, P3 ;  /* 0x00000004ff7a7807 */ /* 0x000fe20001800000 */
[----:B------:R-:W-:Y:S01]  /*be80*/  UISETP.GT.AND UP1, UPT, UR20, 0x4, UPT ;  /* 0x000000041400788c */ /* 0x000fe2000bf24270 */
[----:B------:R-:W-:Y:S01]  /*be90*/  ISETP.GE.AND P3, PT, R123, UR13, PT ;  /* 0x0000000d7b007c0c */ /* 0x000fe2000bf66270 */
[----:B------:R-:W-:Y:S01]  /*bea0*/  UIADD3 UR19, UPT, UPT, UR19, 0x1, URZ ;  /* 0x0000000113137890 */ /* 0x000fe2000fffe0ff */
[----:B------:R-:W-:Y:S01]  /*beb0*/  SEL R122, R122, RZ, !P2 ;  /* 0x000000ff7a7a7207 */ /* 0x000fe20005000000 */
[----:B------:R-:W-:Y:S01]  /*bec0*/  USEL UR20, UR20, URZ, !UP1 ;  /* 0x000000ff14147287 */ /* 0x000fe2000c800000 */
[----:B------:R-:W-:Y:S01]  /*bed0*/  SEL R123, RZ, 0x4, P3 ;  /* 0x00000004ff7b7807 */ /* 0x000fe20001800000 */
[----:B------:R-:W-:Y:S01]  /*bee0*/  UISETP.GT.AND UP1, UPT, UR19, 0x1, UPT ;  /* 0x000000011300788c */ /* 0x000fe2000bf24270 */
[----:B------:R-:W-:Y:S01]  /*bef0*/  ISETP.NE.U32.AND P5, PT, R122, RZ, PT ;  /* 0x000000ff7a00720c */ /* 0x000fe20003fa5070 */
[----:B------:R-:W-:Y:S01]  /*bf00*/  ULEA UR6, UR20, UR10, 0xd ;  /* 0x0000000a14067291 */ /* 0x000fe2000f8e68ff */
[----:B------:R-:W-:Y:S01]  /*bf10*/  LOP3.LUT R125, R11, 0x4, RZ, 0xfc, !PT ;  /* 0x000000040b7d7812 */ /* 0x000fe200078efcff */
[----:B------:R-:W-:Y:S01]  /*bf20*/  USEL UR19, UR19, URZ, !UP1 ;  /* 0x000000ff13137287 */ /* 0x000fe2000c800000 */
[----:B------:R-:W-:Y:S01]  /*bf30*/  IADD3 R122, P3, PT, R0, R114, RZ ;  /* 0x00000072007a7210 */ /* 0x000fe20007f7e0ff */
[----:B------:R-:W-:Y:S01]  /*bf40*/  UMOV UR18, UR12 ;  /* 0x0000000c00127c82 */ /* 0x000fe20008000000 */
[----:B------:R-:W-:Y:S01]  /*bf50*/  SEL R124, R123, RZ, !P2 ;  /* 0x000000ff7b7c7207 */ /* 0x000fe20005000000 */
[----:B------:R-:W-:Y:S01]  /*bf60*/  VIADD R129, R250, UR6 ;  /* 0x00000006fa817c36 */ /* 0x000fe20008000000 */
[----:B------:R-:W-:Y:S01]  /*bf70*/  ISETP.GE.AND P6, PT, R125, UR13, PT ;  /* 0x0000000d7d007c0c */ /* 0x000fe2000bfc6270 */
[----:B------:R-:W-:Y:S01]  /*bf80*/  IMAD.X R123, R2, 0x1, R113, P3 ;  /* 0x00000001027b7824 */ /* 0x000fe200018e0671 */
[----:B------:R-:W-:Y:S01]  /*bf90*/  ISETP.NE.U32.AND P3, PT, R124, RZ, PT ;  /* 0x000000ff7c00720c */ /* 0x000fe20003f65070 */
[----:B------:R-:W-:Y:S01]  /*bfa0*/  VIADD R125, R10, UR6 ;  /* 0x000000060a7d7c36 */ /* 0x000fe20008000000 */
[----:B------:R-:W-:Y:S01]  /*bfb0*/  SEL R124, RZ, 0x4, P6 ;  /* 0x00000004ff7c7807 */ /* 0x000fe20003000000 */
[----:B------:R-:W-:Y:S01]  /*bfc0*/  VIADD R185, R247, UR6 ;  /* 0x00000006f7b97c36 */ /* 0x000fe20008000000 */
[----:B------:R-:W-:-:S02]  /*bfd0*/  LOP3.LUT R126, R11, 0x6, RZ, 0xfc, !PT ;  /* 0x000000060b7e7812 */ /* 0x000fc400078efcff */
[----:B------:R-:W-:Y:S01]  /*bfe0*/  @!PT LDS RZ, [RZ] ;  /* 0x00000000fffff984 */ /* 0x000fe20000000800 */
[----:B------:R-:W-:Y:S01]  /*bff0*/  @!PT LDS RZ, [RZ] ;  /* 0x00000000fffff984 */ /* 0x000fe20000000800 */
[----:B------:R-:W-:Y:S01]  /*c000*/  @!PT LDS RZ, [RZ] ;  /* 0x00000000fffff984 */ /* 0x000fe20000000800 */
[----:B------:R1:W-:Y:S01]  /*c010*/  LDGSTS.E [R125+0x28000], desc[UR22][R122.64], P5 ;  /* 0x280000007a7d7fae */ /* 0x0003e2000a9a1016 */
[----:B------:R-:W-:Y:S02]  /*c020*/  SEL R124, R124, RZ, !P2 ;  /* 0x000000ff7c7c7207 */ /* 0x000fe40005000000 */
[----:B------:R-:W-:Y:S02]  /*c030*/  ISETP.GE.AND P6, PT, R126, UR13, PT ;  /* 0x0000000d7e007c0c */ /* 0x000fe4000bfc6270 */
[C---:B------:R-:W-:Y:S02]  /*c040*/  LOP3.LUT R127, R11.reuse, 0x8, RZ, 0xfc, !PT ;  /* 0x000000080b7f7812 */ /* 0x040fe400078efcff */
[----:B------:R-:W-:Y:S02]  /*c050*/  LOP3.LUT R126, R10, 0x10, RZ, 0x3c, !PT ;  /* 0x000000100a7e7812 */ /* 0x000fe400078e3cff */
[C---:B------:R-:W-:Y:S02]  /*c060*/  LOP3.LUT R128, R11.reuse, 0xc, RZ, 0xfc, !PT ;  /* 0x0000000c0b807812 */ /* 0x040fe400078efcff */
[----:B------:R-:W-:-:S02]  /*c070*/  LOP3.LUT R184, R11, 0x1e, RZ, 0xfc, !PT ;  /* 0x0000001e0bb87812 */ /* 0x000fc400078efcff */
[----:B-1----:R-:W-:-:S05]  /*c080*/  IADD3 R122, P5, PT, R0, R112, RZ ;  /* 0x00000070007a7210 */ /* 0x002fca0007fbe0ff */
[----:B------:R-:W-:Y:S01]  /*c090*/  IMAD.X R123, R2, 0x1, R111, P5 ;  /* 0x00000001027b7824 */ /* 0x000fe200028e066f */
[----:B------:R-:W-:Y:S02]  /*c0a0*/  ISETP.NE.U32.AND P5, PT, R124, RZ, PT ;  /* 0x000000ff7c00720c */ /* 0x000fe40003fa5070 */
[----:B------:R-:W-:Y:S02]  /*c0b0*/  SEL R124, RZ, 0x4, P6 ;  /* 0x00000004ff7c7807 */ /* 0x000fe40003000000 */
[----:B------:R1:W-:Y:S01]  /*c0c0*/  LDGSTS.E [R125+0x28008], desc[UR22][R122.64], P3 ;  /* 0x280080007a7d7fae */ /* 0x0003e200099a1016 */
[----:B------:R-:W-:Y:S01]  /*c0d0*/  ISETP.GE.AND P6, PT, R127, UR13, PT ;  /* 0x0000000d7f007c0c */ /* 0x000fe2000bfc6270 */
[----:B------:R-:W-:Y:S01]  /*c0e0*/  VIADD R127, R126, UR6 ;  /* 0x000000067e7f7c36 */ /* 0x000fe20008000000 */
[----:B------:R-:W-:Y:S02]  /*c0f0*/  SEL R124, R124, RZ, !P2 ;  /* 0x000000ff7c7c7207 */ /* 0x000fe40005000000 */
[----:B------:R-:W-:-:S02]  /*c100*/  LOP3.LUT R126, R11, 0xa, RZ, 0xfc, !PT ;  /* 0x0000000a0b7e7812 */ /* 0x000fc400078efcff */
[----:B-1----:R-:W-:-:S05]  /*c110*/  IADD3 R122, P3, PT, R0, R110, RZ ;  /* 0x0000006e007a7210 */ /* 0x002fca0007f7e0ff */
[----:B------:R-:W-:Y:S01]  /*c120*/  IMAD.X R123, R2, 0x1, R109, P3 ;  /* 0x00000001027b7824 */ /* 0x000fe200018e066d */
[----:B------:R-:W-:Y:S02]  /*c130*/  ISETP.NE.U32.AND P3, PT, R124, RZ, PT ;  /* 0x000000ff7c00720c */ /* 0x000fe40003f65070 */
[----:B------:R-:W-:Y:S02]  /*c140*/  SEL R124, RZ, 0x4, P6 ;  /* 0x00000004ff7c7807 */ /* 0x000fe40003000000 */
[----:B------:R1:W-:Y:S01]  /*c150*/  LDGSTS.E [R127+0x28000], desc[UR22][R122.64], P5 ;  /* 0x280000007a7f7fae */ /* 0x0003e2000a9a1016 */
[----:B------:R-:W-:Y:S02]  /*c160*/  ISETP.GE.AND P6, PT, R126, UR13, PT ;  /* 0x0000000d7e007c0c */ /* 0x000fe4000bfc6270 */
[----:B------:R-:W-:Y:S02]  /*c170*/  SEL R124, R124, RZ, !P2 ;  /* 0x000000ff7c7c7207 */ /* 0x000fe40005000000 */
[----:B------:R-:W-:-:S05]  /*c180*/  LOP3.LUT R126, R10, 0x20, RZ, 0x3c, !PT ;  /* 0x000000200a7e7812 */ /* 0x000fca00078e3cff */
[----:B------:R-:W-:Y:S01]  /*c190*/  VIADD R125, R126, UR6 ;  /* 0x000000067e7d7c36 */ /* 0x000fe20008000000 */
[----:B------:R-:W-:Y:S02]  /*c1a0*/  LOP3.LUT R126, R11, 0xe, RZ, 0xfc, !PT ;  /* 0x0000000e0b7e7812 */ /* 0x000fe400078efcff */
[----:B-1----:R-:W-:-:S05]  /*c1b0*/  IADD3 R122, P5, PT, R0, R108, RZ ;  /* 0x0000006c007a7210 */ /* 0x002fca0007fbe0ff */
[----:B------:R-:W-:Y:S01]  /*c1c0*/  IMAD.X R123, R2, 0x1, R107, P5 ;  /* 0x00000001027b7824 */ /* 0x000fe200028e066b */
[----:B------:R-:W-:Y:S02]  /*c1d0*/  ISETP.NE.U32.AND P5, PT, R124, RZ, PT ;  /* 0x000000ff7c00720c */ /* 0x000fe40003fa5070 */
[----:B------:R-:W-:Y:S02]  /*c1e0*/  SEL R124, RZ, 0x4, P6 ;  /* 0x00000004ff7c7807 */ /* 0x000fe40003000000 */
[----:B------:R1:W-:Y:S01]  /*c1f0*/  LDGSTS.E [R127+0x28008], desc[UR22][R122.64], P3 ;  /* 0x280080007a7f7fae */ /* 0x0003e200099a1016 */
[----:B------:R-:W-:Y:S02]  /*c200*/  ISETP.GE.AND P6, PT, R128, UR13, PT ;  /* 0x0000000d80007c0c */ /* 0x000fe4000bfc6270 */
[----:B------:R-:W-:Y:S02]  /*c210*/  SEL R124, R124, RZ, !P2 ;  /* 0x000000ff7c7c7207 */ /* 0x000fe40005000000 */
[----:B------:R-:W-:-:S02]  /*c220*/  LOP3.LUT R128, R11, 0x1a, RZ, 0xfc, !PT ;  /* 0x0000001a0b807812 */ /* 0x000fc400078efcff */
[----:B-1----:R-:W-:Y:S01]  /*c230*/  IADD3 R122, P3, PT, R0, R106, RZ ;  /* 0x0000006a007a7210 */ /* 0x002fe20007f7e0ff */
[----:B------:R-:W-:-:S04]  /*c240*/  VIADD R127, R252, UR6 ;  /* 0x00000006fc7f7c36 */ /* 0x000fc80008000000 */
[----:B------:R-:W-:Y:S01]  /*c250*/  IMAD.X R123, R2, 0x1, R105, P3 ;  /* 0x00000001027b7824 */ /* 0x000fe200018e0669 */
[----:B------:R-:W-:Y:S02]  /*c260*/  ISETP.NE.U32.AND P3, PT, R124, RZ, PT ;  /* 0x000000ff7c00720c */ /* 0x000fe40003f65070 */
[----:B------:R-:W-:Y:S02]  /*c270*/  SEL R124, RZ, 0x4, P6 ;  /* 0x00000004ff7c7807 */ /* 0x000fe40003000000 */
[----:B------:R1:W-:Y:S01]  /*c280*/  LDGSTS.E [R125+0x28000], desc[UR22][R122.64], P5 ;  /* 0x280000007a7d7fae */ /* 0x0003e2000a9a1016 */
[----:B------:R-:W-:Y:S02]  /*c290*/  ISETP.GE.AND P6, PT, R126, UR13, PT ;  /* 0x0000000d7e007c0c */ /* 0x000fe4000bfc6270 */
        /* <DEDUP_REMOVED lines=10> */
[----:B-1----:R-:W-:Y:S02]  /*c340*/  IADD3 R122, P3, PT, R0, R102, RZ ;  /* 0x00000066007a7210 */ /* 0x002fe40007f7e0ff */
[----:B------:R-:W-:-:S03]  /*c350*/  LOP3.LUT R125, R11, 0x18, RZ, 0xfc, !PT ;  /* 0x000000180b7d7812 */ /* 0x000fc600078efcff */
        /* <DEDUP_REMOVED lines=23> */
[----:B-1----:R-:W-:-:S05]  /*c4d0*/  IADD3 R122, P5, PT, R0, R96, RZ ;  /* 0x00000060007a7210 */ /* 0x002fca0007fbe0ff */
[----:B------:R-:W-:Y:S01]  /*c4e0*/  IMAD.X R123, R2, 0x1, R95, P5 ;  /* 0x00000001027b7824 */ /* 0x000fe200028e065f */
[----:B------:R-:W-:Y:S02]  /*c4f0*/  ISETP.NE.U32.AND P5, PT, R124, RZ, PT ;  /* 0x000000ff7c00720c */ /* 0x000fe40003fa5070 */
[----:B------:R-:W-:Y:S02]  /*c500*/  SEL R124, RZ, 0x4, P6 ;  /* 0x00000004ff7c7807 */ /* 0x000fe40003000000 */
[----:B------:R1:W-:Y:S01]  /*c510*/  LDGSTS.E [R129+0x28008], desc[UR22][R122.64], P3 ;  /* 0x280080007a817fae */ /* 0x0003e200099a1016 */
[----:B------:R-:W-:Y:S02]  /*c520*/  ISETP.GE.AND P3, PT, R125, UR13, PT ;  /* 0x0000000d7d007c0c */ /* 0x000fe4000bf66270 */
[----:B------:R-:W-:Y:S02]  /*c530*/  SEL R124, R124, RZ, !P2 ;  /* 0x000000ff7c7c7207 */ /* 0x000fe40005000000 */
[----:B------:R-:W-:-:S04]  /*c540*/  SEL R125, RZ, 0x4, P3 ;  /* 0x00000004ff7d7807 */ /* 0x000fc80001800000 */
[----:B------:R-:W-:Y:S02]  /*c550*/  SEL R126, R125, RZ, !P2 ;  /* 0x000000ff7d7e7207 */ /* 0x000fe40005000000 */
[----:B-1----:R-:W-:Y:S01]  /*c560*/  IADD3 R122, P6, PT, R0, R94, RZ ;  /* 0x0000005e007a7210 */ /* 0x002fe20007fde0ff */
[----:B------:R-:W-:Y:S01]  /*c570*/  VIADD R129, R248, UR6 ;  /* 0x00000006f8817c36 */ /* 0x000fe20008000000 */
[----:B------:R-:W-:-:S03]  /*c580*/  ULEA UR6, UR20, UR10, 0xf ;  /* 0x0000000a14067291 */ /* 0x000fc6000f8e78ff */
[----:B------:R-:W-:Y:S01]  /*c590*/  IMAD.X R123, R2, 0x1, R93, P6 ;  /* 0x00000001027b7824 */ /* 0x000fe200030e065d */
[----:B------:R-:W-:Y:S02]  /*c5a0*/  ISETP.NE.U32.AND P6, PT, R124, RZ, PT ;  /* 0x000000ff7c00720c */ /* 0x000fe40003fc5070 */
[----:B------:R-:W-:Y:S02]  /*c5b0*/  IADD3 R124, P3, PT, R0, R92, RZ ;  /* 0x0000005c007c7210 */ /* 0x000fe40007f7e0ff */
[----:B------:R1:W-:Y:S03]  /*c5c0*/  LDGSTS.E [R127+0x28000], desc[UR22][R122.64], P5 ;  /* 0x280000007a7f7fae */ /* 0x0003e6000a9a1016 */
[----:B------:R-:W-:Y:S01]  /*c5d0*/  IMAD.X R125, R2, 0x1, R91, P3 ;  /* 0x00000001027d7824 */ /* 0x000fe200018e065b */
[----:B------:R-:W-:-:S05]  /*c5e0*/  ISETP.NE.U32.AND P3, PT, R126, RZ, PT ;  /* 0x000000ff7e00720c */ /* 0x000fca0003f65070 */
[----:B------:R2:W-:Y:S01]  /*c5f0*/  LDGSTS.E [R127+0x28008], desc[UR22][R124.64], P6 ;  /* 0x280080007c7f7fae */ /* 0x0005e2000b1a1016 */
[----:B------:R-:W-:Y:S02]  /*c600*/  ISETP.GE.AND P6, PT, R128, UR13, PT ;  /* 0x0000000d80007c0c */ /* 0x000fe4000bfc6270 */
[----:B-1----:R-:W-:Y:S02]  /*c610*/  IADD3 R122, P5, PT, R0, R130, RZ ;  /* 0x00000082007a7210 */ /* 0x002fe40007fbe0ff */
[----:B------:R-:W-:Y:S02]  /*c620*/  LOP3.LUT R128, R11, 0x1c, RZ, 0xfc, !PT ;  /* 0x0000001c0b807812 */ /* 0x000fe400078efcff */
[----:B------:R-:W-:Y:S01]  /*c630*/  SEL R126, RZ, 0x4, P6 ;  /* 0x00000004ff7e7807 */ /* 0x000fe20003000000 */
[----:B------:R-:W-:-:S03]  /*c640*/  IMAD.X R123, R2, 0x1, R121, P5 ;  /* 0x00000001027b7824 */ /* 0x000fc600028e0679 */
[----:B------:R-:W-:Y:S02]  /*c650*/  SEL R126, R126, RZ, !P2 ;  /* 0x000000ff7e7e7207 */ /* 0x000fe40005000000 */
[----:B------:R1:W-:Y:S01]  /*c660*/  LDGSTS.E [R129+0x28000], desc[UR22][R122.64], P3 ;  /* 0x280000007a817fae */ /* 0x0003e200099a1016 */
[----:B------:R-:W-:Y:S02]  /*c670*/  ISETP.GE.AND P3, PT, R128, UR13, PT ;  /* 0x0000000d80007c0c */ /* 0x000fe4000bf66270 */
[----:B--2---:R-:W-:Y:S01]  /*c680*/  IADD3 R124, P5, PT, R0, R120, RZ ;  /* 0x00000078007c7210 */ /* 0x004fe20007fbe0ff */
[----:B------:R-:W2:Y:S01]  /*c690*/  S2R R128, SR_TID.X ;  /* 0x0000000000807919 */ /* 0x000ea20000002100 */
[----:B------:R-:W-:Y:S02]  /*c6a0*/  SEL R127, RZ, 0x4, P3 ;  /* 0x00000004ff7f7807 */ /* 0x000fe40001800000 */
[----:B------:R-:W-:Y:S01]  /*c6b0*/  ISETP.GE.AND P3, PT, R184, UR13, PT ;  /* 0x0000000db8007c0c */ /* 0x000fe2000bf66270 */
[----:B------:R-:W-:Y:S01]  /*c6c0*/  IMAD.X R125, R2, 0x1, R119, P5 ;  /* 0x00000001027d7824 */ /* 0x000fe200028e0677 */
[----:B------:R-:W-:Y:S01]  /*c6d0*/  ISETP.NE.U32.AND P6, PT, R126, RZ, PT ;  /* 0x000000ff7e00720c */ /* 0x000fe20003fc5070 */
[----:B------:R-:W-:Y:S01]  /*c6e0*/  VIADD R184, R183, UR6 ;  /* 0x00000006b7b87c36 */ /* 0x000fe20008000000 */
[----:B------:R-:W-:-:S02]  /*c6f0*/  SEL R127, R127, RZ, !P2 ;  /* 0x000000ff7f7f7207 */ /* 0x000fc40005000000 */
[----:B-1----:R-:W-:Y:S02]  /*c700*/  IADD3 R122, P5, PT, R0, R118, RZ ;  /* 0x00000076007a7210 */ /* 0x002fe40007fbe0ff */
[----:B------:R-:W-:-:S03]  /*c710*/  SEL R126, RZ, 0x4, P3 ;  /* 0x00000004ff7e7807 */ /* 0x000fc60001800000 */
[----:B------:R-:W-:Y:S01]  /*c720*/  IMAD.X R123, R2, 0x1, R117, P5 ;  /* 0x00000001027b7824 */ /* 0x000fe200028e0675 */
[----:B------:R-:W-:Y:S02]  /*c730*/  ISETP.NE.U32.AND P5, PT, R127, RZ, PT ;  /* 0x000000ff7f00720c */ /* 0x000fe40003fa5070 */
[----:B------:R-:W-:Y:S01]  /*c740*/  SEL R126, R126, RZ, !P2 ;  /* 0x000000ff7e7e7207 */ /* 0x000fe20005000000 */
[----:B------:R-:W-:Y:S10]  /*c750*/  LDGSTS.E [R129+0x28008], desc[UR22][R124.64], P6 ;  /* 0x280080007c817fae */ /* 0x000ff4000b1a1016 */
[----:B------:R1:W-:Y:S01]  /*c760*/  LDGSTS.E [R185+0x28000], desc[UR22][R122.64], P5 ;  /* 0x280000007ab97fae */ /* 0x0003e2000a9a1016 */
[----:B--2---:R-:W-:-:S04]  /*c770*/  LOP3.LUT R128, R128, 0x1f, RZ, 0xc0, !PT ;  /* 0x0000001f80807812 */ /* 0x004fc800078ec0ff */
[----:B------:R-:W-:Y:S01]  /*c780*/  ISETP.GE.AND P3, PT, R128, UR13, PT ;  /* 0x0000000d80007c0c */ /* 0x000fe2000bf66270 */
[----:B------:R-:W-:Y:S01]  /*c790*/  VIADD R128, R9, UR6 ;  /* 0x0000000609807c36 */ /* 0x000fe20008000000 */
[----:B------:R-:W-:Y:S02]  /*c7a0*/  USEL UR6, URZ, 0x1, !UP1 ;  /* 0x00000001ff067887 */ /* 0x000fe4000c800000 */
[----:B------:R-:W-:Y:S01]  /*c7b0*/  SEL R127, RZ, 0x4, P3 ;  /* 0x00000004ff7f7807 */ /* 0x000fe20001800000 */
[----:B------:R-:W-:Y:S01]  /*c7c0*/  UIADD3 UR13, UPT, UPT, UR13, -0x20, URZ ;  /* 0xffffffe00d0d7890 */ /* 0x000fe2000fffe0ff */
[----:B------:R-:W-:Y:S01]  /*c7d0*/  ISETP.NE.U32.AND P3, PT, R126, RZ, PT ;  /* 0x000000ff7e00720c */ /* 0x000fe20003f65070 */
[----:B------:R-:W-:Y:S01]  /*c7e0*/  ULOP3.LUT UR6, UR4, UR6, URZ, 0x3c, !UPT ;  /* 0x0000000604067292 */ /* 0x000fe2000f8e3cff */
[----:B------:R-:W-:Y:S02]  /*c7f0*/  SEL R127, R127, RZ, !P2 ;  /* 0x000000ff7f7f7207 */ /* 0x000fe40005000000 */
[----:B------:R-:W-:-:S02]  /*c800*/  IADD3 R126, P6, PT, R0, R116, RZ ;  /* 0x00000074007e7210 */ /* 0x000fc40007fde0ff */
[----:B------:R-:W-:Y:S02]  /*c810*/  ISETP.NE.U32.AND P2, PT, R127, RZ, PT ;  /* 0x000000ff7f00720c */ /* 0x000fe40003f45070 */
[C---:B-1----:R-:W-:Y:S01]  /*c820*/  IADD3 R122, P5, PT, R3.reuse, R90, RZ ;  /* 0x0000005a037a7210 */ /* 0x042fe20007fbe0ff */
[----:B------:R-:W-:Y:S01]  /*c830*/  IMAD.X R127, R2, 0x1, R115, P6 ;  /* 0x00000001027f7824 */ /* 0x000fe200030e0673 */
[----:B------:R-:W-:-:S03]  /*c840*/  IADD3 R124, P6, PT, R3, R86, RZ ;  /* 0x00000056037c7210 */ /* 0x000fc60007fde0ff */
[C---:B------:R-:W-:Y:S01]  /*c850*/  IMAD.X R123, R4.reuse, 0x1, R89, P5 ;  /* 0x00000001047b7824 */ /* 0x040fe200028e0659 */
[----:B------:R1:W-:Y:S01]  /*c860*/  LDGSTS.E [R185+0x28008], desc[UR22][R126.64], P3 ;  /* 0x280080007eb97fae */ /* 0x0003e200099a1016 */
[----:B------:R-:W-:-:S03]  /*c870*/  IMAD.X R125, R4, 0x1, R85, P6 ;  /* 0x00000001047d7824 */ /* 0x000fc600030e0655 */
[----:B------:R-:W0:Y:S04]  /*c880*/  LDGDEPBAR ;  /* 0x00000000000079af */ /* 0x000e280000000000 */
[----:B------:R2:W-:Y:S01]  /*c890*/  LDGSTS.E [R128], desc[UR22][R122.64], P2 ;  /* 0x000000007a807fae */ /* 0x0005e200091a1016 */
[----:B-1----:R-:W-:-:S03]  /*c8a0*/  IADD3 R126, P3, PT, R3, R82, RZ ;  /* 0x00000052037e7210 */ /* 0x002fc60007f7e0ff */
[----:B------:R1:W-:Y:S02]  /*c8b0*/  LDGSTS.E [R128+0x400], desc[UR22][R124.64], P2 ;  /* 0x004000007c807fae */ /* 0x0003e400091a1016 */
[----:B------:R-:W-:Y:S01]  /*c8c0*/  IMAD.X R127, R4, 0x1, R81, P3 ;  /* 0x00000001047f7824 */ /* 0x000fe200018e0651 */
[----:B--2---:R-:W-:-:S04]  /*c8d0*/  IADD3 R122, P5, PT, R3, R78, RZ ;  /* 0x0000004e037a7210 */ /* 0x004fc80007fbe0ff */
[----:B------:R2:W-:Y:S01]  /*c8e0*/  LDGSTS.E [R128+0x800], desc[UR22][R126.64], P2 ;  /* 0x008000007e807fae */ /* 0x0005e200091a1016 */
[----:B-1----:R-:W-:Y:S01]  /*c8f0*/  IADD3 R124, P3, PT, R3, R74, RZ ;  /* 0x0000004a037c7210 */ /* 0x002fe20007f7e0ff */
[----:B------:R-:W-:-:S04]  /*c900*/  IMAD.X R123, R4, 0x1, R77, P5 ;  /* 0x00000001047b7824 */ /* 0x000fc800028e064d */
[----:B------:R-:W-:Y:S01]  /*c910*/  IMAD.X R125, R4, 0x1, R73, P3 ;  /* 0x00000001047d7824 */ /* 0x000fe200018e0649 */
[----:B------:R1:W-:Y:S01]  /*c920*/  LDGSTS.E [R128+0xc00], desc[UR22][R122.64], P2 ;  /* 0x00c000007a807fae */ /* 0x0003e200091a1016 */
[----:B--2---:R-:W-:-:S03]  /*c930*/  IADD3 R126, P5, PT, R3, R70, RZ ;  /* 0x00000046037e7210 */ /* 0x004fc60007fbe0ff */
[----:B------:R2:W-:Y:S02]  /*c940*/  LDGSTS.E [R128+0x1000], desc[UR22][R124.64], P2 ;  /* 0x010000007c807fae */ /* 0x0005e400091a1016 */
[----:B------:R-:W-:Y:S01]  /*c950*/  IMAD.X R127, R4, 0x1, R69, P5 ;  /* 0x00000001047f7824 */ /* 0x000fe200028e0645 */
[----:B-1----:R-:W-:-:S04]  /*c960*/  IADD3 R122, P3, PT, R3, R66, RZ ;  /* 0x00000042037a7210 */ /* 0x002fc80007f7e0ff */
[----:B------:R1:W-:Y:S01]  /*c970*/  LDGSTS.E [R128+0x1400], desc[UR22][R126.64], P2 ;  /* 0x014000007e807fae */ /* 0x0003e200091a1016 */
[----:B--2---:R-:W-:Y:S01]  /*c980*/  IADD3 R124, P5, PT, R3, R62, RZ ;  /* 0x0000003e037c7210 */ /* 0x004fe20007fbe0ff */
[----:B------:R-:W-:-:S04]  /*c990*/  IMAD.X R123, R4, 0x1, R65, P3 ;  /* 0x00000001047b7824 */ /* 0x000fc800018e0641 */
[----:B------:R-:W-:Y:S01]  /*c9a0*/  IMAD.X R125, R4, 0x1, R61, P5 ;  /* 0x00000001047d7824 */ /* 0x000fe200028e063d */
[----:B------:R2:W-:Y:S01]  /*c9b0*/  LDGSTS.E [R128+0x1800], desc[UR22][R122.64], P2 ;  /* 0x018000007a807fae */ /* 0x0005e200091a1016 */
        /* <DEDUP_REMOVED lines=158> */
[C---:B--2---:R-:W-:Y:S01]  /*d3a0*/  IADD3 R124, P3, PT, R3.reuse, R171, RZ ;  /* 0x000000ab037c7210 */ /* 0x044fe20007f7e0ff */
[----:B------:R-:W-:Y:S01]  /*d3b0*/  IMAD.X R123, R4, 0x1, R168, P6 ;  /* 0x00000001047b7824 */ /* 0x000fe200030e06a8 */
[----:B------:R-:W-:-:S03]  /*d3c0*/  IADD3 R128, P6, PT, R3, R179, RZ ;  /* 0x000000b303807210 */ /* 0x000fc60007fde0ff */
[C---:B------:R-:W-:Y:S01]  /*d3d0*/  IMAD.X R125, R4.reuse, 0x1, R172, P3 ;  /* 0x00000001047d7824 */ /* 0x040fe200018e06ac */
[----:B------:R2:W-:Y:S01]  /*d3e0*/  LDGSTS.E [R184+0x7200], desc[UR22][R122.64], P2 ;  /* 0x072000007ab87fae */ /* 0x0005e200091a1016 */
[C---:B------:R-:W-:Y:S01]  /*d3f0*/  IMAD.X R129, R4.reuse, 0x1, R180, P6 ;  /* 0x0000000104817824 */ /* 0x040fe200030e06b4 */
[C---:B-1----:R-:W-:Y:S02]  /*d400*/  IADD3 R126, P5, PT, R3.reuse, R175, RZ ;  /* 0x000000af037e7210 */ /* 0x042fe40007fbe0ff */
[----:B------:R1:W-:Y:S01]  /*d410*/  LDGSTS.E [R184+0x7600], desc[UR22][R124.64], P2 ;  /* 0x076000007cb87fae */ /* 0x0003e200091a1016 */
[----:B------:R-:W-:Y:S02]  /*d420*/  IADD3 R3, P3, PT, R3, R6, RZ ;  /* 0x0000000603037210 */ /* 0x000fe40007f7e0ff */
[----:B------:R-:W-:Y:S01]  /*d430*/  IMAD.X R127, R4, 0x1, R176, P5 ;  /* 0x00000001047f7824 */ /* 0x000fe200028e06b0 */
[----:B------:R-:W-:Y:S02]  /*d440*/  IADD3 R0, P5, PT, R0, R8, RZ ;  /* 0x0000000800007210 */ /* 0x000fe40007fbe0ff */
[----:B------:R-:W-:-:S02]  /*d450*/  IMAD.X R4, R4, 0x1, R5, P3 ;  /* 0x0000000104047824 */ /* 0x000fc400018e0605 */
[----:B--2---:R-:W-:Y:S01]  /*d460*/  IMAD.U32 R122, RZ, RZ, UR4 ;  /* 0x00000004ff7a7e24 */ /* 0x004fe2000f8e00ff */
[----:B------:R1:W-:Y:S01]  /*d470*/  LDGSTS.E [R184+0x7a00], desc[UR22][R126.64], P2 ;  /* 0x07a000007eb87fae */ /* 0x0003e200091a1016 */
[----:B------:R-:W-:-:S03]  /*d480*/  IMAD.X R2, R2, 0x1, R7, P5 ;  /* 0x0000000102027824 */ /* 0x000fc600028e0607 */
[----:B------:R1:W-:Y:S01]  /*d490*/  LDGSTS.E [R184+0x7e00], desc[UR22][R128.64], P2 ;  /* 0x07e0000080b87fae */ /* 0x0003e200091a1016 */
[----:B------:R-:W-:-:S03]  /*d4a0*/  ISETP.NE.U32.AND P2, PT, R181, UR7, PT ;  /* 0x00000007b5007c0c */ /* 0x000fc6000bf45070 */
[----:B------:R-:W0:Y:S10]  /*d4b0*/  LDGDEPBAR ;  /* 0x00000000000079af */ /* 0x000e340000000000 */
[----:B-1----:R-:W-:Y:S05]  /*d4c0*/  @P2 BRA `(.L_x_10) ;  /* 0xffffffe400802947 */ /* 0x002fea000383ffff */
.L_x_7:
[----:B------:R-:W2:Y:S01]  /*d4d0*/  LDL.LU R123, [R1+0xa8] ;  /* 0x0000a800017b7983 */ /* 0x000ea20000300800 */
[----:B------:R-:W2:Y:S01]  /*d4e0*/  LDCU.128 UR16, c[0x0][0x390] ;  /* 0x00007200ff1077ac */ /* 0x000ea20008000c00 */
[----:B------:R-:W1:Y:S01]  /*d4f0*/  LDC R3, c[0x0][0x3b8] ;  /* 0x0000ee00ff037b82 */ /* 0x000e620000000800 */
[C---:B------:R-:W-:Y:S01]  /*d500*/  LOP3.LUT R2, R12.reuse, R11, RZ, 0xfc, !PT ;  /* 0x0000000b0c027212 */ /* 0x040fe200078efcff */
[----:B------:R-:W3:Y:S01]  /*d510*/  S2R R124, SR_TID.X ;  /* 0x00000000007c7919 */ /* 0x000ee20000002100 */
[----:B------:R-:W4:Y:S01]  /*d520*/  LDCU UR6, c[0x0][0x39c] ;  /* 0x00007380ff0677ac */ /* 0x000f220008000800 */
[--C-:B------:R-:W-:Y:S01]  /*d530*/  LOP3.LUT R138, R12, 0x2, R11.reuse, 0xfe, !PT ;  /* 0x000000020c8a7812 */ /* 0x100fe200078efe0b */
[----:B------:R-:W-:Y:S01]  /*d540*/  IMAD.U32 R157, RZ, RZ, UR24 ;  /* 0x00000018ff9d7e24 */ /* 0x000fe2000f8e00ff */
[----:B------:R-:W-:Y:S01]  /*d550*/  LOP3.LUT R0, R2, 0xfe, RZ, 0xfc, !PT ;  /* 0x000000fe02007812 */ /* 0x000fe200078efcff */
[----:B------:R-:W5:Y:S01]  /*d560*/  LDCU UR5, c[0x0][0x3b4] ;  /* 0x00007680ff0577ac */ /* 0x000f620008000800 */
[----:B------:R-:W-:-:S02]  /*d570*/  LOP3.LUT R6, R12, 0x4, R11, 0xfe, !PT ;  /* 0x000000040c067812 */ /* 0x000fc400078efe0b */
[C-C-:B------:R-:W-:Y:S02]  /*d580*/  LOP3.LUT R192, R12.reuse, 0x1e, R11.reuse, 0xfe, !PT ;  /* 0x0000001e0cc07812 */ /* 0x140fe400078efe0b */
[C-C-:B------:R-:W-:Y:S02]  /*d590*/  LOP3.LUT R191, R12.reuse, 0x1c, R11.reuse, 0xfe, !PT ;  /* 0x0000001c0cbf7812 */ /* 0x140fe400078efe0b */
[C-C-:B------:R-:W-:Y:S02]  /*d5a0*/  LOP3.LUT R190, R12.reuse, 0x1a, R11.reuse, 0xfe, !PT ;  /* 0x0000001a0cbe7812 */ /* 0x140fe400078efe0b */
[C-C-:B------:R-:W-:Y:S02]  /*d5b0*/  LOP3.LUT R189, R12.reuse, 0x18, R11.reuse, 0xfe, !PT ;  /* 0x000000180cbd7812 */ /* 0x140fe400078efe0b */
[C-C-:B------:R-:W-:Y:S02]  /*d5c0*/  LOP3.LUT R188, R12.reuse, 0x16, R11.reuse, 0xfe, !PT ;  /* 0x000000160cbc7812 */ /* 0x140fe400078efe0b */
[----:B------:R-:W-:-:S02]  /*d5d0*/  LOP3.LUT R139, R12, 0x14, R11, 0xfe, !PT ;  /* 0x000000140c8b7812 */ /* 0x000fc400078efe0b */
[C-C-:B------:R-:W-:Y:S02]  /*d5e0*/  LOP3.LUT R135, R12.reuse, 0x12, R11.reuse, 0xfe, !PT ;  /* 0x000000120c877812 */ /* 0x140fe400078efe0b */
[--C-:B------:R-:W-:Y:S01]  /*d5f0*/  LOP3.LUT R136, R12, 0x10, R11.reuse, 0xfe, !PT ;  /* 0x000000100c887812 */ /* 0x100fe200078efe0b */
[----:B-1----:R-:W-:Y:S01]  /*d600*/  IMAD R141, R6, R3, RZ ;  /* 0x00000003068d7224 */ /* 0x002fe200078e02ff */
[C-C-:B------:R-:W-:Y:S02]  /*d610*/  LOP3.LUT R132, R12.reuse, 0xe, R11.reuse, 0xfe, !PT ;  /* 0x0000000e0c847812 */ /* 0x140fe400078efe0b */
[C-C-:B------:R-:W-:Y:S02]  /*d620*/  LOP3.LUT R134, R12.reuse, 0xc, R11.reuse, 0xfe, !PT ;  /* 0x0000000c0c867812 */ /* 0x140fe400078efe0b */
[C-C-:B------:R-:W-:Y:S02]  /*d630*/  LOP3.LUT R133, R12.reuse, 0xa, R11.reuse, 0xfe, !PT ;  /* 0x0000000a0c857812 */ /* 0x140fe400078efe0b */
[--C-:B------:R-:W-:Y:S01]  /*d640*/  LOP3.LUT R158, R12, 0x8, R11.reuse, 0xfe, !PT ;  /* 0x000000080c9e7812 */ /* 0x100fe200078efe0b */
[----:B---3--:R-:W-:Y:S01]  /*d650*/  IMAD.SHL.U32 R125, R124, 0x10, RZ ;  /* 0x000000107c7d7824 */ /* 0x008fe200078e00ff */
[----:B------:R-:W-:-:S04]  /*d660*/  LOP3.LUT R12, R12, 0x6, R11, 0xfe, !PT ;  /* 0x000000060c0c7812 */ /* 0x000fc800078efe0b */
[----:B------:R-:W-:Y:S02]  /*d670*/  LOP3.LUT R4, R125, 0xf0, RZ, 0xc0, !PT ;  /* 0x000000f07d047812 */ /* 0x000fe400078ec0ff */
[C---:B--2---:R-:W-:Y:S01]  /*d680*/  ISETP.GE.AND P1, PT, R123.reuse, UR18, PT ;  /* 0x000000127b007c0c */ /* 0x044fe2000bf26270 */
[----:B-----5:R-:W-:-:S03]  /*d690*/  IMAD R137, R123, UR5, RZ ;  /* 0x000000057b897c24 */ /* 0x020fc6000f8e02ff */
[----:B----4-:R-:W-:Y:S01]  /*d6a0*/  ISETP.LT.AND P2, PT, R0, UR6, !P1 ;  /* 0x0000000600007c0c */ /* 0x010fe2000cf41270 */
[----:B------:R-:W-:Y:S01]  /*d6b0*/  IMAD.SHL.U32 R0, R124, 0x80, RZ ;  /* 0x000000807c007824 */ /* 0x000fe200078e00ff */
[C---:B------:R-:W-:Y:S01]  /*d6c0*/  ISETP.LT.AND P5, PT, R138.reuse, UR19, !P1 ;  /* 0x000000138a007c0c */ /* 0x040fe2000cfa1270 */
[----:B------:R-:W-:Y:S01]  /*d6d0*/  IMAD R138, R138, R3, RZ ;  /* 0x000000038a8a7224 */ /* 0x000fe200078e02ff */
[----:B------:R-:W-:Y:S02]  /*d6e0*/  ISETP.LT.AND P3, PT, R6, UR19, !P1 ;  /* 0x0000001306007c0c */ /* 0x000fe4000cf61270 */
[----:B------:R-:W-:Y:S02]  /*d6f0*/  LOP3.LUT R5, R0, 0x800, RZ, 0xc0, !PT ;  /* 0x0000080000057812 */ /* 0x000fe400078ec0ff */
[----:B------:R-:W-:Y:S02]  /*d700*/  LEA R0, P6, R137, UR16, 0x2 ;  /* 0x0000001089007c11 */ /* 0x000fe4000f8c10ff */
[----:B------:R-:W-:Y:S01]  /*d710*/  IADD3 R156, PT, PT, R4, UR10, R5 ;  /* 0x0000000a049c7c10 */ /* 0x000fe2000fffe005 */
[----:B------:R-:W-:Y:S10]  /*d720*/  @!P4 BRA `(.L_x_11) ;  /* 0x000000000010c947 */ /* 0x000ff40003800000 */
[----:B------:R-:W-:-:S06]  /*d730*/  USHF.L.U32 UR4, UR4, 0x1f, URZ ;  /* 0x0000001f04047899 */ /* 0x000fcc00080006ff */
[----:B------:R-:W-:-:S04]  /*d740*/  IMAD.U32 R4, RZ, RZ, UR4 ;  /* 0x00000004ff047e24 */ /* 0x000fc8000f8e00ff */
[----:B------:R-:W1:Y:S02]  /*d750*/  SYNCS.PHASECHK.TRANS64.TRYWAIT P4, [UR12], R4 ;  /* 0x00000004ff0075a7 */ /* 0x000e64000808110c */
[----:B-1----:R-:W-:Y:S05]  /*d760*/  @!P4 BRA `(.L_x_12) ;  /* 0x0000004400c8c947 */ /* 0x002fea0003800000 */
.L_x_11:
[----:B------:R-:W-:-:S04]  /*d770*/  DEPBAR.LE SB0, 0x0 ;  /* 0x000080000000791a */ /* 0x000fc80000000000 */
[----:B------:R-:W-:Y:S01]  /*d780*/  BAR.SYNC.DEFER_BLOCKING 0x0 ;  /* 0x0000000000007b1d */ /* 0x000fe20000010000 */
[C---:B------:R-:W-:Y:S01]  /*d790*/  ISETP.LT.AND P4, PT, R12.reuse, UR19, !P1 ;  /* 0x000000130c007c0c */ /* 0x040fe2000cf81270 */
[-C--:B------:R-:W-:Y:S01]  /*d7a0*/  IMAD R143, R12, R3.reuse, RZ ;  /* 0x000000030c8f7224 */ /* 0x080fe200078e02ff */
[----:B------:R-:W-:Y:S01]  /*d7b0*/  LEA.HI.X.SX32 R137, R137, UR17, 0x2, P6 ;  /* 0x0000001189897c11 */ /* 0x000fe2000b0f16ff */
[-C--:B------:R-:W-:Y:S01]  /*d7c0*/  IMAD R149, R133, R3.reuse, RZ ;  /* 0x0000000385957224 */ /* 0x080fe200078e02ff */
[-C--:B------:R-:W-:Y:S01]  /*d7d0*/  LEA R146, P6, R138, R0.reuse, 0x2 ;  /* 0x000000008a927211 */ /* 0x080fe200078c10ff */
[----:B------:R-:W-:Y:S01]  /*d7e0*/  IMAD R180, R2, R3, RZ ;  /* 0x0000000302b47224 */ /* 0x000fe200078e02ff */
[----:B------:R-:W1:Y:S01]  /*d7f0*/  LDCU UR4, c[0x0][0x39c] ;  /* 0x00007380ff0477ac */ /* 0x000e620008000800 */
[----:B------:R-:W2:Y:S01]  /*d800*/  S2R R162, SR_TID.X ;  /* 0x0000000000a27919 */ /* 0x000ea20000002100 */
[----:B------:R-:W-:Y:S01]  /*d810*/  LEA.HI.X.SX32 R147, R138, R137, 0x2, P6 ;  /* 0x000000898a937211 */ /* 0x000fe200030f16ff */
[-C--:B------:R-:W-:Y:S01]  /*d820*/  IMAD R148, R158, R3.reuse, RZ ;  /* 0x000000039e947224 */ /* 0x080fe200078e02ff */
[-C--:B------:R-:W-:Y:S01]  /*d830*/  LEA R142, P6, R143, R0.reuse, 0x2 ;  /* 0x000000008f8e7211 */ /* 0x080fe200078c10ff */
[----:B------:R-:W-:Y:S01]  /*d840*/  IMAD R138, R157, 0x8, R156 ;  /* 0x000000089d8a7824 */ /* 0x000fe200078e029c */
[----:B------:R-:W3:Y:S01]  /*d850*/  LDCU UR5, c[0x0][0x39c] ;  /* 0x00007380ff0577ac */ /* 0x000ee20008000800 */
[----:B------:R-:W-:Y:S01]  /*d860*/  IMAD R151, R134, R3, RZ ;  /* 0x0000000386977224 */ /* 0x000fe200078e02ff */
[----:B------:R-:W-:Y:S01]  /*d870*/  LEA.HI.X.SX32 R143, R143, R137, 0x2, P6 ;  /* 0x000000898f8f7211 */ /* 0x000fe200030f16ff */
[-C--:B------:R-:W-:Y:S01]  /*d880*/  IMAD R160, R132, R3.reuse, RZ ;  /* 0x0000000384a07224 */ /* 0x080fe200078e02ff */
[----:B------:R-:W-:Y:S01]  /*d890*/  LEA R152, P6, R149, R0, 0x2 ;  /* 0x0000000095987211 */ /* 0x000fe200078c10ff */
[-C--:B------:R-:W-:Y:S01]  /*d8a0*/  IMAD R161, R136, R3.reuse, RZ ;  /* 0x0000000388a17224 */ /* 0x080fe200078e02ff */
[----:B------:R-:W4:Y:S01]  /*d8b0*/  LDCU UR6, c[0x0][0x39c] ;  /* 0x00007380ff0677ac */ /* 0x000f220008000800 */
[----:B------:R-:W-:Y:S01]  /*d8c0*/  IMAD R176, R189, R3, RZ ;  /* 0x00000003bdb07224 */ /* 0x000fe200078e02ff */
[----:B------:R-:W-:Y:S01]  /*d8d0*/  LEA.HI.X.SX32 R153, R149, R137, 0x2, P6 ;  /* 0x0000008995997211 */ /* 0x000fe200030f16ff */
[----:B------:R-:W-:Y:S01]  /*d8e0*/  IMAD R181, R191, R3, RZ ;  /* 0x00000003bfb57224 */ /* 0x000fe200078e02ff */
[----:B------:R-:W-:Y:S01]  /*d8f0*/  ISETP.LT.AND P6, PT, R158, UR19, !P1 ;  /* 0x000000139e007c0c */ /* 0x000fe2000cfc1270 */
[----:B------:R-:W5:Y:S02]  /*d900*/  @!P0 SYNCS.CCTL.IV [UR10+0x32000] ;  /* 0x03200000ff0089b1 */ /* 0x000f64000800000a */
[----:B-----5:R-:W-:Y:S01]  /*d910*/  BAR.SYNC.DEFER_BLOCKING 0x0 ;  /* 0x0000000000007b1d */ /* 0x020fe20000010000 */
[----:B------:R-:W-:-:S04]  /*d920*/  IMAD R184, R3, 0x20, R180 ;  /* 0x0000002003b87824 */ /* 0x000fc800078e02b4 */
[C---:B------:R-:W-:Y:S01]  /*d930*/  IMAD R194, R3.reuse, 0x2, R184 ;  /* 0x0000000203c27824 */ /* 0x040fe200078e02b8 */
[----:B------:R-:W5:Y:S01]  /*d940*/  LDCU UR7, c[0x0][0x39c] ;  /* 0x00007380ff0777ac */ /* 0x000f620008000800 */
[----:B------:R-:W-:Y:S01]  /*d950*/  LDTM.16dp32bit_t0_t15.x128 R4, tmem[UR11] ;  /* 0x0000000b000479ee */ /* 0x000fe20008b80000 */
[----:B------:R-:W1:Y:S01]  /*d960*/  LDTM.16dp32bit_t16_t31.x128 R4, tmem[UR11+0x80] ;  /* 0x0000800b000479ee */ /* 0x000e620008ba0000 */
[----:B------:R-:W-:Y:S01]  /*d970*/  IMAD R196, R3, 0x2, R194 ;  /* 0x0000000203c47824 */ /* 0x000fe200078e02c2 */
[----:B------:R-:W1:Y:S01]  /*d980*/  LDCU UR8, c[0x0][0x39c] ;  /* 0x00007380ff0877ac */ /* 0x000e620008000800 */
[----:B--2---:R-:W-:-:S04]  /*d990*/  LOP3.LUT R162, R162, 0x7f, RZ, 0xc0, !PT ;  /* 0x0000007fa2a27812 */ /* 0x004fc800078ec0ff */
[----:B------:R-:W-:Y:S01]  /*d9a0*/  LEA R193, R162, UR10, 0x4 ;  /* 0x0000000aa2c17c11 */ /* 0x000fe2000f8e20ff */
[----:B------:R-:W2:Y:S01]  /*d9b0*/  @!P0 SYNCS.CCTL.IV [UR10+0x32008] ;  /* 0x03200800ff0089b1 */ /* 0x000ea2000800000a */
[----:B------:R-:W-:Y:S01]  /*d9c0*/  LEA R144, P0, R180, R0, 0x2 ;  /* 0x00000000b4907211 */ /* 0x000fe200078010ff */
[----:B------:R-:W-:-:S03]  /*d9d0*/  NOP ;  /* 0x0000000000007918 */ /* 0x000fc60000000000 */
[-C--:B------:R-:W-:Y:S02]  /*d9e0*/  LEA.HI.X.SX32 R145, R180, R137.reuse, 0x2, P0 ;  /* 0x00000089b4917211 */ /* 0x080fe400000f16ff */
[CC--:B------:R-:W-:Y:S01]  /*d9f0*/  LEA R140, P0, R141.reuse, R0.reuse, 0x2 ;  /* 0x000000008d8c7211 */ /* 0x0c0fe200078010ff */
[----:B-1----:R-:W-:Y:S02]  /*da00*/  IMAD.MOV.U32 R168, RZ, RZ, R4 ;  /* 0x000000ffffa87224 */ /* 0x002fe400078e0004 */
[----:B------:R-:W-:Y:S01]  /*da10*/  IMAD.MOV.U32 R169, RZ, RZ, R6 ;  /* 0x000000ffffa97224 */ /* 0x000fe200078e0006 */
[-C--:B------:R-:W-:Y:S01]  /*da20*/  LEA.HI.X.SX32 R141, R141, R137.reuse, 0x2, P0 ;  /* 0x000000898d8d7211 */ /* 0x080fe200000f16ff */
[----:B------:R-:W-:Y:S01]  /*da30*/  IMAD.MOV.U32 R170, RZ, RZ, R8 ;  /* 0x000000ffffaa7224 */ /* 0x000fe200078e0008 */
[CC--:B------:R-:W-:Y:S01]  /*da40*/  LEA R154, P0, R148.reuse, R0.reuse, 0x2 ;  /* 0x00000000949a7211 */ /* 0x0c0fe200078010ff */
[----:B------:R-:W-:Y:S02]  /*da50*/  IMAD.MOV.U32 R171, RZ, RZ, R10 ;  /* 0x000000ffffab7224 */ /* 0x000fe400078e000a */
[----:B------:R-:W-:Y:S01]  /*da60*/  IMAD.MOV.U32 R156, RZ, RZ, R5 ;  /* 0x000000ffff9c7224 */ /* 0x000fe200078e0005 */
[----:B------:R-:W-:Y:S01]  /*da70*/  LEA.HI.X.SX32 R155, R148, R137, 0x2, P0 ;  /* 0x00000089949b7211 */ /* 0x000fe200000f16ff */
[----:B------:R-:W-:Y:S01]  /*da80*/  IMAD.MOV.U32 R157, RZ, RZ, R7 ;  /* 0x000000ffff9d7224 */ /* 0x000fe200078e0007 */
[----:B--2---:R1:W-:Y:S01]  /*da90*/  STS.128 [R138], R168 ;  /* 0x000000a88a007388 */ /* 0x0043e20000000c00 */
[----:B------:R-:W-:Y:S01]  /*daa0*/  IMAD.MOV.U32 R158, RZ, RZ, R9 ;  /* 0x000000ffff9e7224 */ /* 0x000fe200078e0009 */
[----:B------:R-:W-:Y:S01]  /*dab0*/  LEA R150, P0, R151, R0, 0x2 ;  /* 0x0000000097967211 */ /* 0x000fe200078010ff */
[----:B------:R-:W-:-:S02]  /*dac0*/  IMAD.MOV.U32 R159, RZ, RZ, R11 ;  /* 0x000000ffff9f7224 */ /* 0x000fc400078e000b */
[----:B------:R-:W-:Y:S01]  /*dad0*/  IMAD.MOV.U32 R164, RZ, RZ, R12 ;  /* 0x000000ffffa47224 */ /* 0x000fe200078e000c */
[-C--:B------:R-:W-:Y:S01]  /*dae0*/  LEA.HI.X.SX32 R151, R151, R137.reuse, 0x2, P0 ;  /* 0x0000008997977211 */ /* 0x080fe200000f16ff */
[----:B------:R-:W-:Y:S01]  /*daf0*/  IMAD.MOV.U32 R165, RZ, RZ, R14 ;  /* 0x000000ffffa57224 */ /* 0x000fe200078e000e */
[----:B------:R-:W-:Y:S01]  /*db00*/  STS.128 [R138+0x400], R156 ;  /* 0x0004009c8a007388 */ /* 0x000fe20000000c00 */
[CC--:B------:R-:W-:Y:S01]  /*db10*/  LEA R148, P0, R160.reuse, R0.reuse, 0x2 ;  /* 0x00000000a0947211 */ /* 0x0c0fe200078010ff */
[----:B------:R-:W-:Y:S01]  /*db20*/  IMAD.MOV.U32 R166, RZ, RZ, R16 ;  /* 0x000000ffffa67224 */ /* 0x000fe200078e0010 */
[----:B------:R-:W-:Y:S02]  /*db30*/  BAR.SYNC.DEFER_BLOCKING 0x0 ;  /* 0x0000000000007b1d */ /* 0x000fe40000010000 */
[----:B------:R-:W-:Y:S01]  /*db40*/  LEA.HI.X.SX32 R149, R160, R137, 0x2, P0 ;  /* 0x00000089a0957211 */ /* 0x000fe200000f16ff */
[----:B------:R-:W-:Y:S01]  /*db50*/  IMAD.MOV.U32 R167, RZ, RZ, R18 ;  /* 0x000000ffffa77224 */ /* 0x000fe200078e0012 */
[----:B------:R-:W-:Y:S01]  /*db60*/  LEA R6, P0, R161, R0, 0x2 ;  /* 0x00000000a1067211 */ /* 0x000fe200078010ff */
[----:B-1----:R-:W-:-:S02]  /*db70*/  IMAD.MOV.U32 R168, RZ, RZ, R13 ;  /* 0x000000ffffa87224 */ /* 0x002fc400078e000d */
[----:B------:R-:W-:Y:S01]  /*db80*/  IMAD.MOV.U32 R169, RZ, RZ, R15 ;  /* 0x000000ffffa97224 */ /* 0x000fe200078e000f */
[----:B------:R-:W-:Y:S01]  /*db90*/  LEA.HI.X.SX32 R7, R161, R137, 0x2, P0 ;  /* 0x00000089a1077211 */ /* 0x000fe200000f16ff */
[----:B------:R-:W-:Y:S02]  /*dba0*/  IMAD.MOV.U32 R170, RZ, RZ, R17 ;  /* 0x000000ffffaa7224 */ /* 0x000fe400078e0011 */
[----:B------:R-:W-:Y:S02]  /*dbb0*/  IMAD.MOV.U32 R171, RZ, RZ, R19 ;  /* 0x000000ffffab7224 */ /* 0x000fe400078e0013 */
[----:B------:R-:W-:Y:S02]  /*dbc0*/  IMAD.MOV.U32 R12, RZ, RZ, R20 ;  /* 0x000000ffff0c7224 */ /* 0x000fe400078e0014 */
[----:B------:R-:W-:Y:S02]  /*dbd0*/  IMAD.MOV.U32 R13, RZ, RZ, R22 ;  /* 0x000000ffff0d7224 */ /* 0x000fe400078e0016 */
[----:B------:R-:W-:-:S02]  /*dbe0*/  IMAD.MOV.U32 R14, RZ, RZ, R24 ;  /* 0x000000ffff0e7224 */ /* 0x000fc400078e0018 */
[----:B------:R-:W-:Y:S02]  /*dbf0*/  IMAD.MOV.U32 R15, RZ, RZ, R26 ;  /* 0x000000ffff0f7224 */ /* 0x000fe400078e001a */
[----:B------:R-:W-:Y:S02]  /*dc00*/  IMAD.MOV.U32 R16, RZ, RZ, R21 ;  /* 0x000000ffff107224 */ /* 0x000fe400078e0015 */
[----:B------:R-:W-:Y:S01]  /*dc10*/  IMAD.MOV.U32 R17, RZ, RZ, R23 ;  /* 0x000000ffff117224 */ /* 0x000fe200078e0017 */
[----:B------:R-:W1:Y:S01]  /*dc20*/  LDS.128 R160, [R193] ;  /* 0x00000000c1a07984 */ /* 0x000e620000000c00 */
[----:B------:R-:W-:Y:S02]  /*dc30*/  IMAD.MOV.U32 R18, RZ, RZ, R25 ;  /* 0x000000ffff127224 */ /* 0x000fe400078e0019 */
[----:B------:R-:W-:Y:S01]  /*dc40*/  IMAD.MOV.U32 R19, RZ, RZ, R27 ;  /* 0x000000ffff137224 */ /* 0x000fe200078e001b */
[----:B------:R-:W-:Y:S01]  /*dc50*/  LDS.128 R156, [R193+0x800] ;  /* 0x00080000c19c7984 */ /* 0x000fe20000000c00 */
[----:B------:R-:W-:-:S02]  /*dc60*/  IMAD.MOV.U32 R24, RZ, RZ, R28 ;  /* 0x000000ffff187224 */ /* 0x000fc400078e001c */
[----:B------:R-:W-:Y:S01]  /*dc70*/  IMAD.MOV.U32 R25, RZ, RZ, R30 ;  /* 0x000000ffff197224 */ /* 0x000fe200078e001e */
[----:B------:R-:W-:Y:S01]  /*dc80*/  BAR.SYNC.DEFER_BLOCKING 0x0 ;  /* 0x0000000000007b1d */ /* 0x000fe20000010000 */
[----:B------:R-:W-:Y:S02]  /*dc90*/  IMAD.MOV.U32 R26, RZ, RZ, R32 ;  /* 0x000000ffff1a7224 */ /* 0x000fe400078e0020 */
[----:B------:R-:W-:Y:S02]  /*dca0*/  IMAD.MOV.U32 R27, RZ, RZ, R34 ;  /* 0x000000ffff1b7224 */ /* 0x000fe400078e0022 */
[----:B------:R-:W-:Y:S02]  /*dcb0*/  IMAD.MOV.U32 R172, RZ, RZ, R29 ;  /* 0x000000ffffac7224 */ /* 0x000fe400078e001d */
[----:B------:R-:W-:Y:S02]  /*dcc0*/  IMAD.MOV.U32 R173, RZ, RZ, R31 ;  /* 0x000000ffffad7224 */ /* 0x000fe400078e001f */
[----:B------:R-:W-:-:S02]  /*dcd0*/  IMAD.MOV.U32 R174, RZ, RZ, R33 ;  /* 0x000000ffffae7224 */ /* 0x000fc400078e0021 */
[----:B------:R-:W-:Y:S02]  /*dce0*/  IMAD.MOV.U32 R175, RZ, RZ, R35 ;  /* 0x000000ffffaf7224 */ /* 0x000fe400078e0023 */
[----:B------:R-:W-:Y:S02]  /*dcf0*/  IMAD.MOV.U32 R20, RZ, RZ, R37 ;  /* 0x000000ffff147224 */ /* 0x000fe400078e0025 */
[----:B------:R-:W-:Y:S02]  /*dd00*/  IMAD.MOV.U32 R21, RZ, RZ, R39 ;  /* 0x000000ffff157224 */ /* 0x000fe400078e0027 */
[----:B------:R-:W-:Y:S02]  /*dd10*/  IMAD.MOV.U32 R22, RZ, RZ, R41 ;  /* 0x000000ffff167224 */ /* 0x000fe400078e0029 */
[----:B------:R-:W-:Y:S02]  /*dd20*/  IMAD.MOV.U32 R23, RZ, RZ, R43 ;  /* 0x000000ffff177224 */ /* 0x000fe400078e002b */
[----:B------:R-:W-:-:S02]  /*dd30*/  IMAD R5, R135, R3, RZ ;  /* 0x0000000387057224 */ /* 0x000fc400078e02ff */
[-C--:B------:R-:W-:Y:S01]  /*dd40*/  IMAD R9, R139, R3.reuse, RZ ;  /* 0x000000038b097224 */ /* 0x080fe200078e02ff */
[----:B------:R-:W-:Y:S01]  /*dd50*/  STS.128 [R138], R164 ;  /* 0x000000a48a007388 */ /* 0x000fe20000000c00 */
[----:B------:R-:W-:Y:S01]  /*dd60*/  IMAD R11, R188, R3, RZ ;  /* 0x00000003bc0b7224 */ /* 0x000fe200078e02ff */
[CC--:B------:R-:W-:Y:S01]  /*dd70*/  LEA R4, P0, R5.reuse, R0.reuse, 0x2 ;  /* 0x0000000005047211 */ /* 0x0c0fe200078010ff */
[----:B------:R-:W-:Y:S01]  /*dd80*/  IMAD.MOV.U32 R177, RZ, RZ, R47 ;  /* 0x000000ffffb17224 */ /* 0x000fe200078e002f */
[----:B------:R-:W-:Y:S01]  /*dd90*/  STS.128 [R138+0x400], R168 ;  /* 0x000400a88a007388 */ /* 0x000fe20000000c00 */
[----:B------:R-:W-:Y:S01]  /*dda0*/  IMAD.MOV.U32 R178, RZ, RZ, R49 ;  /* 0x000000ffffb27224 */ /* 0x000fe200078e0031 */
[----:B------:R-:W-:Y:S01]  /*ddb0*/  LEA.HI.X.SX32 R5, R5, R137, 0x2, P0 ;  /* 0x0000008905057211 */ /* 0x000fe200000f16ff */
[----:B------:R-:W-:Y:S01]  /*ddc0*/  IMAD.MOV.U32 R179, RZ, RZ, R51 ;  /* 0x000000ffffb37224 */ /* 0x000fe200078e0033 */
[----:B------:R-:W-:Y:S01]  /*ddd0*/  BAR.SYNC.DEFER_BLOCKING 0x0 ;  /* 0x0000000000007b1d */ /* 0x000fe20000010000 */
[----:B------:R-:W-:Y:S01]  /*dde0*/  LEA R8, P0, R9, R0, 0x2 ;  /* 0x0000000009087211 */ /* 0x000fe200078010ff */
[----:B------:R-:W-:-:S02]  /*ddf0*/  IMAD.MOV.U32 R180, RZ, RZ, R61 ;  /* 0x000000ffffb47224 */ /* 0x000fc400078e003d */
        /* <DEDUP_REMOVED lines=8> */
[----:B------:R-:W2:Y:S04]  /*de80*/  LDS.128 R168, [R193] ;  /* 0x00000000c1a87984 */ /* 0x000ea80000000c00 */
[----:B------:R-:W-:Y:S01]  /*de90*/  LDS.128 R164, [R193+0x800] ;  /* 0x00080000c1a47984 */ /* 0x000fe20000000c00 */
[----:B------:R-:W-:Y:S06]  /*dea0*/  BAR.SYNC.DEFER_BLOCKING 0x0 ;  /* 0x0000000000007b1d */ /* 0x000fec0000010000 */
[----:B------:R1:W-:Y:S04]  /*deb0*/  STS.128 [R138], R12 ;  /* 0x0000000c8a007388 */ /* 0x0003e80000000c00 */
[----:B------:R3:W-:Y:S01]  /*dec0*/  STS.128 [R138+0x400], R16 ;  /* 0x000400108a007388 */ /* 0x0007e20000000c00 */
[----:B------:R-:W-:Y:S01]  /*ded0*/  BAR.SYNC.DEFER_BLOCKING 0x0 ;  /* 0x0000000000007b1d */ /* 0x000fe20000010000 */
[----:B-1----:R-:W-:Y:S01]  /*dee0*/  LEA R12, P0, R176, R0, 0x2 ;  /* 0x00000000b00c7211 */ /* 0x002fe200078010ff */
[----:B------:R-:W-:-:S02]  /*def0*/  IMAD R15, R190, R3, RZ ;  /* 0x00000003be0f7224 */ /* 0x000fc400078e02ff */
[----:B---3--:R-:W-:Y:S01]  /*df00*/  IMAD.MOV.U32 R16, RZ, RZ, R36 ;  /* 0x000000ffff107224 */ /* 0x008fe200078e0024 */
[-C--:B------:R-:W-:Y:S01]  /*df10*/  LEA.HI.X.SX32 R13, R176, R137.reuse, 0x2, P0 ;  /* 0x00000089b00d7211 */ /* 0x080fe200000f16ff */
[----:B------:R-:W-:Y:S01]  /*df20*/  IMAD.MOV.U32 R17, RZ, RZ, R38 ;  /* 0x000000ffff117224 */ /* 0x000fe200078e0026 */
[C---:B------:R-:W-:Y:S01]  /*df30*/  LEA R14, P0, R15.reuse, R0, 0x2 ;  /* 0x000000000f0e7211 */ /* 0x040fe200078010ff */
[----:B------:R-:W-:Y:S02]  /*df40*/  IMAD.MOV.U32 R18, RZ, RZ, R40 ;  /* 0x000000ffff127224 */ /* 0x000fe400078e0028 */
[----:B------:R-:W-:Y:S01]  /*df50*/  IMAD.MOV.U32 R19, RZ, RZ, R42 ;  /* 0x000000ffff137224 */ /* 0x000fe200078e002a */
[----:B------:R-:W-:Y:S01]  /*df60*/  LEA.HI.X.SX32 R15, R15, R137, 0x2, P0 ;  /* 0x000000890f0f7211 */ /* 0x000fe200000f16ff */
[----:B------:R-:W-:Y:S01]  /*df70*/  IMAD.MOV.U32 R176, RZ, RZ, R45 ;  /* 0x000000ffffb07224 */ /* 0x000fe200078e002d */
[----:B------:R-:W1:Y:S04]  /*df80*/  LDS.128 R32, [R193] ;  /* 0x00000000c1207984 */ /* 0x000e680000000c00 */
[----:B------:R-:W-:Y:S01]  /*df90*/  LDS.128 R28, [R193+0x800] ;  /* 0x00080000c11c7984 */ /* 0x000fe20000000c00 */
[----:B------:R-:W-:Y:S06]  /*dfa0*/  BAR.SYNC.DEFER_BLOCKING 0x0 ;  /* 0x0000000000007b1d */ /* 0x000fec0000010000 */
[----:B------:R3:W-:Y:S04]  /*dfb0*/  STS.128 [R138], R24 ;  /* 0x000000188a007388 */ /* 0x0007e80000000c00 */
[----:B------:R2:W-:Y:S01]  /*dfc0*/  STS.128 [R138+0x400], R172 ;  /* 0x000400ac8a007388 */ /* 0x0005e20000000c00 */
[----:B------:R-:W-:Y:S01]  /*dfd0*/  BAR.SYNC.DEFER_BLOCKING 0x0 ;  /* 0x0000000000007b1d */ /* 0x000fe20000010000 */
[----:B---3--:R-:W-:-:S02]  /*dfe0*/  IMAD.MOV.U32 R24, RZ, RZ, R53 ;  /* 0x000000ffff187224 */ /* 0x008fc400078e0035 */
[----:B------:R-:W-:Y:S02]  /*dff0*/  IMAD.MOV.U32 R25, RZ, RZ, R55 ;  /* 0x000000ffff197224 */ /* 0x000fe400078e0037 */
[----:B--2---:R-:W-:Y:S02]  /*e000*/  IMAD.MOV.U32 R172, RZ, RZ, R44 ;  /* 0x000000ffffac7224 */ /* 0x004fe400078e002c */
[----:B------:R-:W-:Y:S02]  /*e010*/  IMAD.MOV.U32 R173, RZ, RZ, R46 ;  /* 0x000000ffffad7224 */ /* 0x000fe400078e002e */
[----:B------:R-:W-:Y:S02]  /*e020*/  IMAD.MOV.U32 R174, RZ, RZ, R48 ;  /* 0x000000ffffae7224 */ /* 0x000fe400078e0030 */
[----:B------:R-:W-:Y:S02]  /*e030*/  IMAD.MOV.U32 R175, RZ, RZ, R50 ;  /* 0x000000ffffaf7224 */ /* 0x000fe400078e0032 */
[----:B------:R-:W-:-:S02]  /*e040*/  IMAD.MOV.U32 R26, RZ, RZ, R57 ;  /* 0x000000ffff1a7224 */ /* 0x000fc400078e0039 */
[----:B------:R-:W-:Y:S01]  /*e050*/  IMAD.MOV.U32 R27, RZ, RZ, R59 ;  /* 0x000000ffff1b7224 */ /* 0x000fe200078e003b */
[----:B------:R-:W2:Y:S04]  /*e060*/  LDS.128 R40, [R193] ;  /* 0x00000000c1287984 */ /* 0x000ea80000000c00 */
[----:B------:R-:W-:Y:S01]  /*e070*/  LDS.128 R36, [R193+0x800] ;  /* 0x00080000c1247984 */ /* 0x000fe20000000c00 */
[----:B------:R-:W-:Y:S06]  /*e080*/  BAR.SYNC.DEFER_BLOCKING 0x0 ;  /* 0x0000000000007b1d */ /* 0x000fec0000010000 */
[----:B------:R3:W-:Y:S04]  /*e090*/  STS.128 [R138], R16 ;  /* 0x000000108a007388 */ /* 0x0007e80000000c00 */
[----:B------:R1:W-:Y:S01]  /*e0a0*/  STS.128 [R138+0x400], R20 ;  /* 0x000400148a007388 */ /* 0x0003e20000000c00 */
[----:B------:R-:W-:Y:S01]  /*e0b0*/  BAR.SYNC.DEFER_BLOCKING 0x0 ;  /* 0x0000000000007b1d */ /* 0x000fe20000010000 */
[----:B---3--:R-:W-:Y:S01]  /*e0c0*/  LEA R16, P0, R181, R0, 0x2 ;  /* 0x00000000b5107211 */ /* 0x008fe200078010ff */
[----:B------:R-:W-:-:S02]  /*e0d0*/  IMAD R19, R192, R3, RZ ;  /* 0x00000003c0137224 */ /* 0x000fc400078e02ff */
[----:B-1----:R-:W-:Y:S01]  /*e0e0*/  IMAD.MOV.U32 R20, RZ, RZ, R52 ;  /* 0x000000ffff147224 */ /* 0x002fe200078e0034 */
        /* <DEDUP_REMOVED lines=15> */
[----:B------:R-:W-:Y:S02]  /*e1e0*/  IMAD.MOV.U32 R174, RZ, RZ, R64 ;  /* 0x000000ffffae7224 */ /* 0x000fe400078e0040 */
[----:B------:R-:W-:Y:S02]  /*e1f0*/  IMAD.MOV.U32 R175, RZ, RZ, R66 ;  /* 0x000000ffffaf7224 */ /* 0x000fe400078e0042 */
[----:B--2---:R-:W-:Y:S02]  /*e200*/  IMAD.MOV.U32 R176, RZ, RZ, R69 ;  /* 0x000000ffffb07224 */ /* 0x004fe400078e0045 */
        /* <DEDUP_REMOVED lines=10> */
[----:B-1----:R-:W-:-:S03]  /*e2b0*/  IMAD.MOV.U32 R24, RZ, RZ, R68 ;  /* 0x000000ffff187224 */ /* 0x002fc600078e0044 */
[-C--:B------:R-:W-:Y:S01]  /*e2c0*/  LEA.HI.X.SX32 R21, R184, R137.reuse, 0x2, P0 ;  /* 0x00000089b8157211 */ /* 0x080fe200000f16ff */
[----:B------:R-:W-:Y:S01]  /*e2d0*/  IMAD.MOV.U32 R25, RZ, RZ, R70 ;  /* 0x000000ffff197224 */ /* 0x000fe200078e0046 */
[C---:B------:R-:W-:Y:S01]  /*e2e0*/  LEA R22, P0, R194.reuse, R0, 0x2 ;  /* 0x00000000c2167211 */ /* 0x040fe200078010ff */
[----:B------:R-:W-:Y:S02]  /*e2f0*/  IMAD.MOV.U32 R26, RZ, RZ, R72 ;  /* 0x000000ffff1a7224 */ /* 0x000fe400078e0048 */
[----:B------:R-:W-:Y:S01]  /*e300*/  IMAD.MOV.U32 R27, RZ, RZ, R74 ;  /* 0x000000ffff1b7224 */ /* 0x000fe200078e004a */
[----:B------:R-:W-:Y:S01]  /*e310*/  LEA.HI.X.SX32 R23, R194, R137, 0x2, P0 ;  /* 0x00000089c2177211 */ /* 0x000fe200000f16ff */
[----:B------:R-:W-:Y:S02]  /*e320*/  IMAD.MOV.U32 R184, RZ, RZ, R77 ;  /* 0x000000ffffb87224 */ /* 0x000fe400078e004d */
[----:B------:R-:W-:Y:S01]  /*e330*/  IMAD R194, R3, 0x2, R196 ;  /* 0x0000000203c27824 */ /* 0x000fe200078e02c4 */
        /* <DEDUP_REMOVED lines=38> */
[----:B------:R-:W-:Y:S02]  /*e5a0*/  IMAD.MOV.U32 R174, RZ, RZ, R96 ;  /* 0x000000ffffae7224 */ /* 0x000fe400078e0060 */
[----:B------:R-:W-:Y:S02]  /*e5b0*/  IMAD.MOV.U32 R175, RZ, RZ, R98 ;  /* 0x000000ffffaf7224 */ /* 0x000fe400078e0062 */
[----:B------:R-:W-:-:S02]  /*e5c0*/  IMAD.MOV.U32 R94, RZ, RZ, R97 ;  /* 0x000000ffff5e7224 */ /* 0x000fc400078e0061 */
[----:B------:R-:W-:Y:S01]  /*e5d0*/  IMAD.MOV.U32 R95, RZ, RZ, R99 ;  /* 0x000000ffff5f7224 */ /* 0x000fe200078e0063 */
[----:B------:R-:W3:Y:S01]  /*e5e0*/  LDS.128 R88, [R193] ;  /* 0x00000000c1587984 */ /* 0x000ee20000000c00 */
[----:B-1----:R-:W-:-:S03]  /*e5f0*/  IMAD R186, R3, 0x2, R194 ;  /* 0x0000000203ba7824 */ /* 0x002fc600078e02c2 */
[----:B------:R-:W-:Y:S01]  /*e600*/  LDS.128 R84, [R193+0x800] ;  /* 0x00080000c1547984 */ /* 0x000fe20000000c00 */
[C---:B------:R-:W-:Y:S01]  /*e610*/  IMAD R194, R3.reuse, 0x2, R186 ;  /* 0x0000000203c27824 */ /* 0x040fe200078e02ba */
[----:B------:R-:W-:Y:S01]  /*e620*/  BAR.SYNC.DEFER_BLOCKING 0x0 ;  /* 0x0000000000007b1d */ /* 0x000fe20000010000 */
[CC--:B------:R-:W-:Y:S02]  /*e630*/  LEA R184, P0, R186.reuse, R0.reuse, 0x2 ;  /* 0x00000000bab87211 */ /* 0x0c0fe400078010ff */
[----:B------:R-:W-:Y:S02]  /*e640*/  IMAD R196, R3, 0x2, R194 ;  /* 0x0000000203c47824 */ /* 0x000fe400078e02c2 */
[----:B------:R-:W-:Y:S02]  /*e650*/  LEA.HI.X.SX32 R185, R186, R137, 0x2, P0 ;  /* 0x00000089bab97211 */ /* 0x000fe400000f16ff */
[----:B------:R-:W-:-:S04]  /*e660*/  LEA R186, P0, R194, R0, 0x2 ;  /* 0x00000000c2ba7211 */ /* 0x000fc800078010ff */
[----:B------:R-:W-:Y:S02]  /*e670*/  LEA.HI.X.SX32 R187, R194, R137, 0x2, P0 ;  /* 0x00000089c2bb7211 */ /* 0x000fe400000f16ff */
[----:B------:R-:W-:-:S04]  /*e680*/  LEA R194, P0, R196, R0, 0x2 ;  /* 0x00000000c4c27211 */ /* 0x000fc800078010ff */
[----:B------:R-:W-:Y:S01]  /*e690*/  LEA.HI.X.SX32 R195, R196, R137, 0x2, P0 ;  /* 0x00000089c4c37211 */ /* 0x000fe200000f16ff */
[----:B------:R-:W-:Y:S04]  /*e6a0*/  STS.128 [R138], R176 ;  /* 0x000000b08a007388 */ /* 0x000fe80000000c00 */
[----:B------:R1:W-:Y:S01]  /*e6b0*/  STS.128 [R138+0x400], R180 ;  /* 0x000400b48a007388 */ /* 0x0003e20000000c00 */
[----:B------:R-:W-:Y:S01]  /*e6c0*/  BAR.SYNC.DEFER_BLOCKING 0x0 ;  /* 0x0000000000007b1d */ /* 0x000fe20000010000 */
[----:B-1----:R-:W-:Y:S02]  /*e6d0*/  IMAD.MOV.U32 R180, RZ, RZ, R100 ;  /* 0x000000ffffb47224 */ /* 0x002fe400078e0064 */
[----:B------:R-:W-:Y:S02]  /*e6e0*/  IMAD.MOV.U32 R181, RZ, RZ, R102 ;  /* 0x000000ffffb57224 */ /* 0x000fe400078e0066 */
[----:B------:R-:W-:-:S02]  /*e6f0*/  IMAD.MOV.U32 R182, RZ, RZ, R104 ;  /* 0x000000ffffb67224 */ /* 0x000fc400078e0068 */
[----:B------:R-:W-:Y:S01]  /*e700*/  IMAD.MOV.U32 R183, RZ, RZ, R106 ;  /* 0x000000ffffb77224 */ /* 0x000fe200078e006a */
[----:B------:R-:W1:Y:S04]  /*e710*/  LDS.128 R176, [R193] ;  /* 0x00000000c1b07984 */ /* 0x000e680000000c00 */
[----:B------:R-:W-:Y:S01]  /*e720*/  LDS.128 R96, [R193+0x800] ;  /* 0x00080000c1607984 */ /* 0x000fe20000000c00 */
[----:B------:R-:W-:Y:S06]  /*e730*/  BAR.SYNC.DEFER_BLOCKING 0x0 ;  /* 0x0000000000007b1d */ /* 0x000fec0000010000 */
[----:B------:R2:W-:Y:S04]  /*e740*/  STS.128 [R138], R172 ;  /* 0x000000ac8a007388 */ /* 0x0005e80000000c00 */
[----:B------:R3:W-:Y:S01]  /*e750*/  STS.128 [R138+0x400], R92 ;  /* 0x0004005c8a007388 */ /* 0x0007e20000000c00 */
[----:B--2---:R-:W-:-:S02]  /*e760*/  IMAD.MOV.U32 R172, RZ, RZ, R108 ;  /* 0x000000ffffac7224 */ /* 0x004fc400078e006c */
[----:B------:R-:W-:Y:S02]  /*e770*/  IMAD.MOV.U32 R173, RZ, RZ, R110 ;  /* 0x000000ffffad7224 */ /* 0x000fe400078e006e */
[----:B---3--:R-:W-:Y:S02]  /*e780*/  IMAD.MOV.U32 R92, RZ, RZ, R101 ;  /* 0x000000ffff5c7224 */ /* 0x008fe400078e0065 */
[----:B------:R-:W-:Y:S01]  /*e790*/  IMAD.MOV.U32 R93, RZ, RZ, R103 ;  /* 0x000000ffff5d7224 */ /* 0x000fe200078e0067 */
[----:B------:R-:W-:Y:S01]  /*e7a0*/  BAR.SYNC.DEFER_BLOCKING 0x0 ;  /* 0x0000000000007b1d */ /* 0x000fe20000010000 */
        /* <DEDUP_REMOVED lines=9> */
[----:B---3--:R-:W-:-:S02]  /*e840*/  IMAD R180, R3, 0x2, R196 ;  /* 0x0000000203b47824 */ /* 0x008fc400078e02c4 */
[----:B------:R-:W-:Y:S02]  /*e850*/  IMAD.MOV.U32 R181, RZ, RZ, R118 ;  /* 0x000000ffffb57224 */ /* 0x000fe400078e0076 */
[----:B-1----:R-:W-:Y:S01]  /*e860*/  IMAD.MOV.U32 R92, RZ, RZ, R109 ;  /* 0x000000ffff5c7224 */ /* 0x002fe200078e006d */
[----:B------:R-:W-:Y:S01]  /*e870*/  BAR.SYNC.DEFER_BLOCKING 0x0 ;  /* 0x0000000000007b1d */ /* 0x000fe20000010000 */
[----:B------:R-:W-:Y:S01]  /*e880*/  IMAD.MOV.U32 R93, RZ, RZ, R111 ;  /* 0x000000ffff5d7224 */ /* 0x000fe200078e006f */
[C---:B------:R-:W-:Y:S01]  /*e890*/  LEA R196, P0, R180.reuse, R0, 0x2 ;  /* 0x00000000b4c47211 */ /* 0x040fe200078010ff */
[----:B------:R-:W-:Y:S02]  /*e8a0*/  IMAD.MOV.U32 R94, RZ, RZ, R113 ;  /* 0x000000ffff5e7224 */ /* 0x000fe400078e0071 */
[----:B------:R-:W-:Y:S01]  /*e8b0*/  IMAD.MOV.U32 R95, RZ, RZ, R115 ;  /* 0x000000ffff5f7224 */ /* 0x000fe200078e0073 */
[----:B------:R-:W-:Y:S01]  /*e8c0*/  LEA.HI.X.SX32 R197, R180, R137, 0x2, P0 ;  /* 0x00000089b4c57211 */ /* 0x000fe200000f16ff */
[----:B------:R-:W-:-:S02]  /*e8d0*/  IMAD R182, R3, 0x2, R180 ;  /* 0x0000000203b67824 */ /* 0x000fc400078e02b4 */
[----:B------:R-:W-:Y:S02]  /*e8e0*/  IMAD.MOV.U32 R180, RZ, RZ, R116 ;  /* 0x000000ffffb47224 */ /* 0x000fe400078e0074 */
[C---:B------:R-:W-:Y:S01]  /*e8f0*/  IMAD R202, R3.reuse, 0x2, R182 ;  /* 0x0000000203ca7824 */ /* 0x040fe200078e02b6 */
[CC--:B------:R-:W-:Y:S01]  /*e900*/  LEA R198, P0, R182.reuse, R0.reuse, 0x2 ;  /* 0x00000000b6c67211 */ /* 0x0c0fe200078010ff */
[----:B------:R-:W-:Y:S02]  /*e910*/  IMAD.MOV.U32 R183, RZ, RZ, R122 ;  /* 0x000000ffffb77224 */ /* 0x000fe400078e007a */
[C---:B------:R-:W-:Y:S01]  /*e920*/  IMAD R116, R3.reuse, 0x2, R202 ;  /* 0x0000000203747824 */ /* 0x040fe200078e02ca */
[----:B------:R-:W-:Y:S01]  /*e930*/  LEA.HI.X.SX32 R199, R182, R137, 0x2, P0 ;  /* 0x00000089b6c77211 */ /* 0x000fe200000f16ff */
[----:B------:R-:W-:Y:S01]  /*e940*/  IMAD.MOV.U32 R182, RZ, RZ, R120 ;  /* 0x000000ffffb67224 */ /* 0x000fe200078e0078 */
[----:B------:R-:W-:Y:S01]  /*e950*/  LEA R200, P0, R202, R0, 0x2 ;  /* 0x00000000cac87211 */ /* 0x000fe200078010ff */
[----:B------:R-:W-:-:S03]  /*e960*/  IMAD R118, R3, 0x2, R116 ;  /* 0x0000000203767824 */ /* 0x000fc600078e0274 */
[----:B------:R-:W-:Y:S01]  /*e970*/  LEA.HI.X.SX32 R201, R202, R137, 0x2, P0 ;  /* 0x00000089cac97211 */ /* 0x000fe200000f16ff */
[----:B------:R-:W-:Y:S01]  /*e980*/  IMAD R208, R3, 0x2, R118 ;  /* 0x0000000203d07824 */ /* 0x000fe200078e0276 */
[----:B------:R-:W1:Y:S01]  /*e990*/  LDS.128 R112, [R193] ;  /* 0x00000000c1707984 */ /* 0x000e620000000c00 */
[----:B------:R-:W-:-:S03]  /*e9a0*/  LEA R202, P0, R116, R0, 0x2 ;  /* 0x0000000074ca7211 */ /* 0x000fc600078010ff */
[----:B------:R-:W-:Y:S01]  /*e9b0*/  LDS.128 R108, [R193+0x800] ;  /* 0x00080000c16c7984 */ /* 0x000fe20000000c00 */
[----:B------:R-:W-:Y:S01]  /*e9c0*/  LEA.HI.X.SX32 R203, R116, R137, 0x2, P0 ;  /* 0x0000008974cb7211 */ /* 0x000fe200000f16ff */
[----:B------:R-:W-:Y:S01]  /*e9d0*/  BAR.SYNC.DEFER_BLOCKING 0x0 ;  /* 0x0000000000007b1d */ /* 0x000fe20000010000 */
[----:B------:R-:W-:-:S04]  /*e9e0*/  LEA R204, P0, R118, R0, 0x2 ;  /* 0x0000000076cc7211 */ /* 0x000fc800078010ff */
[----:B------:R-:W-:Y:S02]  /*e9f0*/  LEA.HI.X.SX32 R205, R118, R137, 0x2, P0 ;  /* 0x0000008976cd7211 */ /* 0x000fe400000f16ff */
[----:B------:R-:W-:-:S04]  /*ea00*/  LEA R206, P0, R208, R0, 0x2 ;  /* 0x00000000d0ce7211 */ /* 0x000fc800078010ff */
[----:B------:R-:W-:Y:S01]  /*ea10*/  LEA.HI.X.SX32 R207, R208, R137, 0x2, P0 ;  /* 0x00000089d0cf7211 */ /* 0x000fe200000f16ff */
[----:B------:R-:W-:Y:S01]  /*ea20*/  IMAD R208, R3, 0x2, R208 ;  /* 0x0000000203d07824 */ /* 0x000fe200078e02d0 */
[----:B------:R-:W-:Y:S01]  /*ea30*/  ISETP.LT.AND P0, PT, R2, UR19, !P1 ;  /* 0x0000001302007c0c */ /* 0x000fe2000cf01270 */
[----:B------:R3:W-:Y:S04]  /*ea40*/  STS.128 [R138], R172 ;  /* 0x000000ac8a007388 */ /* 0x0007e80000000c00 */
[----:B------:R1:W-:Y:S01]  /*ea50*/  STS.128 [R138+0x400], R92 ;  /* 0x0004005c8a007388 */ /* 0x0003e20000000c00 */
[----:B---3--:R-:W-:Y:S02]  /*ea60*/  IMAD.MOV.U32 R172, RZ, RZ, R124 ;  /* 0x000000ffffac7224 */ /* 0x008fe400078e007c */
[----:B------:R-:W-:-:S02]  /*ea70*/  IMAD.MOV.U32 R124, RZ, RZ, R125 ;  /* 0x000000ffff7c7224 */ /* 0x000fc400078e007d */
[----:B-1----:R-:W-:Y:S02]  /*ea80*/  IMAD.MOV.U32 R92, RZ, RZ, R117 ;  /* 0x000000ffff5c7224 */ /* 0x002fe400078e0075 */
[----:B------:R-:W-:Y:S01]  /*ea90*/  IMAD.MOV.U32 R93, RZ, RZ, R119 ;  /* 0x000000ffff5d7224 */ /* 0x000fe200078e0077 */
[----:B------:R-:W-:Y:S01]  /*eaa0*/  BAR.SYNC.DEFER_BLOCKING 0x0 ;  /* 0x0000000000007b1d */ /* 0x000fe20000010000 */
[----:B------:R-:W-:Y:S02]  /*eab0*/  IMAD.MOV.U32 R94, RZ, RZ, R121 ;  /* 0x000000ffff5e7224 */ /* 0x000fe400078e0079 */
[----:B------:R-:W-:Y:S02]  /*eac0*/  IMAD.MOV.U32 R95, RZ, RZ, R123 ;  /* 0x000000ffff5f7224 */ /* 0x000fe400078e007b */
[----:B------:R-:W-:Y:S02]  /*ead0*/  IMAD.MOV.U32 R173, RZ, RZ, R126 ;  /* 0x000000ffffad7224 */ /* 0x000fe400078e007e */
[----:B------:R-:W-:-:S02]  /*eae0*/  IMAD.MOV.U32 R125, RZ, RZ, R127 ;  /* 0x000000ffff7d7224 */ /* 0x000fc400078e007f */
[----:B------:R-:W-:Y:S02]  /*eaf0*/  IMAD.MOV.U32 R174, RZ, RZ, R128 ;  /* 0x000000ffffae7224 */ /* 0x000fe400078e0080 */
[----:B------:R-:W-:Y:S02]  /*eb00*/  IMAD.MOV.U32 R175, RZ, RZ, R130 ;  /* 0x000000ffffaf7224 */ /* 0x000fe400078e0082 */
[----:B------:R-:W-:Y:S02]  /*eb10*/  IMAD.MOV.U32 R126, RZ, RZ, R129 ;  /* 0x000000ffff7e7224 */ /* 0x000fe400078e0081 */
[----:B------:R-:W-:Y:S01]  /*eb20*/  IMAD.MOV.U32 R127, RZ, RZ, R131 ;  /* 0x000000ffff7f7224 */ /* 0x000fe200078e0083 */
[----:B------:R-:W1:Y:S04]  /*eb30*/  LDS.128 R120, [R193] ;  /* 0x00000000c1787984 */ /* 0x000e680000000c00 */
[----:B------:R-:W-:Y:S01]  /*eb40*/  LDS.128 R116, [R193+0x800] ;  /* 0x00080000c1747984 */ /* 0x000fe20000000c00 */
[----:B------:R-:W-:Y:S06]  /*eb50*/  BAR.SYNC.DEFER_BLOCKING 0x0 ;  /* 0x0000000000007b1d */ /* 0x000fec0000010000 */
[----:B------:R-:W-:Y:S04]  /*eb60*/  STS.128 [R138], R180 ;  /* 0x000000b48a007388 */ /* 0x000fe80000000c00 */
[----:B------:R-:W-:Y:S01]  /*eb70*/  STS.128 [R138+0x400], R92 ;  /* 0x0004005c8a007388 */ /* 0x000fe20000000c00 */
[----:B------:R-:W-:Y:S06]  /*eb80*/  BAR.SYNC.DEFER_BLOCKING 0x0 ;  /* 0x0000000000007b1d */ /* 0x000fec0000010000 */
[----:B------:R-:W3:Y:S04]  /*eb90*/  LDS.128 R92, [R193] ;  /* 0x00000000c15c7984 */ /* 0x000ee80000000c00 */
[----:B------:R-:W-:Y:S01]  /*eba0*/  LDS.128 R128, [R193+0x800] ;  /* 0x00080000c1807984 */ /* 0x000fe20000000c00 */
[----:B------:R-:W-:Y:S06]  /*ebb0*/  BAR.SYNC.DEFER_BLOCKING 0x0 ;  /* 0x0000000000007b1d */ /* 0x000fec0000010000 */
[----:B------:R-:W-:Y:S04]  /*ebc0*/  STS.128 [R138], R172 ;  /* 0x000000ac8a007388 */ /* 0x000fe80000000c00 */
[----:B------:R1:W-:Y:S01]  /*ebd0*/  STS.128 [R138+0x400], R124 ;  /* 0x0004007c8a007388 */ /* 0x0003e20000000c00 */
[----:B------:R-:W-:Y:S01]  /*ebe0*/  BAR.SYNC.DEFER_BLOCKING 0x0 ;  /* 0x0000000000007b1d */ /* 0x000fe20000010000 */
[----:B-1----:R-:W-:-:S05]  /*ebf0*/  LOP3.LUT R124, R2, 0x20, RZ, 0xfc, !PT ;  /* 0x00000020027c7812 */ /* 0x002fca00078efcff */
[----:B------:R-:W-:Y:S01]  /*ec00*/  @P0 STG.E desc[UR22][R144.64], R160 ;  /* 0x000000a090000986 */ /* 0x000fe2000c101916 */
[----:B------:R-:W-:-:S03]  /*ec10*/  ISETP.LT.AND P0, PT, R133, UR19, !P1 ;  /* 0x0000001385007c0c */ /* 0x000fc6000cf01270 */
        /* <DEDUP_REMOVED lines=14> */
[----:B------:R1:W-:Y:S01]  /*ed00*/  @P4 STG.E desc[UR22][R6.64], R32 ;  /* 0x0000002006004986 */ /* 0x0003e2000c101916 */
[----:B------:R-:W-:-:S03]  /*ed10*/  ISETP.LT.AND P4, PT, R190, UR19, !P1 ;  /* 0x00000013be007c0c */ /* 0x000fc6000cf81270 */
[----:B------:R2:W-:Y:S01]  /*ed20*/  @P6 STG.E desc[UR22][R4.64], R33 ;  /* 0x0000002104006986 */ /* 0x0005e2000c101916 */
[----:B------:R-:W-:-:S03]  /*ed30*/  ISETP.LT.AND P6, PT, R191, UR19, !P1 ;  /* 0x00000013bf007c0c */ /* 0x000fc6000cfc1270 */
[----:B------:R3:W-:Y:S01]  /*ed40*/  @P0 STG.E desc[UR22][R8.64], R34 ;  /* 0x0000002208000986 */ /* 0x0007e2000c101916 */
[----:B------:R-:W-:-:S03]  /*ed50*/  ISETP.LT.AND P0, PT, R192, UR19, !P1 ;  /* 0x00000013c0007c0c */ /* 0x000fc6000cf01270 */
[----:B------:R3:W-:Y:S01]  /*ed60*/  @P5 STG.E desc[UR22][R10.64], R35 ;  /* 0x000000230a005986 */ /* 0x0007e2000c101916 */
[----:B------:R-:W-:Y:S02]  /*ed70*/  ISETP.LT.AND P5, PT, R124, UR19, !P1 ;  /* 0x000000137c007c0c */ /* 0x000fe4000cfa1270 */
[C---:B-1----:R-:W-:Y:S01]  /*ed80*/  LOP3.LUT R6, R2.reuse, 0x22, RZ, 0xfc, !PT ;  /* 0x0000002202067812 */ /* 0x042fe200078efcff */
[----:B------:R1:W-:Y:S01]  /*ed90*/  @P3 STG.E desc[UR22][R12.64], R40 ;  /* 0x000000280c003986 */ /* 0x0003e2000c101916 */
[----:B--2---:R-:W-:Y:S02]  /*eda0*/  LOP3.LUT R4, R2, 0x24, RZ, 0xfc, !PT ;  /* 0x0000002402047812 */ /* 0x004fe400078efcff */
[----:B------:R-:W-:Y:S01]  /*edb0*/  ISETP.LT.AND P3, PT, R6, UR19, !P1 ;  /* 0x0000001306007c0c */ /* 0x000fe2000cf61270 */
[----:B------:R2:W-:Y:S01]  /*edc0*/  @P4 STG.E desc[UR22][R14.64], R41 ;  /* 0x000000290e004986 */ /* 0x0005e2000c101916 */
[----:B------:R-:W-:Y:S01]  /*edd0*/  ISETP.LT.AND P4, PT, R4, UR4, !P1 ;  /* 0x0000000404007c0c */ /* 0x000fe2000cf81270 */
[----:B------:R-:W1:Y:S01]  /*ede0*/  LDCU UR4, c[0x0][0x39c] ;  /* 0x00007380ff0477ac */ /* 0x000e620008000800 */
[C---:B------:R-:W-:Y:S01]  /*edf0*/  LOP3.LUT R4, R2.reuse, 0x26, RZ, 0xfc, !PT ;  /* 0x0000002602047812 */ /* 0x040fe200078efcff */
[----:B------:R-:W-:Y:S01]  /*ee00*/  @P6 STG.E desc[UR22][R16.64], R42 ;  /* 0x0000002a10006986 */ /* 0x000fe2000c101916 */
[----:B------:R-:W-:Y:S01]  /*ee10*/  LOP3.LUT R5, R2, 0x32, RZ, 0xfc, !PT ;  /* 0x0000003202057812 */ /* 0x000fe200078efcff */
[C---:B---3--:R-:W-:Y:S01]  /*ee20*/  IMAD R8, R3.reuse, 0x2, R208 ;  /* 0x0000000203087824 */ /* 0x048fe200078e02d0 */
[----:B------:R-:W-:Y:S01]  /*ee30*/  ISETP.LT.AND P6, PT, R4, UR5, !P1 ;  /* 0x0000000504007c0c */ /* 0x000fe2000cfc1270 */
[----:B------:R-:W3:Y:S01]  /*ee40*/  LDCU UR5, c[0x0][0x39c] ;  /* 0x00007380ff0577ac */ /* 0x000ee20008000800 */
[C---:B------:R-:W-:Y:S01]  /*ee50*/  LOP3.LUT R4, R2.reuse, 0x28, RZ, 0xfc, !PT ;  /* 0x0000002802047812 */ /* 0x040fe200078efcff */
[----:B------:R-:W-:Y:S01]  /*ee60*/  @P0 STG.E desc[UR22][R18.64], R43 ;  /* 0x0000002b12000986 */ /* 0x000fe2000c101916 */
[----:B------:R-:W-:Y:S01]  /*ee70*/  IMAD R10, R3, 0x2, R8 ;  /* 0x00000002030a7824 */ /* 0x000fe200078e0208 */
[----:B------:R-:W-:-:S02]  /*ee80*/  LOP3.LUT R9, R2, 0x42, RZ, 0xfc, !PT ;  /* 0x0000004202097812 */ /* 0x000fc400078efcff */
[----:B----4-:R-:W-:Y:S01]  /*ee90*/  ISETP.LT.AND P0, PT, R4, UR6, !P1 ;  /* 0x0000000604007c0c */ /* 0x010fe2000cf01270 */
[----:B------:R-:W4:Y:S01]  /*eea0*/  LDCU UR6, c[0x0][0x39c] ;  /* 0x00007380ff0677ac */ /* 0x000f220008000800 */
[C---:B------:R-:W-:Y:S01]  /*eeb0*/  LOP3.LUT R4, R2.reuse, 0x2a, RZ, 0xfc, !PT ;  /* 0x0000002a02047812 */ /* 0x040fe200078efcff */
[----:B------:R-:W-:Y:S01]  /*eec0*/  @P5 STG.E desc[UR22][R20.64], R48 ;  /* 0x0000003014005986 */ /* 0x000fe2000c101916 */
[----:B------:R-:W-:Y:S02]  /*eed0*/  LOP3.LUT R11, R2, 0x44, RZ, 0xfc, !PT ;  /* 0x00000044020b7812 */ /* 0x000fe400078efcff */
[----:B-----5:R-:W-:Y:S01]  /*eee0*/  ISETP.LT.AND P5, PT, R4, UR7, !P1 ;  /* 0x0000000704007c0c */ /* 0x020fe2000cfa1270 */
[----:B------:R-:W-:Y:S01]  /*eef0*/  @P3 STG.E desc[UR22][R22.64], R49 ;  /* 0x0000003116003986 */ /* 0x000fe2000c101916 */
[C---:B------:R-:W-:Y:S01]  /*ef00*/  LOP3.LUT R4, R2.reuse, 0x2c, RZ, 0xfc, !PT ;  /* 0x0000002c02047812 */ /* 0x040fe200078efcff */
[----:B------:R-:W5:Y:S01]  /*ef10*/  LDCU UR7, c[0x0][0x39c] ;  /* 0x00007380ff0777ac */ /* 0x000f620008000800 */
[----:B-1----:R-:W-:Y:S01]  /*ef20*/  LOP3.LUT R13, R2, 0x4c, RZ, 0xfc, !PT ;  /* 0x0000004c020d7812 */ /* 0x002fe200078efcff */
[----:B------:R-:W-:Y:S01]  /*ef30*/  @P4 STG.E desc[UR22][R24.64], R50 ;  /* 0x0000003218004986 */ /* 0x000fe2000c101916 */
[----:B------:R-:W-:Y:S01]  /*ef40*/  ISETP.LT.AND P3, PT, R4, UR4, !P1 ;  /* 0x0000000404007c0c */ /* 0x000fe2000cf61270 */
[----:B------:R-:W1:Y:S01]  /*ef50*/  LDCU UR4, c[0x0][0x39c] ;  /* 0x00007380ff0477ac */ /* 0x000e620008000800 */
[C---:B------:R-:W-:Y:S01]  /*ef60*/  LOP3.LUT R4, R2.reuse, 0x2e, RZ, 0xfc, !PT ;  /* 0x0000002e02047812 */ /* 0x040fe200078efcff */
[----:B------:R-:W-:Y:S01]  /*ef70*/  @P6 STG.E desc[UR22][R26.64], R51 ;  /* 0x000000331a006986 */ /* 0x000fe2000c101916 */
[----:B--2---:R-:W-:-:S02]  /*ef80*/  LOP3.LUT R15, R2, 0xfa, RZ, 0xfc, !PT ;  /* 0x000000fa020f7812 */ /* 0x004fc400078efcff */
[----:B---3--:R-:W-:Y:S01]  /*ef90*/  ISETP.LT.AND P4, PT, R4, UR5, !P1 ;  /* 0x0000000504007c0c */ /* 0x008fe2000cf81270 */
[----:B------:R-:W2:Y:S01]  /*efa0*/  LDCU UR5, c[0x0][0x39c] ;  /* 0x00007380ff0577ac */ /* 0x000ea20008000800 */
[----:B------:R-:W-:Y:S01]  /*efb0*/  LOP3.LUT R4, R2, 0x30, RZ, 0xfc, !PT ;  /* 0x0000003002047812 */ /* 0x000fe200078efcff */
[----:B------:R-:W-:Y:S03]  /*efc0*/  @P0 STG.E desc[UR22][R184.64], R56 ;  /* 0x00000038b8000986 */ /* 0x000fe6000c101916 */
[----:B----4-:R-:W-:Y:S01]  /*efd0*/  ISETP.LT.AND P6, PT, R4, UR6, !P1 ;  /* 0x0000000604007c0c */ /* 0x010fe2000cfc1270 */
[----:B------:R-:W3:Y:S01]  /*efe0*/  LDCU UR6, c[0x0][0x39c] ;  /* 0x00007380ff0677ac */ /* 0x000ee20008000800 */
[C---:B------:R-:W-:Y:S01]  /*eff0*/  LOP3.LUT R4, R2.reuse, 0x34, RZ, 0xfc, !PT ;  /* 0x0000003402047812 */ /* 0x040fe200078efcff */
[----:B------:R-:W-:Y:S01]  /*f000*/  @P5 STG.E desc[UR22][R186.64], R57 ;  /* 0x00000039ba005986 */ /* 0x000fe2000c101916 */
[----:B-----5:R-:W-:Y:S01]  /*f010*/  ISETP.LT.AND P0, PT, R5, UR7, !P1 ;  /* 0x0000000705007c0c */ /* 0x020fe2000cf01270 */
[----:B------:R-:W4:Y:S01]  /*f020*/  LDCU UR7, c[0x0][0x39c] ;  /* 0x00007380ff0777ac */ /* 0x000f220008000800 */
[----:B------:R-:W-:Y:S01]  /*f030*/  LOP3.LUT R5, R2, 0x38, RZ, 0xfc, !PT ;  /* 0x0000003802057812 */ /* 0x000fe200078efcff */
[----:B------:R-:W-:Y:S01]  /*f040*/  @P3 STG.E desc[UR22][R194.64], R58 ;  /* 0x0000003ac2003986 */ /* 0x000fe2000c101916 */
[----:B-1----:R-:W-:Y:S01]  /*f050*/  ISETP.LT.AND P5, PT, R4, UR4, !P1 ;  /* 0x0000000404007c0c */ /* 0x002fe2000cfa1270 */
[----:B------:R-:W1:Y:S01]  /*f060*/  LDCU UR4, c[0x0][0x39c] ;  /* 0x00007380ff0477ac */ /* 0x000e620008000800 */
[----:B------:R-:W-:Y:S01]  /*f070*/  LOP3.LUT R4, R2, 0x36, RZ, 0xfc, !PT ;  /* 0x0000003602047812 */ /* 0x000fe200078efcff */
[----:B------:R-:W-:Y:S03]  /*f080*/  @P4 STG.E desc[UR22][R196.64], R59 ;  /* 0x0000003bc4004986 */ /* 0x000fe6000c101916 */
[----:B--2---:R-:W-:Y:S01]  /*f090*/  ISETP.LT.AND P3, PT, R4, UR5, !P1 ;  /* 0x0000000504007c0c */ /* 0x004fe2000cf61270 */
[----:B------:R-:W2:Y:S01]  /*f0a0*/  LDCU UR5, c[0x0][0x39c] ;  /* 0x00007380ff0577ac */ /* 0x000ea20008000800 */
[C---:B------:R-:W-:Y:S01]  /*f0b0*/  LOP3.LUT R4, R2.reuse, 0x3a, RZ, 0xfc, !PT ;  /* 0x0000003a02047812 */ /* 0x040fe200078efcff */
[----:B------:R-:W-:Y:S01]  /*f0c0*/  @P6 STG.E desc[UR22][R198.64], R64 ;  /* 0x00000040c6006986 */ /* 0x000fe2000c101916 */
[----:B---3--:R-:W-:Y:S01]  /*f0d0*/  ISETP.LT.AND P4, PT, R5, UR6, !P1 ;  /* 0x0000000605007c0c */ /* 0x008fe2000cf81270 */
[----:B------:R-:W3:Y:S01]  /*f0e0*/  LDCU UR6, c[0x0][0x39c] ;  /* 0x00007380ff0677ac */ /* 0x000ee20008000800 */
[----:B------:R-:W-:Y:S01]  /*f0f0*/  LOP3.LUT R5, R2, 0x3c, RZ, 0xfc, !PT ;  /* 0x0000003c02057812 */ /* 0x000fe200078efcff */
[----:B------:R-:W-:Y:S01]  /*f100*/  @P0 STG.E desc[UR22][R200.64], R65 ;  /* 0x00000041c8000986 */ /* 0x000fe2000c101916 */
[----:B------:R-:W-:-:S02]  /*f110*/  ISETP.LT.AND P6, PT, R4, UR8, !P1 ;  /* 0x0000000804007c0c */ /* 0x000fc4000cfc1270 */
[----:B------:R-:W-:Y:S01]  /*f120*/  LOP3.LUT R4, R2, 0x3e, RZ, 0xfc, !PT ;  /* 0x0000003e02047812 */ /* 0x000fe200078efcff */
[----:B------:R-:W-:Y:S01]  /*f130*/  @P5 STG.E desc[UR22][R202.64], R66 ;  /* 0x00000042ca005986 */ /* 0x000fe2000c101916 */
[----:B-1----:R-:W-:Y:S01]  /*f140*/  ISETP.LT.AND P0, PT, R5, UR4, !P1 ;  /* 0x0000000405007c0c */ /* 0x002fe2000cf01270 */
[----:B------:R-:W1:Y:S01]  /*f150*/  LDCU UR4, c[0x0][0x39c] ;  /* 0x00007380ff0477ac */ /* 0x000e620008000800 */
[----:B----4-:R-:W-:Y:S01]  /*f160*/  ISETP.LT.AND P5, PT, R4, UR7, !P1 ;  /* 0x0000000704007c0c */ /* 0x010fe2000cfa1270 */
[----:B------:R-:W-:Y:S01]  /*f170*/  @P3 STG.E desc[UR22][R204.64], R67 ;  /* 0x00000043cc003986 */ /* 0x000fe2000c101916 */
[----:B------:R-:W-:-:S03]  /*f180*/  LOP3.LUT R5, R2, 0x40, RZ, 0xfc, !PT ;  /* 0x0000004002057812 */ /* 0x000fc600078efcff */
[----:B------:R-:W-:Y:S01]  /*f190*/  @P4 STG.E desc[UR22][R206.64], R72 ;  /* 0x00000048ce004986 */ /* 0x000fe2000c101916 */
[CC--:B------:R-:W-:Y:S02]  /*f1a0*/  LEA R4, P4, R208.reuse, R0.reuse, 0x2 ;  /* 0x00000000d0047211 */ /* 0x0c0fe400078810ff */
[----:B--2---:R-:W-:Y:S01]  /*f1b0*/  ISETP.LT.AND P3, PT, R5, UR5, !P1 ;  /* 0x0000000505007c0c */ /* 0x004fe2000cf61270 */
[----:B------:R-:W2:Y:S01]  /*f1c0*/  LDCU UR5, c[0x0][0x39c] ;  /* 0x00007380ff0577ac */ /* 0x000ea20008000800 */
[----:B------:R-:W-:Y:S01]  /*f1d0*/  LEA.HI.X.SX32 R5, R208, R137, 0x2, P4 ;  /* 0x00000089d0057211 */ /* 0x000fe200020f16ff */
[----:B------:R-:W4:Y:S01]  /*f1e0*/  LDS.128 R16, [R193] ;  /* 0x00000000c1107984 */ /* 0x000f220000000c00 */
[----:B------:R-:W-:-:S03]  /*f1f0*/  LEA R6, P4, R8, R0, 0x2 ;  /* 0x0000000008067211 */ /* 0x000fc600078810ff */
[----:B------:R5:W-:Y:S01]  /*f200*/  @P6 STG.E desc[UR22][R4.64], R73 ;  /* 0x0000004904006986 */ /* 0x000be2000c101916 */
[-C--:B------:R-:W-:Y:S02]  /*f210*/  LEA.HI.X.SX32 R7, R8, R137.reuse, 0x2, P4 ;  /* 0x0000008908077211 */ /* 0x080fe400020f16ff */
[CC--:B------:R-:W-:Y:S01]  /*f220*/  LEA R8, P6, R10.reuse, R0.reuse, 0x2 ;  /* 0x000000000a087211 */ /* 0x0c0fe200078c10ff */
[----:B------:R-:W4:Y:S01]  /*f230*/  LDS.128 R192, [R193+0x800] ;  /* 0x00080000c1c07984 */ /* 0x000f220000000c00 */
[----:B-1----:R-:W-:Y:S01]  /*f240*/  ISETP.LT.AND P4, PT, R9, UR4, !P1 ;  /* 0x0000000409007c0c */ /* 0x002fe2000cf81270 */
[----:B------:R-:W1:Y:S01]  /*f250*/  LDCU UR4, c[0x0][0x39c] ;  /* 0x00007380ff0477ac */ /* 0x000e620008000800 */
[----:B------:R-:W-:Y:S01]  /*f260*/  LEA.HI.X.SX32 R9, R10, R137, 0x2, P6 ;  /* 0x000000890a097211 */ /* 0x000fe200030f16ff */
[----:B------:R-:W-:Y:S01]  /*f270*/  IMAD R10, R3, 0x2, R10 ;  /* 0x00000002030a7824 */ /* 0x000fe200078e020a */
[----:B------:R2:W-:Y:S01]  /*f280*/  @P0 STG.E desc[UR22][R6.64], R74 ;  /* 0x0000004a06000986 */ /* 0x0005e2000c101916 */
[----:B---3--:R-:W-:Y:S01]  /*f290*/  ISETP.LT.AND P0, PT, R11, UR6, !P1 ;  /* 0x000000060b007c0c */ /* 0x008fe2000cf01270 */
[----:B------:R-:W3:Y:S01]  /*f2a0*/  LDCU UR6, c[0x0][0x39c] ;  /* 0x00007380ff0677ac */ /* 0x000ee20008000800 */
[----:B------:R-:W-:Y:S01]  /*f2b0*/  IMAD R12, R3, 0x2, R10 ;  /* 0x00000002030c7824 */ /* 0x000fe200078e020a */
[----:B-----5:R-:W-:Y:S01]  /*f2c0*/  LEA R4, P6, R10, R0, 0x2 ;  /* 0x000000000a047211 */ /* 0x020fe200078c10ff */
[----:B------:R5:W-:Y:S01]  /*f2d0*/  @P5 STG.E desc[UR22][R8.64], R75 ;  /* 0x0000004b08005986 */ /* 0x000be2000c101916 */
[----:B------:R-:W-:-:S02]  /*f2e0*/  LOP3.LUT R11, R2, 0x46, RZ, 0xfc, !PT ;  /* 0x00000046020b7812 */ /* 0x000fc400078efcff */
[-C--:B------:R-:W-:Y:S01]  /*f2f0*/  LEA.HI.X.SX32 R5, R10, R137.reuse, 0x2, P6 ;  /* 0x000000890a057211 */ /* 0x080fe200030f16ff */
[----:B------:R-:W-:Y:S01]  /*f300*/  IMAD R10, R3, 0x2, R12 ;  /* 0x00000002030a7824 */ /* 0x000fe200078e020c */
[----:B--2---:R-:W-:Y:S01]  /*f310*/  ISETP.LT.AND P5, PT, R11, UR5, !P1 ;  /* 0x000000050b007c0c */ /* 0x004fe2000cfa1270 */
[----:B------:R-:W2:Y:S01]  /*f320*/  LDCU UR5, c[0x0][0x39c] ;  /* 0x00007380ff0577ac */ /* 0x000ea20008000800 */
[-C--:B------:R-:W-:Y:S01]  /*f330*/  LEA R6, P6, R12, R0.reuse, 0x2 ;  /* 0x000000000c067211 */ /* 0x080fe200078c10ff */
[----:B------:R2:W-:Y:S01]  /*f340*/  @P3 STG.E desc[UR22][R4.64], R80 ;  /* 0x0000005004003986 */ /* 0x0005e2000c101916 */
[----:B------:R-:W-:Y:S02]  /*f350*/  LOP3.LUT R11, R2, 0x48, RZ, 0xfc, !PT ;  /* 0x00000048020b7812 */ /* 0x000fe400078efcff */
[----:B------:R-:W-:Y:S01]  /*f360*/  LEA.HI.X.SX32 R7, R12, R137, 0x2, P6 ;  /* 0x000000890c077211 */ /* 0x000fe200030f16ff */
[----:B------:R-:W-:Y:S01]  /*f370*/  IMAD R12, R3, 0x2, R10 ;  /* 0x00000002030c7824 */ /* 0x000fe200078e020a */
[----:B-----5:R-:W-:-:S02]  /*f380*/  LEA R8, P6, R10, R0, 0x2 ;  /* 0x000000000a087211 */ /* 0x020fc400078c10ff */
[----:B-1----:R-:W-:Y:S01]  /*f390*/  ISETP.LT.AND P3, PT, R11, UR4, !P1 ;  /* 0x000000040b007c0c */ /* 0x002fe2000cf61270 */
[----:B------:R-:W1:Y:S01]  /*f3a0*/  LDCU UR4, c[0x0][0x39c] ;  /* 0x00007380ff0477ac */ /* 0x000e620008000800 */
[----:B------:R-:W-:Y:S01]  /*f3b0*/  LOP3.LUT R11, R2, 0x4a, RZ, 0xfc, !PT ;  /* 0x0000004a020b7812 */ /* 0x000fe200078efcff */
[----:B------:R5:W-:Y:S01]  /*f3c0*/  @P4 STG.E desc[UR22][R6.64], R81 ;  /* 0x0000005106004986 */ /* 0x000be2000c101916 */
[-C--:B------:R-:W-:Y:S02]  /*f3d0*/  LEA.HI.X.SX32 R9, R10, R137.reuse, 0x2, P6 ;  /* 0x000000890a097211 */ /* 0x080fe400030f16ff */
[CC--:B------:R-:W-:Y:S02]  /*f3e0*/  LEA R10, P6, R12.reuse, R0.reuse, 0x2 ;  /* 0x000000000c0a7211 */ /* 0x0c0fe400078c10ff */
[----:B---3--:R-:W-:Y:S01]  /*f3f0*/  ISETP.LT.AND P4, PT, R11, UR6, !P1 ;  /* 0x000000060b007c0c */ /* 0x008fe2000cf81270 */
[----:B------:R-:W3:Y:S01]  /*f400*/  LDCU UR6, c[0x0][0x39c] ;  /* 0x00007380ff0677ac */ /* 0x000ee20008000800 */
[----:B------:R-:W-:Y:S01]  /*f410*/  LEA.HI.X.SX32 R11, R12, R137, 0x2, P6 ;  /* 0x000000890c0b7211 */ /* 0x000fe200030f16ff */
[----:B------:R-:W-:Y:S01]  /*f420*/  IMAD R12, R3, 0x2, R12 ;  /* 0x00000002030c7824 */ /* 0x000fe200078e020c */
[----:B------:R1:W-:Y:S01]  /*f430*/  @P0 STG.E desc[UR22][R8.64], R82 ;  /* 0x0000005208000986 */ /* 0x0003e2000c101916 */
[----:B--2---:R-:W-:Y:S01]  /*f440*/  ISETP.LT.AND P0, PT, R13, UR5, !P1 ;  /* 0x000000050d007c0c */ /* 0x004fe2000cf01270 */
[----:B------:R-:W2:Y:S01]  /*f450*/  LDCU UR5, c[0x0][0x39c] ;  /* 0x00007380ff0577ac */ /* 0x000ea20008000800 */
[----:B------:R-:W-:Y:S01]  /*f460*/  IMAD R14, R3, 0x2, R12 ;  /* 0x00000002030e7824 */ /* 0x000fe200078e020c */
[----:B------:R3:W-:Y:S01]  /*f470*/  @P5 STG.E desc[UR22][R10.64], R83 ;  /* 0x000000530a005986 */ /* 0x0007e2000c101916 */
[----:B------:R-:W-:-:S02]  /*f480*/  LEA R4, P5, R12, R0, 0x2 ;  /* 0x000000000c047211 */ /* 0x000fc400078a10ff */
[----:B-----5:R-:W-:Y:S02]  /*f490*/  LOP3.LUT R7, R2, 0x4e, RZ, 0xfc, !PT ;  /* 0x0000004e02077812 */ /* 0x020fe400078efcff */
[-C--:B------:R-:W-:Y:S02]  /*f4a0*/  LEA R6, P6, R14, R0.reuse, 0x2 ;  /* 0x000000000e067211 */ /* 0x080fe400078c10ff */
[-C--:B------:R-:W-:Y:S02]  /*f4b0*/  LEA.HI.X.SX32 R5, R12, R137.reuse, 0x2, P5 ;  /* 0x000000890c057211 */ /* 0x080fe400028f16ff */
[----:B-1----:R-:W-:Y:S01]  /*f4c0*/  ISETP.LT.AND P5, PT, R7, UR4, !P1 ;  /* 0x0000000407007c0c */ /* 0x002fe2000cfa1270 */
[----:B------:R-:W1:Y:S01]  /*f4d0*/  LDCU UR4, c[0x0][0x39c] ;  /* 0x00007380ff0477ac */ /* 0x000e620008000800 */
[----:B------:R-:W-:Y:S01]  /*f4e0*/  LEA.HI.X.SX32 R7, R14, R137, 0x2, P6 ;  /* 0x000000890e077211 */ /* 0x000fe200030f16ff */
[C---:B------:R-:W-:Y:S01]  /*f4f0*/  IMAD R14, R3.reuse, 0x2, R14 ;  /* 0x00000002030e7824 */ /* 0x040fe200078e020e */
[C---:B------:R-:W-:Y:S01]  /*f500*/  LOP3.LUT R8, R2.reuse, 0x50, RZ, 0xfc, !PT ;  /* 0x0000005002087812 */ /* 0x040fe200078efcff */
[----:B------:R5:W-:Y:S01]  /*f510*/  @P3 STG.E desc[UR22][R4.64], R88 ;  /* 0x0000005804003986 */ /* 0x000be2000c101916 */
[----:B---3--:R-:W-:Y:S01]  /*f520*/  LOP3.LUT R11, R2, 0x52, RZ, 0xfc, !PT ;  /* 0x00000052020b7812 */ /* 0x008fe200078efcff */
[C---:B------:R-:W-:Y:S01]  /*f530*/  IMAD R10, R3.reuse, 0x2, R14 ;  /* 0x00000002030a7824 */ /* 0x040fe200078e020e */
[----:B------:R-:W-:Y:S01]  /*f540*/  ISETP.LT.AND P3, PT, R8, UR6, !P1 ;  /* 0x0000000608007c0c */ /* 0x000fe2000cf61270 */
[----:B------:R3:W-:Y:S01]  /*f550*/  @P4 STG.E desc[UR22][R6.64], R89 ;  /* 0x0000005906004986 */ /* 0x0007e2000c101916 */
[----:B------:R-:W-:Y:S01]  /*f560*/  LEA R8, P4, R14, R0, 0x2 ;  /* 0x000000000e087211 */ /* 0x000fe200078810ff */
[----:B------:R-:W4:Y:S01]  /*f570*/  LDCU UR6, c[0x0][0x39c] ;  /* 0x00007380ff0677ac */ /* 0x000f220008000800 */
[----:B------:R-:W-:Y:S01]  /*f580*/  IMAD R12, R3, 0x2, R10 ;  /* 0x00000002030c7824 */ /* 0x000fe200078e020a */
[----:B------:R-:W-:-:S02]  /*f590*/  LOP3.LUT R13, R2, 0x80, RZ, 0xfc, !PT ;  /* 0x00000080020d7812 */ /* 0x000fc400078efcff */
[-C--:B------:R-:W-:Y:S01]  /*f5a0*/  LEA.HI.X.SX32 R9, R14, R137.reuse, 0x2, P4 ;  /* 0x000000890e097211 */ /* 0x080fe200020f16ff */
[----:B------:R-:W-:Y:S01]  /*f5b0*/  IMAD R14, R3, 0x2, R12 ;  /* 0x00000002030e7824 */ /* 0x000fe200078e020c */
[----:B--2---:R-:W-:Y:S01]  /*f5c0*/  ISETP.LT.AND P4, PT, R11, UR5, !P1 ;  /* 0x000000050b007c0c */ /* 0x004fe2000cf81270 */
[----:B------:R-:W2:Y:S01]  /*f5d0*/  LDCU UR5, c[0x0][0x39c] ;  /* 0x00007380ff0577ac */ /* 0x000ea20008000800 */
[----:B-----5:R-:W-:Y:S01]  /*f5e0*/  LOP3.LUT R5, R2, 0x54, RZ, 0xfc, !PT ;  /* 0x0000005402057812 */ /* 0x020fe200078efcff */
[----:B------:R5:W-:Y:S01]  /*f5f0*/  @P0 STG.E desc[UR22][R8.64], R90 ;  /* 0x0000005a08000986 */ /* 0x000be2000c101916 */
[C---:B------:R-:W-:Y:S02]  /*f600*/  LEA R4, P6, R10.reuse, R0, 0x2 ;  /* 0x000000000a047211 */ /* 0x040fe400078c10ff */
[----:B-1----:R-:W-:Y:S01]  /*f610*/  ISETP.LT.AND P0, PT, R5, UR4, !P1 ;  /* 0x0000000405007c0c */ /* 0x002fe2000cf01270 */
[----:B------:R-:W1:Y:S01]  /*f620*/  LDCU UR4, c[0x0][0x39c] ;  /* 0x00007380ff0477ac */ /* 0x000e620008000800 */
[----:B------:R-:W-:-:S02]  /*f630*/  LEA.HI.X.SX32 R5, R10, R137, 0x2, P6 ;  /* 0x000000890a057211 */ /* 0x000fc400030f16ff */
[-C--:B---3--:R-:W-:Y:S02]  /*f640*/  LEA R6, P6, R12, R0.reuse, 0x2 ;  /* 0x000000000c067211 */ /* 0x088fe400078c10ff */
[----:B------:R-:W-:Y:S01]  /*f650*/  LOP3.LUT R11, R2, 0x56, RZ, 0xfc, !PT ;  /* 0x00000056020b7812 */ /* 0x000fe200078efcff */
[----:B------:R3:W-:Y:S01]  /*f660*/  @P5 STG.E desc[UR22][R4.64], R91 ;  /* 0x0000005b04005986 */ /* 0x0007e2000c101916 */
[-C--:B------:R-:W-:Y:S02]  /*f670*/  LEA.HI.X.SX32 R7, R12, R137.reuse, 0x2, P6 ;  /* 0x000000890c077211 */ /* 0x080fe400030f16ff */
[-C--:B------:R-:W-:Y:S02]  /*f680*/  LEA R10, P6, R14, R0.reuse, 0x2 ;  /* 0x000000000e0a7211 */ /* 0x080fe400078c10ff */
[----:B-----5:R-:W-:Y:S01]  /*f690*/  LOP3.LUT R8, R2, 0x58, RZ, 0xfc, !PT ;  /* 0x0000005802087812 */ /* 0x020fe200078efcff */
[----:B------:R5:W-:Y:S01]  /*f6a0*/  @P3 STG.E desc[UR22][R6.64], R176 ;  /* 0x000000b006003986 */ /* 0x000be2000c101916 */
[----:B----4-:R-:W-:Y:S01]  /*f6b0*/  ISETP.LT.AND P5, PT, R11, UR6, !P1 ;  /* 0x000000060b007c0c */ /* 0x010fe2000cfa1270 */
[----:B------:R-:W4:Y:S01]  /*f6c0*/  LDCU UR6, c[0x0][0x39c] ;  /* 0x00007380ff0677ac */ /* 0x000f220008000800 */
[-C--:B------:R-:W-:Y:S01]  /*f6d0*/  LEA.HI.X.SX32 R11, R14, R137.reuse, 0x2, P6 ;  /* 0x000000890e0b7211 */ /* 0x080fe200030f16ff */
[C---:B------:R-:W-:Y:S01]  /*f6e0*/  IMAD R14, R3.reuse, 0x2, R14 ;  /* 0x00000002030e7824 */ /* 0x040fe200078e020e */
[----:B--2---:R-:W-:Y:S01]  /*f6f0*/  ISETP.LT.AND P3, PT, R8, UR5, !P1 ;  /* 0x0000000508007c0c */ /* 0x004fe2000cf61270 */
[----:B------:R-:W2:Y:S01]  /*f700*/  LDCU UR5, c[0x0][0x39c] ;  /* 0x00007380ff0577ac */ /* 0x000ea20008000800 */
[----:B------:R-:W-:Y:S01]  /*f710*/  LOP3.LUT R9, R2, 0x5a, RZ, 0xfc, !PT ;  /* 0x0000005a02097812 */ /* 0x000fe200078efcff */
[----:B------:R-:W-:Y:S01]  /*f720*/  IMAD R8, R3, 0x2, R14 ;  /* 0x0000000203087824 */ /* 0x000fe200078e020e */
[CC--:B---3--:R-:W-:Y:S01]  /*f730*/  LEA R4, P6, R14.reuse, R0.reuse, 0x2 ;  /* 0x000000000e047211 */ /* 0x0c8fe200078c10ff */
[----:B------:R3:W-:Y:S01]  /*f740*/  @P4 STG.E desc[UR22][R10.64], R177 ;  /* 0x000000b10a004986 */ /* 0x0007e2000c101916 */
[----:B-1----:R-:W-:Y:S01]  /*f750*/  ISETP.LT.AND P4, PT, R9, UR4, !P1 ;  /* 0x0000000409007c0c */ /* 0x002fe2000cf81270 */
[----:B------:R-:W-:Y:S01]  /*f760*/  IMAD R12, R3, 0x2, R8 ;  /* 0x00000002030c7824 */ /* 0x000fe200078e0208 */
[----:B------:R-:W-:Y:S01]  /*f770*/  LEA.HI.X.SX32 R5, R14, R137, 0x2, P6 ;  /* 0x000000890e057211 */ /* 0x000fe200030f16ff */
[----:B------:R-:W1:Y:S01]  /*f780*/  LDCU UR4, c[0x0][0x39c] ;  /* 0x00007380ff0477ac */ /* 0x000e620008000800 */
[----:B-----5:R-:W-:-:S02]  /*f790*/  LEA R6, P6, R8, R0, 0x2 ;  /* 0x0000000008067211 */ /* 0x020fc400078c10ff */
[----:B------:R-:W-:Y:S01]  /*f7a0*/  LOP3.LUT R9, R2, 0x5c, RZ, 0xfc, !PT ;  /* 0x0000005c02097812 */ /* 0x000fe200078efcff */
[----:B------:R5:W-:Y:S01]  /*f7b0*/  @P0 STG.E desc[UR22][R4.64], R178 ;  /* 0x000000b204000986 */ /* 0x000be2000c101916 */
[-C--:B------:R-:W-:Y:S02]  /*f7c0*/  LEA.HI.X.SX32 R7, R8, R137.reuse, 0x2, P6 ;  /* 0x0000008908077211 */ /* 0x080fe400030f16ff */
[-C--:B------:R-:W-:Y:S02]  /*f7d0*/  LEA R8, P6, R12, R0.reuse, 0x2 ;  /* 0x000000000c087211 */ /* 0x080fe400078c10ff */
[----:B---3--:R-:W-:Y:S01]  /*f7e0*/  LOP3.LUT R10, R2, 0x5e, RZ, 0xfc, !PT ;  /* 0x0000005e020a7812 */ /* 0x008fe200078efcff */
[----:B------:R3:W-:Y:S01]  /*f7f0*/  @P5 STG.E desc[UR22][R6.64], R179 ;  /* 0x000000b306005986 */ /* 0x0007e2000c101916 */
[----:B--2---:R-:W-:Y:S01]  /*f800*/  ISETP.LT.AND P0, PT, R9, UR5, !P1 ;  /* 0x0000000509007c0c */ /* 0x004fe2000cf01270 */
[----:B------:R-:W2:Y:S01]  /*f810*/  LDCU UR5, c[0x0][0x39c] ;  /* 0x00007380ff0577ac */ /* 0x000ea20008000800 */
[-C--:B------:R-:W-:Y:S01]  /*f820*/  LEA.HI.X.SX32 R9, R12, R137.reuse, 0x2, P6 ;  /* 0x000000890c097211 */ /* 0x080fe200030f16ff */
[C---:B------:R-:W-:Y:S01]  /*f830*/  IMAD R12, R3.reuse, 0x2, R12 ;  /* 0x00000002030c7824 */ /* 0x040fe200078e020c */
[----:B----4-:R-:W-:Y:S01]  /*f840*/  ISETP.LT.AND P5, PT, R10, UR6, !P1 ;  /* 0x000000060a007c0c */ /* 0x010fe2000cfa1270 */
[----:B------:R-:W4:Y:S01]  /*f850*/  LDCU UR6, c[0x0][0x39c] ;  /* 0x00007380ff0677ac */ /* 0x000f220008000800 */
[----:B------:R-:W-:Y:S01]  /*f860*/  LOP3.LUT R11, R2, 0x60, RZ, 0xfc, !PT ;  /* 0x00000060020b7812 */ /* 0x000fe200078efcff */
[----:B------:R-:W-:Y:S01]  /*f870*/  IMAD R10, R3, 0x2, R12 ;  /* 0x00000002030a7824 */ /* 0x000fe200078e020c */
[CC--:B-----5:R-:W-:Y:S01]  /*f880*/  LEA R4, P6, R12.reuse, R0.reuse, 0x2 ;  /* 0x000000000c047211 */ /* 0x0e0fe200078c10ff */
[----:B------:R5:W-:Y:S01]  /*f890*/  @P3 STG.E desc[UR22][R8.64], R104 ;  /* 0x0000006808003986 */ /* 0x000be2000c101916 */
[----:B-1----:R-:W-:Y:S01]  /*f8a0*/  ISETP.LT.AND P3, PT, R11, UR4, !P1 ;  /* 0x000000040b007c0c */ /* 0x002fe2000cf61270 */
[----:B------:R-:W1:Y:S01]  /*f8b0*/  LDCU UR4, c[0x0][0x39c] ;  /* 0x00007380ff0477ac */ /* 0x000e620008000800 */
[----:B------:R-:W-:Y:S01]  /*f8c0*/  LEA.HI.X.SX32 R5, R12, R137, 0x2, P6 ;  /* 0x000000890c057211 */ /* 0x000fe200030f16ff */
[----:B------:R-:W-:Y:S01]  /*f8d0*/  IMAD R12, R3, 0x2, R10 ;  /* 0x00000002030c7824 */ /* 0x000fe200078e020a */
[----:B---3--:R-:W-:-:S02]  /*f8e0*/  LEA R6, P6, R10, R0, 0x2 ;  /* 0x000000000a067211 */ /* 0x008fc400078c10ff */
[----:B------:R-:W-:Y:S01]  /*f8f0*/  LOP3.LUT R11, R2, 0x62, RZ, 0xfc, !PT ;  /* 0x00000062020b7812 */ /* 0x000fe200078efcff */
[----:B------:R-:W-:Y:S01]  /*f900*/  IMAD R14, R3, 0x2, R12 ;  /* 0x00000002030e7824 */ /* 0x000fe200078e020c */
[-C--:B------:R-:W-:Y:S01]  /*f910*/  LEA.HI.X.SX32 R7, R10, R137.reuse, 0x2, P6 ;  /* 0x000000890a077211 */ /* 0x080fe200030f16ff */
[----:B------:R-:W-:Y:S01]  /*f920*/  @P4 STG.E desc[UR22][R4.64], R105 ;  /* 0x0000006904004986 */ /* 0x000fe2000c101916 */
[----:B--2---:R-:W-:Y:S01]  /*f930*/  ISETP.LT.AND P4, PT, R11, UR5, !P1 ;  /* 0x000000050b007c0c */ /* 0x004fe2000cf81270 */
[----:B------:R-:W2:Y:S01]  /*f940*/  LDCU UR5, c[0x0][0x39c] ;  /* 0x00007380ff0577ac */ /* 0x000ea20008000800 */
[----:B-----5:R-:W-:Y:S01]  /*f950*/  LEA R8, P6, R12, R0, 0x2 ;  /* 0x000000000c087211 */ /* 0x020fe200078c10ff */
[----:B------:R3:W-:Y:S01]  /*f960*/  @P0 STG.E desc[UR22][R6.64], R106 ;  /* 0x0000006a06000986 */ /* 0x0007e2000c101916 */
[----:B------:R-:W-:Y:S02]  /*f970*/  LOP3.LUT R11, R2, 0x64, RZ, 0xfc, !PT ;  /* 0x00000064020b7812 */ /* 0x000fe400078efcff */
[----:B------:R-:W-:-:S02]  /*f980*/  LEA.HI.X.SX32 R9, R12, R137, 0x2, P6 ;  /* 0x000000890c097211 */ /* 0x000fc400030f16ff */
[-C--:B------:R-:W-:Y:S02]  /*f990*/  LEA R10, P6, R14, R0.reuse, 0x2 ;  /* 0x000000000e0a7211 */ /* 0x080fe400078c10ff */
[----:B----4-:R-:W-:Y:S01]  /*f9a0*/  ISETP.LT.AND P0, PT, R11, UR6, !P1 ;  /* 0x000000060b007c0c */ /* 0x010fe2000cf01270 */
[----:B------:R-:W4:Y:S01]  /*f9b0*/  LDCU UR6, c[0x0][0x39c] ;  /* 0x00007380ff0677ac */ /* 0x000f220008000800 */
[----:B------:R-:W-:Y:S01]  /*f9c0*/  LOP3.LUT R12, R2, 0x66, RZ, 0xfc, !PT ;  /* 0x00000066020c7812 */ /* 0x000fe200078efcff */
[----:B------:R5:W-:Y:S01]  /*f9d0*/  @P5 STG.E desc[UR22][R8.64], R107 ;  /* 0x0000006b08005986 */ /* 0x000be2000c101916 */
[----:B------:R-:W-:Y:S01]  /*f9e0*/  LEA.HI.X.SX32 R11, R14, R137, 0x2, P6 ;  /* 0x000000890e0b7211 */ /* 0x000fe200030f16ff */
[C---:B------:R-:W-:Y:S01]  /*f9f0*/  IMAD R14, R3.reuse, 0x2, R14 ;  /* 0x00000002030e7824 */ /* 0x040fe200078e020e */
[----:B-1----:R-:W-:Y:S01]  /*fa00*/  ISETP.LT.AND P5, PT, R12, UR4, !P1 ;  /* 0x000000040c007c0c */ /* 0x002fe2000cfa1270 */
[----:B------:R-:W1:Y:S01]  /*fa10*/  LDCU UR4, c[0x0][0x39c] ;  /* 0x00007380ff0477ac */ /* 0x000e620008000800 */
[----:B---3--:R-:W-:Y:S01]  /*fa20*/  LOP3.LUT R7, R2, 0x68, RZ, 0xfc, !PT ;  /* 0x0000006802077812 */ /* 0x008fe200078efcff */
[----:B------:R-:W-:Y:S01]  /*fa30*/  IMAD R12, R3, 0x2, R14 ;  /* 0x00000002030c7824 */ /* 0x000fe200078e020e */
[----:B------:R3:W-:Y:S01]  /*fa40*/  @P3 STG.E desc[UR22][R10.64], R112 ;  /* 0x000000700a003986 */ /* 0x0007e2000c101916 */
[----:B------:R-:W-:-:S03]  /*fa50*/  LEA R4, P3, R14, R0, 0x2 ;  /* 0x000000000e047211 */ /* 0x000fc600078610ff */
[-C--:B------:R-:W-:Y:S02]  /*fa60*/  LEA R6, P6, R12, R0.reuse, 0x2 ;  /* 0x000000000c067211 */ /* 0x080fe400078c10ff */
[-C--:B------:R-:W-:Y:S02]  /*fa70*/  LEA.HI.X.SX32 R5, R14, R137.reuse, 0x2, P3 ;  /* 0x000000890e057211 */ /* 0x080fe400018f16ff */
[----:B--2---:R-:W-:Y:S01]  /*fa80*/  ISETP.LT.AND P3, PT, R7, UR5, !P1 ;  /* 0x0000000507007c0c */ /* 0x004fe2000cf61270 */
[----:B------:R-:W2:Y:S01]  /*fa90*/  LDCU UR5, c[0x0][0x39c] ;  /* 0x00007380ff0577ac */ /* 0x000ea20008000800 */
[-C--:B------:R-:W-:Y:S01]  /*faa0*/  LEA.HI.X.SX32 R7, R12, R137.reuse, 0x2, P6 ;  /* 0x000000890c077211 */ /* 0x080fe200030f16ff */
[C---:B------:R-:W-:Y:S01]  /*fab0*/  IMAD R12, R3.reuse, 0x2, R12 ;  /* 0x00000002030c7824 */ /* 0x040fe200078e020c */
[C---:B-----5:R-:W-:Y:S01]  /*fac0*/  LOP3.LUT R8, R2.reuse, 0x6a, RZ, 0xfc, !PT ;  /* 0x0000006a02087812 */ /* 0x060fe200078efcff */
[----:B------:R5:W-:Y:S01]  /*fad0*/  @P4 STG.E desc[UR22][R4.64], R113 ;  /* 0x0000007104004986 */ /* 0x000be2000c101916 */
[----:B---3--:R-:W-:Y:S01]  /*fae0*/  LOP3.LUT R11, R2, 0x6c, RZ, 0xfc, !PT ;  /* 0x0000006c020b7812 */ /* 0x008fe200078efcff */
[C---:B------:R-:W-:Y:S01]  /*faf0*/  IMAD R10, R3.reuse, 0x2, R12 ;  /* 0x00000002030a7824 */ /* 0x040fe200078e020c */
[----:B----4-:R-:W-:Y:S01]  /*fb00*/  ISETP.LT.AND P4, PT, R8, UR6, !P1 ;  /* 0x0000000608007c0c */ /* 0x010fe2000cf81270 */
[----:B------:R3:W-:Y:S01]  /*fb10*/  @P0 STG.E desc[UR22][R6.64], R114 ;  /* 0x0000007206000986 */ /* 0x0007e2000c101916 */
[CC--:B------:R-:W-:Y:S01]  /*fb20*/  LEA R8, P0, R12.reuse, R0.reuse, 0x2 ;  /* 0x000000000c087211 */ /* 0x0c0fe200078010ff */
[----:B------:R-:W4:Y:S03]  /*fb30*/  LDCU UR6, c[0x0][0x39c] ;  /* 0x00007380ff0677ac */ /* 0x000f260008000800 */
[----:B------:R-:W-:Y:S01]  /*fb40*/  LEA.HI.X.SX32 R9, R12, R137, 0x2, P0 ;  /* 0x000000890c097211 */ /* 0x000fe200000f16ff */
[----:B------:R-:W-:Y:S01]  /*fb50*/  IMAD R12, R3, 0x2, R10 ;  /* 0x00000002030c7824 */ /* 0x000fe200078e020a */
[----:B-1----:R-:W-:Y:S01]  /*fb60*/  ISETP.LT.AND P0, PT, R11, UR4, !P1 ;  /* 0x000000040b007c0c */ /* 0x002fe2000cf01270 */
[----:B------:R-:W1:Y:S01]  /*fb70*/  LDCU UR4, c[0x0][0x39c] ;  /* 0x00007380ff0477ac */ /* 0x000e620008000800 */
[----:B-----5:R-:W-:Y:S01]  /*fb80*/  LOP3.LUT R5, R2, 0x6e, RZ, 0xfc, !PT ;  /* 0x0000006e02057812 */ /* 0x020fe200078efcff */
[----:B------:R5:W-:Y:S01]  /*fb90*/  @P5 STG.E desc[UR22][R8.64], R115 ;  /* 0x0000007308005986 */ /* 0x000be2000c101916 */
[----:B------:R-:W-:-:S02]  /*fba0*/  LEA R4, P6, R10, R0, 0x2 ;  /* 0x000000000a047211 */ /* 0x000fc400078c10ff */
[----:B--2---:R-:W-:Y:S01]  /*fbb0*/  ISETP.LT.AND P5, PT, R5, UR5, !P1 ;  /* 0x0000000505007c0c */ /* 0x004fe2000cfa1270 */
[----:B------:R-:W2:Y:S01]  /*fbc0*/  LDCU UR5, c[0x0][0x39c] ;  /* 0x00007380ff0577ac */ /* 0x000ea20008000800 */
[-C--:B------:R-:W-:Y:S01]  /*fbd0*/  LEA.HI.X.SX32 R5, R10, R137.reuse, 0x2, P6 ;  /* 0x000000890a057211 */ /* 0x080fe200030f16ff */
[----:B------:R-:W-:Y:S01]  /*fbe0*/  IMAD R10, R3, 0x2, R12 ;  /* 0x00000002030a7824 */ /* 0x000fe200078e020c */
[-C--:B---3--:R-:W-:Y:S02]  /*fbf0*/  LEA R6, P6, R12, R0.reuse, 0x2 ;  /* 0x000000000c067211 */ /* 0x088fe400078c10ff */
[----:B------:R-:W-:Y:S01]  /*fc00*/  LOP3.LUT R11, R2, 0x70, RZ, 0xfc, !PT ;  /* 0x00000070020b7812 */ /* 0x000fe200078efcff */
[----:B------:R3:W-:Y:S01]  /*fc10*/  @P3 STG.E desc[UR22][R4.64], R120 ;  /* 0x0000007804003986 */ /* 0x0007e2000c101916 */
[----:B------:R-:W-:Y:S02]  /*fc20*/  LEA.HI.X.SX32 R7, R12, R137, 0x2, P6 ;  /* 0x000000890c077211 */ /* 0x000fe400030f16ff */
[----:B----4-:R-:W-:Y:S01]  /*fc30*/  ISETP.LT.AND P3, PT, R11, UR6, !P1 ;  /* 0x000000060b007c0c */ /* 0x010fe2000cf61270 */
[----:B------:R-:W4:Y:S01]  /*fc40*/  LDCU UR6, c[0x0][0x39c] ;  /* 0x00007380ff0677ac */ /* 0x000f220008000800 */
[----:B-----5:R-:W-:Y:S01]  /*fc50*/  LEA R8, P6, R10, R0, 0x2 ;  /* 0x000000000a087211 */ /* 0x020fe200078c10ff */
[----:B------:R5:W-:Y:S01]  /*fc60*/  @P4 STG.E desc[UR22][R6.64], R121 ;  /* 0x0000007906004986 */ /* 0x000be2000c101916 */
[----:B------:R-:W-:-:S02]  /*fc70*/  LOP3.LUT R11, R2, 0x72, RZ, 0xfc, !PT ;  /* 0x00000072020b7812 */ /* 0x000fc400078efcff */
[-C--:B------:R-:W-:Y:S01]  /*fc80*/  LEA.HI.X.SX32 R9, R10, R137.reuse, 0x2, P6 ;  /* 0x000000890a097211 */ /* 0x080fe200030f16ff */
[----:B------:R-:W-:Y:S01]  /*fc90*/  IMAD R10, R3, 0x2, R10 ;  /* 0x00000002030a7824 */ /* 0x000fe200078e020a */
[----:B-1----:R-:W-:Y:S01]  /*fca0*/  ISETP.LT.AND P4, PT, R11, UR4, !P1 ;  /* 0x000000040b007c0c */ /* 0x002fe2000cf81270 */
[----:B------:R-:W1:Y:S01]  /*fcb0*/  LDCU UR4, c[0x0][0x39c] ;  /* 0x00007380ff0477ac */ /* 0x000e620008000800 */
[----:B------:R-:W-:Y:S01]  /*fcc0*/  LOP3.LUT R11, R2, 0x74, RZ, 0xfc, !PT ;  /* 0x00000074020b7812 */ /* 0x000fe200078efcff */
[----:B------:R-:W-:Y:S01]  /*fcd0*/  IMAD R12, R3, 0x2, R10 ;  /* 0x00000002030c7824 */ /* 0x000fe200078e020a */
[CC--:B---3--:R-:W-:Y:S01]  /*fce0*/  LEA R4, P6, R10.reuse, R0.reuse, 0x2 ;  /* 0x000000000a047211 */ /* 0x0c8fe200078c10ff */
[----:B------:R3:W-:Y:S01]  /*fcf0*/  @P0 STG.E desc[UR22][R8.64], R122 ;  /* 0x0000007a08000986 */ /* 0x0007e2000c101916 */
[----:B--2---:R-:W-:Y:S01]  /*fd00*/  ISETP.LT.AND P0, PT, R11, UR5, !P1 ;  /* 0x000000050b007c0c */ /* 0x004fe2000cf01270 */
[----:B------:R-:W2:Y:S01]  /*fd10*/  LDCU UR5, c[0x0][0x39c] ;  /* 0x00007380ff0577ac */ /* 0x000ea20008000800 */
[----:B------:R-:W-:Y:S01]  /*fd20*/  LEA.HI.X.SX32 R5, R10, R137, 0x2, P6 ;  /* 0x000000890a057211 */ /* 0x000fe200030f16ff */
[----:B------:R-:W-:Y:S01]  /*fd30*/  IMAD R10, R3, 0x2, R12 ;  /* 0x00000002030a7824 */ /* 0x000fe200078e020c */
[----:B-----5:R-:W-:-:S02]  /*fd40*/  LEA R6, P6, R12, R0, 0x2 ;  /* 0x000000000c067211 */ /* 0x020fc400078c10ff */
[----:B------:R-:W-:Y:S01]  /*fd50*/  LOP3.LUT R11, R2, 0x76, RZ, 0xfc, !PT ;  /* 0x00000076020b7812 */ /* 0x000fe200078efcff */
[----:B------:R5:W-:Y:S01]  /*fd60*/  @P5 STG.E desc[UR22][R4.64], R123 ;  /* 0x0000007b04005986 */ /* 0x000be2000c101916 */
[-C--:B------:R-:W-:Y:S02]  /*fd70*/  LEA.HI.X.SX32 R7, R12, R137.reuse, 0x2, P6 ;  /* 0x000000890c077211 */ /* 0x080fe400030f16ff */
[CC--:B---3--:R-:W-:Y:S02]  /*fd80*/  LEA R8, P6, R10.reuse, R0.reuse, 0x2 ;  /* 0x000000000a087211 */ /* 0x0c8fe400078c10ff */
[----:B-1----:R-:W-:Y:S01]  /*fd90*/  ISETP.LT.AND P5, PT, R11, UR4, !P1 ;  /* 0x000000040b007c0c */ /* 0x002fe2000cfa1270 */
[----:B------:R-:W1:Y:S01]  /*fda0*/  LDCU UR4, c[0x0][0x39c] ;  /* 0x00007380ff0477ac */ /* 0x000e620008000800 */
[----:B------:R-:W-:Y:S01]  /*fdb0*/  LEA.HI.X.SX32 R9, R10, R137, 0x2, P6 ;  /* 0x000000890a097211 */ /* 0x000fe200030f16ff */
[C---:B------:R-:W-:Y:S01]  /*fdc0*/  IMAD R10, R3.reuse, 0x2, R10 ;  /* 0x00000002030a7824 */ /* 0x040fe200078e020a */
[----:B------:R-:W-:Y:S01]  /*fdd0*/  LOP3.LUT R11, R2, 0x78, RZ, 0xfc, !PT ;  /* 0x00000078020b7812 */ /* 0x000fe200078efcff */
[----:B------:R3:W-:Y:S02]  /*fde0*/  @P3 STG.E desc[UR22][R6.64], R92 ;  /* 0x0000005c06003986 */ /* 0x0007e4000c101916 */
[----:B------:R-:W-:Y:S01]  /*fdf0*/  IMAD R12, R3, 0x2, R10 ;  /* 0x00000002030c7824 */ /* 0x000fe200078e020a */
[----:B----4-:R-:W-:Y:S01]  /*fe00*/  ISETP.LT.AND P3, PT, R11, UR6, !P1 ;  /* 0x000000060b007c0c */ /* 0x010fe2000cf61270 */
[----:B------:R-:W4:Y:S01]  /*fe10*/  LDCU UR6, c[0x0][0x39c] ;  /* 0x00007380ff0677ac */ /* 0x000f220008000800 */
[----:B-----5:R-:W-:Y:S01]  /*fe20*/  LEA R4, P6, R10, R0, 0x2 ;  /* 0x000000000a047211 */ /* 0x020fe200078c10ff */
[----:B------:R5:W-:Y:S01]  /*fe30*/  @P4 STG.E desc[UR22][R8.64], R93 ;  /* 0x0000005d08004986 */ /* 0x000be2000c101916 */
[----:B------:R-:W-:-:S02]  /*fe40*/  LOP3.LUT R11, R2, 0x7a, RZ, 0xfc, !PT ;  /* 0x0000007a020b7812 */ /* 0x000fc400078efcff */
[-C--:B------:R-:W-:Y:S01]  /*fe50*/  LEA.HI.X.SX32 R5, R10, R137.reuse, 0x2, P6 ;  /* 0x000000890a057211 */ /* 0x080fe200030f16ff */
[----:B------:R-:W-:Y:S01]  /*fe60*/  IMAD R10, R3, 0x2, R12 ;  /* 0x00000002030a7824 */ /* 0x000fe200078e020c */
[----:B--2---:R-:W-:Y:S01]  /*fe70*/  ISETP.LT.AND P4, PT, R11, UR5, !P1 ;  /* 0x000000050b007c0c */ /* 0x004fe2000cf81270 */
[----:B------:R-:W2:Y:S01]  /*fe80*/  LDCU UR5, c[0x0][0x39c] ;  /* 0x00007380ff0577ac */ /* 0x000ea20008000800 */
[-C--:B---3--:R-:W-:Y:S01]  /*fe90*/  LEA R6, P6, R12, R0.reuse, 0x2 ;  /* 0x000000000c067211 */ /* 0x088fe200078c10ff */
        /* <DEDUP_REMOVED lines=11> */
[----:B----4-:R-:W-:Y:S01]  /*ff50*/  ISETP.LT.AND P5, PT, R11, UR6, !P1 ;  /* 0x000000060b007c0c */ /* 0x010fe2000cfa1270 */
[----:B------:R-:W4:Y:S01]  /*ff60*/  LDCU UR6, c[0x0][0x39c] ;  /* 0x00007380ff0677ac */ /* 0x000f220008000800 */
[----:B------:R-:W-:Y:S01]  /*ff70*/  LEA.HI.X.SX32 R11, R12, R137, 0x2, P6 ;  /* 0x000000890c0b7211 */ /* 0x000fe200030f16ff */
[----:B------:R-:W-:Y:S01]  /*ff80*/  IMAD R12, R3, 0x2, R12 ;  /* 0x00000002030c7824 */ /* 0x000fe200078e020c */
[----:B------:R1:W-:Y:S01]  /*ff90*/  @P3 STG.E desc[UR22][R8.64], R16 ;  /* 0x0000001008003986 */ /* 0x0003e2000c101916 */
[----:B--2---:R-:W-:Y:S01]  /*ffa0*/  ISETP.LT.AND P3, PT, R13, UR5, !P1 ;  /* 0x000000050d007c0c */ /* 0x004fe2000cf61270 */
[----:B------:R-:W2:Y:S01]  /*ffb0*/  LDCU UR5, c[0x0][0x39c] ;  /* 0x00007380ff0577ac */ /* 0x000ea20008000800 */
[----:B------:R-:W-:Y:S01]  /*ffc0*/  IMAD R14, R3, 0x2, R12 ;  /* 0x00000002030e7824 */ /* 0x000fe200078e020c */
[----:B------:R4:W-:Y:S01]  /*ffd0*/  @P4 STG.E desc[UR22][R10.64], R17 ;  /* 0x000000110a004986 */ /* 0x0009e2000c101916 */
[----:B---3--:R-:W-:-:S02]  /*ffe0*/  LEA R4, P4, R12, R0, 0x2 ;  /* 0x000000000c047211 */ /* 0x008fc400078810ff */
        /* <DEDUP_REMOVED lines=9> */
[----:B----4-:R-:W-:Y:S01]  /*10080*/  LOP3.LUT R11, R2, 0x86, RZ, 0xfc, !PT ;  /* 0x00000086020b7812 */ /* 0x010fe200078efcff */
[C---:B------:R-:W-:Y:S01]  /*10090*/  IMAD R10, R3.reuse, 0x2, R14 ;  /* 0x00000002030a7824 */ /* 0x040fe200078e020e */
[----:B------:R-:W-:Y:S01]  /*100a0*/  ISETP.LT.AND P0, PT, R8, UR6, !P1 ;  /* 0x0000000608007c0c */ /* 0x000fe2000cf01270 */
[----:B------:R4:W-:Y:S01]  /*100b0*/  @P5 STG.E desc[UR22][R6.64], R19 ;  /* 0x0000001306005986 */ /* 0x0009e2000c101916 */
[----:B------:R-:W-:Y:S01]  /*100c0*/  LEA R8, P5, R14, R0, 0x2 ;  /* 0x000000000e087211 */ /* 0x000fe200078a10ff */
[----:B------:R-:W5:Y:S01]  /*100d0*/  LDCU UR6, c[0x0][0x39c] ;  /* 0x00007380ff0677ac */ /* 0x000f620008000800 */
[----:B------:R-:W-:-:S02]  /*100e0*/  IMAD R12, R3, 0x2, R10 ;  /* 0x00000002030c7824 */ /* 0x000fc400078e020a */
[-C--:B------:R-:W-:Y:S02]  /*100f0*/  LEA.HI.X.SX32 R9, R14, R137.reuse, 0x2, P5 ;  /* 0x000000890e097211 */ /* 0x080fe400028f16ff */
[----:B--2---:R-:W-:Y:S01]  /*10100*/  ISETP.LT.AND P5, PT, R11, UR5, !P1 ;  /* 0x000000050b007c0c */ /* 0x004fe2000cfa1270 */
[----:B------:R-:W2:Y:S01]  /*10110*/  LDCU UR5, c[0x0][0x39c] ;  /* 0x00007380ff0577ac */ /* 0x000ea20008000800 */
[----:B---3--:R-:W-:Y:S01]  /*10120*/  LOP3.LUT R5, R2, 0x88, RZ, 0xfc, !PT ;  /* 0x0000008802057812 */ /* 0x008fe200078efcff */
[----:B------:R3:W-:Y:S01]  /*10130*/  @P3 STG.E desc[UR22][R8.64], R156 ;  /* 0x0000009c08003986 */ /* 0x0007e2000c101916 */
[C---:B------:R-:W-:Y:S01]  /*10140*/  LEA R4, P6, R10.reuse, R0, 0x2 ;  /* 0x000000000a047211 */ /* 0x040fe200078c10ff */
[----:B------:R-:W-:Y:S01]  /*10150*/  IMAD R14, R3, 0x2, R12 ;  /* 0x00000002030e7824 */ /* 0x000fe200078e020c */
[----:B-1----:R-:W-:Y:S01]  /*10160*/  ISETP.LT.AND P3, PT, R5, UR4, !P1 ;  /* 0x0000000405007c0c */ /* 0x002fe2000cf61270 */
[----:B------:R-:W1:Y:S01]  /*10170*/  LDCU UR4, c[0x0][0x39c] ;  /* 0x00007380ff0477ac */ /* 0x000e620008000800 */
[----:B------:R-:W-:-:S02]  /*10180*/  LEA.HI.X.SX32 R5, R10, R137, 0x2, P6 ;  /* 0x000000890a057211 */ /* 0x000fc400030f16ff */
[-C--:B----4-:R-:W-:Y:S02]  /*10190*/  LEA R6, P6, R12, R0.reuse, 0x2 ;  /* 0x000000000c067211 */ /* 0x090fe400078c10ff */
[----:B------:R-:W-:Y:S01]  /*101a0*/  LOP3.LUT R11, R2, 0x8a, RZ, 0xfc, !PT ;  /* 0x0000008a020b7812 */ /* 0x000fe200078efcff */
[----:B------:R4:W-:Y:S01]  /*101b0*/  @P4 STG.E desc[UR22][R4.64], R157 ;  /* 0x0000009d04004986 */ /* 0x0009e2000c101916 */
[-C--:B------:R-:W-:Y:S02]  /*101c0*/  LEA.HI.X.SX32 R7, R12, R137.reuse, 0x2, P6 ;  /* 0x000000890c077211 */ /* 0x080fe400030f16ff */
[-C--:B------:R-:W-:Y:S02]  /*101d0*/  LEA R10, P6, R14, R0.reuse, 0x2 ;  /* 0x000000000e0a7211 */ /* 0x080fe400078c10ff */
[----:B---3--:R-:W-:Y:S01]  /*101e0*/  LOP3.LUT R8, R2, 0x8c, RZ, 0xfc, !PT ;  /* 0x0000008c02087812 */ /* 0x008fe200078efcff */
[----:B------:R3:W-:Y:S01]  /*101f0*/  @P0 STG.E desc[UR22][R6.64], R158 ;  /* 0x0000009e06000986 */ /* 0x0007e2000c101916 */
[----:B-----5:R-:W-:Y:S01]  /*10200*/  ISETP.LT.AND P4, PT, R11, UR6, !P1 ;  /* 0x000000060b007c0c */ /* 0x020fe2000cf81270 */
[----:B------:R-:W5:Y:S01]  /*10210*/  LDCU UR6, c[0x0][0x39c] ;  /* 0x00007380ff0677ac */ /* 0x000f620008000800 */
[-C--:B------:R-:W-:Y:S01]  /*10220*/  LEA.HI.X.SX32 R11, R14, R137.reuse, 0x2, P6 ;  /* 0x000000890e0b7211 */ /* 0x080fe200030f16ff */
[C---:B------:R-:W-:Y:S01]  /*10230*/  IMAD R14, R3.reuse, 0x2, R14 ;  /* 0x00000002030e7824 */ /* 0x040fe200078e020e */
[----:B--2---:R-:W-:Y:S01]  /*10240*/  ISETP.LT.AND P0, PT, R8, UR5, !P1 ;  /* 0x0000000508007c0c */ /* 0x004fe2000cf01270 */
[----:B------:R-:W2:Y:S01]  /*10250*/  LDCU UR5, c[0x0][0x39c] ;  /* 0x00007380ff0577ac */ /* 0x000ea20008000800 */
[----:B------:R-:W-:Y:S01]  /*10260*/  LOP3.LUT R9, R2, 0x8e, RZ, 0xfc, !PT ;  /* 0x0000008e02097812 */ /* 0x000fe200078efcff */
[----:B------:R-:W-:Y:S01]  /*10270*/  IMAD R8, R3, 0x2, R14 ;  /* 0x0000000203087824 */ /* 0x000fe200078e020e */
[CC--:B----4-:R-:W-:Y:S01]  /*10280*/  LEA R4, P6, R14.reuse, R0.reuse, 0x2 ;  /* 0x000000000e047211 */ /* 0x0d0fe200078c10ff */
[----:B------:R4:W-:Y:S01]  /*10290*/  @P5 STG.E desc[UR22][R10.64], R159 ;  /* 0x0000009f0a005986 */ /* 0x0009e2000c101916 */
[----:B-1----:R-:W-:Y:S01]  /*102a0*/  ISETP.LT.AND P5, PT, R9, UR4, !P1 ;  /* 0x0000000409007c0c */ /* 0x002fe2000cfa1270 */
[----:B------:R-:W-:Y:S01]  /*102b0*/  IMAD R12, R3, 0x2, R8 ;  /* 0x00000002030c7824 */ /* 0x000fe200078e0208 */
[----:B------:R-:W-:Y:S01]  /*102c0*/  LEA.HI.X.SX32 R5, R14, R137, 0x2, P6 ;  /* 0x000000890e057211 */ /* 0x000fe200030f16ff */
[----:B------:R-:W1:Y:S01]  /*102d0*/  LDCU UR4, c[0x0][0x39c] ;  /* 0x00007380ff0477ac */ /* 0x000e620008000800 */
[----:B---3--:R-:W-:-:S02]  /*102e0*/  LEA R6, P6, R8, R0, 0x2 ;  /* 0x0000000008067211 */ /* 0x008fc400078c10ff */
[----:B------:R-:W-:Y:S01]  /*102f0*/  LOP3.LUT R9, R2, 0x90, RZ, 0xfc, !PT ;  /* 0x0000009002097812 */ /* 0x000fe200078efcff */
[----:B------:R3:W-:Y:S01]  /*10300*/  @P3 STG.E desc[UR22][R4.64], R164 ;  /* 0x000000a404003986 */ /* 0x0007e2000c101916 */
[-C--:B------:R-:W-:Y:S02]  /*10310*/  LEA.HI.X.SX32 R7, R8, R137.reuse, 0x2, P6 ;  /* 0x0000008908077211 */ /* 0x080fe400030f16ff */
[-C--:B------:R-:W-:Y:S02]  /*10320*/  LEA R8, P6, R12, R0.reuse, 0x2 ;  /* 0x000000000c087211 */ /* 0x080fe400078c10ff */
[----:B----4-:R-:W-:Y:S01]  /*10330*/  LOP3.LUT R10, R2, 0x92, RZ, 0xfc, !PT ;  /* 0x00000092020a7812 */ /* 0x010fe200078efcff */
[----:B------:R4:W-:Y:S01]  /*10340*/  @P4 STG.E desc[UR22][R6.64], R165 ;  /* 0x000000a506004986 */ /* 0x0009e2000c101916 */
[----:B--2---:R-:W-:Y:S01]  /*10350*/  ISETP.LT.AND P3, PT, R9, UR5, !P1 ;  /* 0x0000000509007c0c */ /* 0x004fe2000cf61270 */
[----:B------:R-:W2:Y:S01]  /*10360*/  LDCU UR5, c[0x0][0x39c] ;  /* 0x00007380ff0577ac */ /* 0x000ea20008000800 */
[-C--:B------:R-:W-:Y:S01]  /*10370*/  LEA.HI.X.SX32 R9, R12, R137.reuse, 0x2, P6 ;  /* 0x000000890c097211 */ /* 0x080fe200030f16ff */
[C---:B------:R-:W-:Y:S01]  /*10380*/  IMAD R12, R3.reuse, 0x2, R12 ;  /* 0x00000002030c7824 */ /* 0x040fe200078e020c */
[----:B-----5:R-:W-:Y:S01]  /*10390*/  ISETP.LT.AND P4, PT, R10, UR6, !P1 ;  /* 0x000000060a007c0c */ /* 0x020fe2000cf81270 */
[----:B------:R-:W5:Y:S01]  /*103a0*/  LDCU UR6, c[0x0][0x39c] ;  /* 0x00007380ff0677ac */ /* 0x000f620008000800 */
[----:B------:R-:W-:Y:S01]  /*103b0*/  LOP3.LUT R11, R2, 0x94, RZ, 0xfc, !PT ;  /* 0x00000094020b7812 */ /* 0x000fe200078efcff */
[----:B------:R-:W-:Y:S01]  /*103c0*/  IMAD R10, R3, 0x2, R12 ;  /* 0x00000002030a7824 */ /* 0x000fe200078e020c */
[CC--:B---3--:R-:W-:Y:S01]  /*103d0*/  LEA R4, P6, R12.reuse, R0.reuse, 0x2 ;  /* 0x000000000c047211 */ /* 0x0c8fe200078c10ff */
[----:B------:R3:W-:Y:S01]  /*103e0*/  @P0 STG.E desc[UR22][R8.64], R166 ;  /* 0x000000a608000986 */ /* 0x0007e2000c101916 */
[----:B-1----:R-:W-:Y:S01]  /*103f0*/  ISETP.LT.AND P0, PT, R11, UR4, !P1 ;  /* 0x000000040b007c0c */ /* 0x002fe2000cf01270 */
[----:B------:R-:W1:Y:S01]  /*10400*/  LDCU UR4, c[0x0][0x39c] ;  /* 0x00007380ff0477ac */ /* 0x000e620008000800 */
[----:B------:R-:W-:Y:S01]  /*10410*/  LEA.HI.X.SX32 R5, R12, R137, 0x2, P6 ;  /* 0x000000890c057211 */ /* 0x000fe200030f16ff */
[----:B------:R-:W-:Y:S01]  /*10420*/  IMAD R12, R3, 0x2, R10 ;  /* 0x00000002030c7824 */ /* 0x000fe200078e020a */
[----:B----4-:R-:W-:-:S02]  /*10430*/  LEA R6, P6, R10, R0, 0x2 ;  /* 0x000000000a067211 */ /* 0x010fc400078c10ff */
[----:B------:R-:W-:Y:S01]  /*10440*/  LOP3.LUT R11, R2, 0x96, RZ, 0xfc, !PT ;  /* 0x00000096020b7812 */ /* 0x000fe200078efcff */
[----:B------:R-:W-:Y:S01]  /*10450*/  IMAD R14, R3, 0x2, R12 ;  /* 0x00000002030e7824 */ /* 0x000fe200078e020c */
[-C--:B------:R-:W-:Y:S01]  /*10460*/  LEA.HI.X.SX32 R7, R10, R137.reuse, 0x2, P6 ;  /* 0x000000890a077211 */ /* 0x080fe200030f16ff */
[----:B------:R-:W-:Y:S01]  /*10470*/  @P5 STG.E desc[UR22][R4.64], R167 ;  /* 0x000000a704005986 */ /* 0x000fe2000c101916 */
[----:B--2---:R-:W-:Y:S01]  /*10480*/  ISETP.LT.AND P5, PT, R11, UR5, !P1 ;  /* 0x000000050b007c0c */ /* 0x004fe2000cfa1270 */
[----:B------:R-:W2:Y:S01]  /*10490*/  LDCU UR5, c[0x0][0x39c] ;  /* 0x00007380ff0577ac */ /* 0x000ea20008000800 */
[----:B---3--:R-:W-:Y:S01]  /*104a0*/  LEA R8, P6, R12, R0, 0x2 ;  /* 0x000000000c087211 */ /* 0x008fe200078c10ff */
[----:B------:R3:W-:Y:S01]  /*104b0*/  @P3 STG.E desc[UR22][R6.64], R28 ;  /* 0x0000001c06003986 */ /* 0x0007e2000c101916 */
[----:B------:R-:W-:Y:S02]  /*104c0*/  LOP3.LUT R11, R2, 0x98, RZ, 0xfc, !PT ;  /* 0x00000098020b7812 */ /* 0x000fe400078efcff */
[----:B------:R-:W-:-:S02]  /*104d0*/  LEA.HI.X.SX32 R9, R12, R137, 0x2, P6 ;  /* 0x000000890c097211 */ /* 0x000fc400030f16ff */
[-C--:B------:R-:W-:Y:S02]  /*104e0*/  LEA R10, P6, R14, R0.reuse, 0x2 ;  /* 0x000000000e0a7211 */ /* 0x080fe400078c10ff */
[----:B-----5:R-:W-:Y:S01]  /*104f0*/  ISETP.LT.AND P3, PT, R11, UR6, !P1 ;  /* 0x000000060b007c0c */ /* 0x020fe2000cf61270 */
        /* <DEDUP_REMOVED lines=25> */
[-C--:B------:R-:W-:Y:S01]  /*10690*/  LEA.HI.X.SX32 R9, R12, R137.reuse, 0x2, P3 ;  /* 0x000000890c097211 */ /* 0x080fe200018f16ff */
[----:B------:R-:W-:Y:S01]  /*106a0*/  IMAD R12, R3, 0x2, R10 ;  /* 0x00000002030c7824 */ /* 0x000fe200078e020a */
[----:B-1----:R-:W-:Y:S01]  /*106b0*/  ISETP.LT.AND P3, PT, R11, UR4, !P1 ;  /* 0x000000040b007c0c */ /* 0x002fe2000cf61270 */
[----:B------:R-:W1:Y:S01]  /*106c0*/  LDCU UR4, c[0x0][0x39c] ;  /* 0x00007380ff0477ac */ /* 0x000e620008000800 */
[----:B-----5:R-:W-:Y:S01]  /*106d0*/  LOP3.LUT R5, R2, 0xa2, RZ, 0xfc, !PT ;  /* 0x000000a202057812 */ /* 0x020fe200078efcff */
[----:B------:R5:W-:Y:S01]  /*106e0*/  @P4 STG.E desc[UR22][R8.64], R37 ;  /* 0x0000002508004986 */ /* 0x000be2000c101916 */
[C---:B------:R-:W-:Y:S01]  /*106f0*/  LEA R4, P6, R10.reuse, R0, 0x2 ;  /* 0x000000000a047211 */ /* 0x040fe200078c10ff */
[----:B------:R-:W-:Y:S01]  /*10700*/  IMAD R14, R3, 0x2, R12 ;  /* 0x00000002030e7824 */ /* 0x000fe200078e020c */
[----:B--2---:R-:W-:Y:S01]  /*10710*/  ISETP.LT.AND P4, PT, R5, UR5, !P1 ;  /* 0x0000000505007c0c */ /* 0x004fe2000cf81270 */
[----:B------:R-:W2:Y:S01]  /*10720*/  LDCU UR5, c[0x0][0x39c] ;  /* 0x00007380ff0577ac */ /* 0x000ea20008000800 */
        /* <DEDUP_REMOVED lines=12> */
[----:B-1----:R-:W-:Y:S01]  /*107f0*/  ISETP.LT.AND P5, PT, R8, UR4, !P1 ;  /* 0x0000000408007c0c */ /* 0x002fe2000cfa1270 */
[----:B------:R-:W1:Y:S01]  /*10800*/  LDCU UR4, c[0x0][0x39c] ;  /* 0x00007380ff0477ac */ /* 0x000e620008000800 */
[----:B------:R-:W-:Y:S01]  /*10810*/  LOP3.LUT R9, R2, 0xa8, RZ, 0xfc, !PT ;  /* 0x000000a802097812 */ /* 0x000fe200078efcff */
[----:B------:R-:W-:Y:S01]  /*10820*/  IMAD R8, R3, 0x2, R14 ;  /* 0x0000000203087824 */ /* 0x000fe200078e020e */
[CC--:B---3--:R-:W-:Y:S01]  /*10830*/  LEA R4, P6, R14.reuse, R0.reuse, 0x2 ;  /* 0x000000000e047211 */ /* 0x0c8fe200078c10ff */
[----:B------:R3:W-:Y:S01]  /*10840*/  @P3 STG.E desc[UR22][R10.64], R44 ;  /* 0x0000002c0a003986 */ /* 0x0007e2000c101916 */
[----:B--2---:R-:W-:Y:S01]  /*10850*/  ISETP.LT.AND P3, PT, R9, UR5, !P1 ;  /* 0x0000000509007c0c */ /* 0x004fe2000cf61270 */
[----:B------:R-:W-:Y:S01]  /*10860*/  IMAD R12, R3, 0x2, R8 ;  /* 0x00000002030c7824 */ /* 0x000fe200078e0208 */
[----:B------:R-:W-:Y:S01]  /*10870*/  LEA.HI.X.SX32 R5, R14, R137, 0x2, P6 ;  /* 0x000000890e057211 */ /* 0x000fe200030f16ff */
[----:B------:R-:W2:Y:S01]  /*10880*/  LDCU UR5, c[0x0][0x39c] ;  /* 0x00007380ff0577ac */ /* 0x000ea20008000800 */
[----:B-----5:R-:W-:-:S02]  /*10890*/  LEA R6, P6, R8, R0, 0x2 ;  /* 0x0000000008067211 */ /* 0x020fc400078c10ff */
[----:B------:R-:W-:Y:S01]  /*108a0*/  LOP3.LUT R9, R2, 0xaa, RZ, 0xfc, !PT ;  /* 0x000000aa02097812 */ /* 0x000fe200078efcff */
[----:B------:R5:W-:Y:S01]  /*108b0*/  @P4 STG.E desc[UR22][R4.64], R45 ;  /* 0x0000002d04004986 */ /* 0x000be2000c101916 */
[-C--:B------:R-:W-:Y:S02]  /*108c0*/  LEA.HI.X.SX32 R7, R8, R137.reuse, 0x2, P6 ;  /* 0x0000008908077211 */ /* 0x080fe400030f16ff */
[-C--:B------:R-:W-:Y:S02]  /*108d0*/  LEA R8, P6, R12, R0.reuse, 0x2 ;  /* 0x000000000c087211 */ /* 0x080fe400078c10ff */
[----:B---3--:R-:W-:Y:S01]  /*108e0*/  LOP3.LUT R10, R2, 0xac, RZ, 0xfc, !PT ;  /* 0x000000ac020a7812 */ /* 0x008fe200078efcff */
[----:B------:R3:W-:Y:S01]  /*108f0*/  @P0 STG.E desc[UR22][R6.64], R46 ;  /* 0x0000002e06000986 */ /* 0x0007e2000c101916 */
[----:B-1----:R-:W-:Y:S01]  /*10900*/  ISETP.LT.AND P4, PT, R9, UR4, !P1 ;  /* 0x0000000409007c0c */ /* 0x002fe2000cf81270 */
[----:B------:R-:W1:Y:S01]  /*10910*/  LDCU UR4, c[0x0][0x39c] ;  /* 0x00007380ff0477ac */ /* 0x000e620008000800 */
        /* <DEDUP_REMOVED lines=8> */
[----:B--2---:R-:W-:Y:S01]  /*109a0*/  ISETP.LT.AND P5, PT, R11, UR5, !P1 ;  /* 0x000000050b007c0c */ /* 0x004fe2000cfa1270 */
[----:B------:R-:W2:Y:S01]  /*109b0*/  LDCU UR5, c[0x0][0x39c] ;  /* 0x00007380ff0577ac */ /* 0x000ea20008000800 */
[----:B------:R-:W-:Y:S01]  /*109c0*/  LEA.HI.X.SX32 R5, R12, R137, 0x2, P6 ;  /* 0x000000890c057211 */ /* 0x000fe200030f16ff */
[----:B------:R-:W-:Y:S01]  /*109d0*/  IMAD R12, R3, 0x2, R10 ;  /* 0x00000002030c7824 */ /* 0x000fe200078e020a */
[----:B---3--:R-:W-:-:S02]  /*109e0*/  LEA R6, P6, R10, R0, 0x2 ;  /* 0x000000000a067211 */ /* 0x008fc400078c10ff */
[----:B------:R-:W-:Y:S01]  /*109f0*/  LOP3.LUT R11, R2, 0xb0, RZ, 0xfc, !PT ;  /* 0x000000b0020b7812 */ /* 0x000fe200078efcff */
[----:B------:R-:W-:Y:S01]  /*10a00*/  IMAD R14, R3, 0x2, R12 ;  /* 0x00000002030e7824 */ /* 0x000fe200078e020c */
[-C--:B------:R-:W-:Y:S01]  /*10a10*/  LEA.HI.X.SX32 R7, R10, R137.reuse, 0x2, P6 ;  /* 0x000000890a077211 */ /* 0x080fe200030f16ff */
[----:B------:R-:W-:Y:S01]  /*10a20*/  @P3 STG.E desc[UR22][R4.64], R52 ;  /* 0x0000003404003986 */ /* 0x000fe2000c101916 */
[----:B-1----:R-:W-:Y:S01]  /*10a30*/  ISETP.LT.AND P3, PT, R11, UR4, !P1 ;  /* 0x000000040b007c0c */ /* 0x002fe2000cf61270 */
[----:B------:R-:W1:Y:S01]  /*10a40*/  LDCU UR4, c[0x0][0x39c] ;  /* 0x00007380ff0477ac */ /* 0x000e620008000800 */
        /* <DEDUP_REMOVED lines=11> */
[----:B--2---:R-:W-:Y:S01]  /*10b00*/  ISETP.LT.AND P0, PT, R12, UR5, !P1 ;  /* 0x000000050c007c0c */ /* 0x004fe2000cf01270 */
[----:B------:R-:W2:Y:S01]  /*10b10*/  LDCU UR5, c[0x0][0x39c] ;  /* 0x00007380ff0577ac */ /* 0x000ea20008000800 */
[----:B---3--:R-:W-:Y:S01]  /*10b20*/  LOP3.LUT R7, R2, 0xb6, RZ, 0xfc, !PT ;  /* 0x000000b602077812 */ /* 0x008fe200078efcff */
[----:B------:R-:W-:Y:S01]  /*10b30*/  IMAD R12, R3, 0x2, R14 ;  /* 0x00000002030c7824 */ /* 0x000fe200078e020e */
[----:B------:R3:W-:Y:S01]  /*10b40*/  @P5 STG.E desc[UR22][R10.64], R55 ;  /* 0x000000370a005986 */ /* 0x0007e2000c101916 */
[----:B------:R-:W-:-:S03]  /*10b50*/  LEA R4, P5, R14, R0, 0x2 ;  /* 0x000000000e047211 */ /* 0x000fc600078a10ff */
[-C--:B------:R-:W-:Y:S02]  /*10b60*/  LEA R6, P6, R12, R0.reuse, 0x2 ;  /* 0x000000000c067211 */ /* 0x080fe400078c10ff */
[-C--:B------:R-:W-:Y:S02]  /*10b70*/  LEA.HI.X.SX32 R5, R14, R137.reuse, 0x2, P5 ;  /* 0x000000890e057211 */ /* 0x080fe400028f16ff */
[----:B-1----:R-:W-:Y:S01]  /*10b80*/  ISETP.LT.AND P5, PT, R7, UR4, !P1 ;  /* 0x0000000407007c0c */ /* 0x002fe2000cfa1270 */
[----:B------:R-:W1:Y:S01]  /*10b90*/  LDCU UR4, c[0x0][0x39c] ;  /* 0x00007380ff0477ac */ /* 0x000e620008000800 */
        /* <DEDUP_REMOVED lines=12> */
[----:B--2---:R-:W-:Y:S01]  /*10c60*/  ISETP.LT.AND P4, PT, R11, UR5, !P1 ;  /* 0x000000050b007c0c */ /* 0x004fe2000cf81270 */
[----:B------:R-:W2:Y:S01]  /*10c70*/  LDCU UR5, c[0x0][0x39c] ;  /* 0x00007380ff0577ac */ /* 0x000ea20008000800 */
[----:B-----5:R-:W-:Y:S01]  /*10c80*/  LOP3.LUT R5, R2, 0xbc, RZ, 0xfc, !PT ;  /* 0x000000bc02057812 */ /* 0x020fe200078efcff */
[----:B------:R5:W-:Y:S01]  /*10c90*/  @P0 STG.E desc[UR22][R8.64], R62 ;  /* 0x0000003e08000986 */ /* 0x000be2000c101916 */
[C---:B------:R-:W-:Y:S01]  /*10ca0*/  LEA R4, P6, R10.reuse, R0, 0x2 ;  /* 0x000000000a047211 */ /* 0x040fe200078c10ff */
[----:B------:R-:W-:Y:S01]  /*10cb0*/  IMAD R14, R3, 0x2, R12 ;  /* 0x00000002030e7824 */ /* 0x000fe200078e020c */
        /* <DEDUP_REMOVED lines=176> */
[----:B--2---:R-:W-:Y:S01]  /*117c0*/  ISETP.LT.AND P5, PT, R11, UR5, !P1 ;  /* 0x000000050b007c0c */ /* 0x004fe2000cfa1270 */
[----:B------:R-:W2:Y:S01]  /*117d0*/  LDCU UR5, c[0x0][0x39c] ;  /* 0x00007380ff0577ac */ /* 0x000ea20008000800 */
[----:B-----5:R-:W-:Y:S01]  /*117e0*/  LOP3.LUT R5, R2, 0xf0, RZ, 0xfc, !PT ;  /* 0x000000f002057812 */ /* 0x020fe200078efcff */
[----:B------:R5:W-:Y:S01]  /*117f0*/  @P3 STG.E desc[UR22][R8.64], R116 ;  /* 0x0000007408003986 */ /* 0x000be2000c101916 */
[----:B------:R-:W-:-:S02]  /*11800*/  LEA R4, P6, R10, R0, 0x2 ;  /* 0x000000000a047211 */ /* 0x000fc400078c10ff */
[----:B-1----:R-:W-:Y:S01]  /*11810*/  ISETP.LT.AND P3, PT, R5, UR4, !P1 ;  /* 0x0000000405007c0c */ /* 0x002fe2000cf61270 */
[----:B------:R-:W1:Y:S01]  /*11820*/  LDCU UR4, c[0x0][0x39c] ;  /* 0x00007380ff0477ac */ /* 0x000e620008000800 */
[-C--:B------:R-:W-:Y:S01]  /*11830*/  LEA.HI.X.SX32 R5, R10, R137.reuse, 0x2, P6 ;  /* 0x000000890a057211 */ /* 0x080fe200030f16ff */
[----:B------:R-:W-:Y:S01]  /*11840*/  IMAD R10, R3, 0x2, R12 ;  /* 0x00000002030a7824 */ /* 0x000fe200078e020c */
[----:B---3--:R-:W-:Y:S02]  /*11850*/  LEA R6, P6, R12, R0, 0x2 ;  /* 0x000000000c067211 */ /* 0x008fe400078c10ff */
[----:B------:R-:W-:Y:S01]  /*11860*/  LOP3.LUT R11, R2, 0xf2, RZ, 0xfc, !PT ;  /* 0x000000f2020b7812 */ /* 0x000fe200078efcff */
[----:B------:R3:W-:Y:S01]  /*11870*/  @P4 STG.E desc[UR22][R4.64], R117 ;  /* 0x0000007504004986 */ /* 0x0007e2000c101916 */
[----:B------:R-:W-:Y:S02]  /*11880*/  LEA.HI.X.SX32 R7, R12, R137, 0x2, P6 ;  /* 0x000000890c077211 */ /* 0x000fe400030f16ff */
[----:B----4-:R-:W-:-:S02]  /*11890*/  ISETP.LT.AND P4, PT, R11, UR6, !P1 ;  /* 0x000000060b007c0c */ /* 0x010fc4000cf81270 */
[----:B------:R-:W-:Y:S01]  /*118a0*/  LOP3.LUT R11, R2, 0xf4, RZ, 0xfc, !PT ;  /* 0x000000f4020b7812 */ /* 0x000fe200078efcff */
[----:B------:R4:W-:Y:S01]  /*118b0*/  @P0 STG.E desc[UR22][R6.64], R118 ;  /* 0x0000007606000986 */ /* 0x0009e2000c101916 */
[C---:B-----5:R-:W-:Y:S02]  /*118c0*/  LEA R8, P6, R10.reuse, R0, 0x2 ;  /* 0x000000000a087211 */ /* 0x060fe400078c10ff */
[----:B--2---:R-:W-:Y:S01]  /*118d0*/  ISETP.LT.AND P0, PT, R11, UR5, !P1 ;  /* 0x000000050b007c0c */ /* 0x004fe2000cf01270 */
[----:B------:R-:W2:Y:S01]  /*118e0*/  LDCU UR5, c[0x0][0x39c] ;  /* 0x00007380ff0577ac */ /* 0x000ea20008000800 */
[----:B------:R-:W-:Y:S01]  /*118f0*/  LEA.HI.X.SX32 R9, R10, R137, 0x2, P6 ;  /* 0x000000890a097211 */ /* 0x000fe200030f16ff */
[----:B------:R-:W-:Y:S01]  /*11900*/  IMAD R10, R3, 0x2, R10 ;  /* 0x00000002030a7824 */ /* 0x000fe200078e020a */
[----:B------:R-:W-:-:S03]  /*11910*/  LOP3.LUT R11, R2, 0xf6, RZ, 0xfc, !PT ;  /* 0x000000f6020b7812 */ /* 0x000fc600078efcff */
[----:B------:R-:W-:Y:S01]  /*11920*/  IMAD R12, R3, 0x2, R10 ;  /* 0x00000002030c7824 */ /* 0x000fe200078e020a */
[CC--:B---3--:R-:W-:Y:S01]  /*11930*/  LEA R4, P6, R10.reuse, R0.reuse, 0x2 ;  /* 0x000000000a047211 */ /* 0x0c8fe200078c10ff */
[----:B------:R3:W-:Y:S01]  /*11940*/  @P5 STG.E desc[UR22][R8.64], R119 ;  /* 0x0000007708005986 */ /* 0x0007e2000c101916 */
[----:B-1----:R-:W-:Y:S01]  /*11950*/  ISETP.LT.AND P5, PT, R11, UR4, !P1 ;  /* 0x000000040b007c0c */ /* 0x002fe2000cfa1270 */
[C---:B------:R-:W-:Y:S01]  /*11960*/  IMAD R14, R3.reuse, 0x2, R12 ;  /* 0x00000002030e7824 */ /* 0x040fe200078e020c */
[-C--:B------:R-:W-:Y:S01]  /*11970*/  LEA.HI.X.SX32 R5, R10, R137.reuse, 0x2, P6 ;  /* 0x000000890a057211 */ /* 0x080fe200030f16ff */
[----:B------:R-:W1:Y:S01]  /*11980*/  LDCU UR4, c[0x0][0x39c] ;  /* 0x00007380ff0477ac */ /* 0x000e620008000800 */
[----:B------:R-:W-:Y:S01]  /*11990*/  LOP3.LUT R10, R2, 0xf8, RZ, 0xfc, !PT ;  /* 0x000000f8020a7812 */ /* 0x000fe200078efcff */
[C---:B------:R-:W-:Y:S01]  /*119a0*/  IMAD R16, R3.reuse, 0x2, R14 ;  /* 0x0000000203107824 */ /* 0x040fe200078e020e */
[-C--:B----4-:R-:W-:Y:S01]  /*119b0*/  LEA R6, P6, R12, R0.reuse, 0x2 ;  /* 0x000000000c067211 */ /* 0x090fe200078c10ff */
[----:B------:R4:W-:Y:S01]  /*119c0*/  @P3 STG.E desc[UR22][R4.64], R128 ;  /* 0x0000008004003986 */ /* 0x0009e2000c101916 */
[----:B------:R-:W-:Y:S01]  /*119d0*/  LOP3.LUT R2, R2, 0xfc, RZ, 0xfc, !PT ;  /* 0x000000fc02027812 */ /* 0x000fe200078efcff */
[C---:B------:R-:W-:Y:S01]  /*119e0*/  IMAD R18, R3.reuse, 0x2, R16 ;  /* 0x0000000203127824 */ /* 0x040fe200078e0210 */
[----:B--2---:R-:W-:Y:S01]  /*119f0*/  ISETP.LT.AND P3, PT, R10, UR5, !P1 ;  /* 0x000000050a007c0c */ /* 0x004fe2000cf61270 */
[----:B------:R-:W2:Y:S01]  /*11a00*/  LDCU UR5, c[0x0][0x39c] ;  /* 0x00007380ff0577ac */ /* 0x000ea20008000800 */
[----:B------:R-:W-:Y:S01]  /*11a10*/  LEA.HI.X.SX32 R7, R12, R137, 0x2, P6 ;  /* 0x000000890c077211 */ /* 0x000fe200030f16ff */
[----:B------:R-:W-:Y:S01]  /*11a20*/  IMAD R20, R3, 0x2, R18 ;  /* 0x0000000203147824 */ /* 0x000fe200078e0212 */
[----:B------:R-:W-:-:S03]  /*11a30*/  LEA R10, P6, R16, R0, 0x2 ;  /* 0x00000000100a7211 */ /* 0x000fc600078c10ff */
[----:B------:R5:W-:Y:S01]  /*11a40*/  @P4 STG.E desc[UR22][R6.64], R129 ;  /* 0x0000008106004986 */ /* 0x000be2000c101916 */
[-C--:B---3--:R-:W-:Y:S01]  /*11a50*/  LEA R8, P4, R14, R0.reuse, 0x2 ;  /* 0x000000000e087211 */ /* 0x088fe200078810ff */
[C---:B------:R-:W-:Y:S01]  /*11a60*/  IMAD R22, R3.reuse, 0x2, R20 ;  /* 0x0000000203167824 */ /* 0x040fe200078e0214 */
[-C--:B------:R-:W-:Y:S02]  /*11a70*/  LEA.HI.X.SX32 R11, R16, R137.reuse, 0x2, P6 ;  /* 0x00000089100b7211 */ /* 0x080fe400030f16ff */
[-C--:B------:R-:W-:Y:S01]  /*11a80*/  LEA.HI.X.SX32 R9, R14, R137.reuse, 0x2, P4 ;  /* 0x000000890e097211 */ /* 0x080fe200020f16ff */
[----:B------:R-:W-:Y:S01]  /*11a90*/  IMAD R3, R3, 0x2, R22 ;  /* 0x0000000203037824 */ /* 0x000fe200078e0216 */
[-C--:B----4-:R-:W-:Y:S02]  /*11aa0*/  LEA R4, P6, R18, R0.reuse, 0x2 ;  /* 0x0000000012047211 */ /* 0x090fe400078c10ff */
[----:B------:R-:W-:Y:S01]  /*11ab0*/  LEA R12, P4, R20, R0, 0x2 ;  /* 0x00000000140c7211 */ /* 0x000fe200078810ff */
[----:B------:R3:W-:Y:S01]  /*11ac0*/  @P0 STG.E desc[UR22][R8.64], R130 ;  /* 0x0000008208000986 */ /* 0x0007e2000c101916 */
[----:B------:R-:W-:-:S02]  /*11ad0*/  LEA.HI.X.SX32 R5, R18, R137, 0x2, P6 ;  /* 0x0000008912057211 */ /* 0x000fc400030f16ff */
[-C--:B------:R-:W-:Y:S01]  /*11ae0*/  LEA.HI.X.SX32 R13, R20, R137.reuse, 0x2, P4 ;  /* 0x00000089140d7211 */ /* 0x080fe200020f16ff */
[----:B------:R3:W-:Y:S01]  /*11af0*/  @P5 STG.E desc[UR22][R10.64], R131 ;  /* 0x000000830a005986 */ /* 0x0007e2000c101916 */
[-C--:B-----5:R-:W-:Y:S02]  /*11b00*/  LEA R6, P6, R3, R0.reuse, 0x2 ;  /* 0x0000000003067211 */ /* 0x0a0fe400078c10ff */
[----:B-1----:R-:W-:Y:S01]  /*11b10*/  ISETP.LT.AND P4, PT, R15, UR4, !P1 ;  /* 0x000000040f007c0c */ /* 0x002fe2000cf81270 */
[----:B------:R3:W-:Y:S01]  /*11b20*/  @P3 STG.E desc[UR22][R4.64], R192 ;  /* 0x000000c004003986 */ /* 0x0007e2000c101916 */
[----:B--2---:R-:W-:Y:S02]  /*11b30*/  ISETP.LT.AND P1, PT, R2, UR5, !P1 ;  /* 0x0000000502007c0c */ /* 0x004fe4000cf21270 */
[----:B------:R-:W-:Y:S02]  /*11b40*/  LEA.HI.X.SX32 R7, R3, R137, 0x2, P6 ;  /* 0x0000008903077211 */ /* 0x000fe400030f16ff */
[----:B------:R-:W-:-:S04]  /*11b50*/  LEA R2, P6, R22, R0, 0x2 ;  /* 0x0000000016027211 */ /* 0x000fc800078c10ff */
[----:B------:R-:W-:-:S03]  /*11b60*/  LEA.HI.X.SX32 R3, R22, R137, 0x2, P6 ;  /* 0x0000008916037211 */ /* 0x000fc600030f16ff */
[----:B------:R3:W-:Y:S04]  /*11b70*/  @P4 STG.E desc[UR22][R12.64], R193 ;  /* 0x000000c10c004986 */ /* 0x0007e8000c101916 */
[----:B------:R3:W-:Y:S04]  /*11b80*/  @P1 STG.E desc[UR22][R2.64], R194 ;  /* 0x000000c202001986 */ /* 0x0007e8000c101916 */
[----:B------:R3:W-:Y:S01]  /*11b90*/  @P2 STG.E desc[UR22][R6.64], R195 ;  /* 0x000000c306002986 */ /* 0x0007e2000c101916 */
[----:B------:R-:W-:Y:S06]  /*11ba0*/  BAR.SYNC.DEFER_BLOCKING 0x0 ;  /* 0x0000000000007b1d */ /* 0x000fec0000010000 */
[----:B------:R-:W-:Y:S05]  /*11bb0*/  BRA.U UP0, `(.L_x_13) ;  /* 0x0000000100a07547 */ /* 0x000fea000b800000 */
[----:B------:R-:W1:Y:S01]  /*11bc0*/  S2UR UR5, SR_CgaCtaId ;  /* 0x00000000000579c3 */ /* 0x000e620000008800 */
[----:B------:R-:W-:Y:S01]  /*11bd0*/  NOP ;  /* 0x0000000000007918 */ /* 0x000fe20000000000 */
[----:B------:R-:W-:Y:S01]  /*11be0*/  UMOV UR4, 0x50 ;  /* 0x0000005000047882 */ /* 0x000fe20000000000 */
[----:B------:R-:W-:Y:S02]  /*11bf0*/  IMAD.U32 R0, RZ, RZ, UR21 ;  /* 0x00000015ff007e24 */ /* 0x000fe4000f8e00ff */
[----:B---3--:R-:W-:Y:S02]  /*11c00*/  IMAD.MOV.U32 R3, RZ, RZ, 0xff ;  /* 0x000000ffff037424 */ /* 0x008fe400078e00ff */
[----:B------:R-:W-:Y:S01]  /*11c10*/  IMAD.MOV.U32 R7, RZ, RZ, 0x1 ;  /* 0x00000001ff077424 */ /* 0x000fe200078e00ff */
[----:B------:R-:W-:-:S04]  /*11c20*/  LOP3.LUT R0, R0, 0xffff, RZ, 0xc0, !PT ;  /* 0x0000ffff00007812 */ /* 0x000fc800078ec0ff */
[----:B------:R-:W-:-:S05]  /*11c30*/  SHF.R.U32.HI R0, RZ, 0x5, R0 ;  /* 0x00000005ff007819 */ /* 0x000fca0000011600 */
[----:B------:R-:W-:Y:S01]  /*11c40*/  VIADD R2, R0, 0x10 ;  /* 0x0000001000027836 */ /* 0x000fe20000000000 */
[----:B------:R-:W-:Y:S01]  /*11c50*/  SHF.L.U32 R0, R3, R0, RZ ;  /* 0x0000000003007219 */ /* 0x000fe200000006ff */
[----:B-1----:R-:W-:-:S03]  /*11c60*/  ULEA UR6, UR5, UR4, 0x18 ;  /* 0x0000000405067291 */ /* 0x002fc6000f8ec0ff */
[----:B------:R-:W-:-:S04]  /*11c70*/  SHF.L.U32 R3, R7, R2, RZ ;  /* 0x0000000207037219 */ /* 0x000fc800000006ff */
[----:B------:R-:W-:Y:S02]  /*11c80*/  LOP3.LUT R0, R3, R0, RZ, 0xfc, !PT ;  /* 0x0000000003007212 */ /* 0x000fe400078efcff */
[----:B------:R-:W1:Y:S02]  /*11c90*/  LDS R5, [UR6] ;  /* 0x00000006ff057984 */ /* 0x000e640008000800 */
[C---:B------:R-:W-:Y:S02]  /*11ca0*/  LOP3.LUT R2, R0.reuse, 0xffff, RZ, 0xc0, !PT ;  /* 0x0000ffff00027812 */ /* 0x040fe400078ec0ff */
[----:B-1----:R-:W-:-:S04]  /*11cb0*/  LOP3.LUT R3, R0, 0xffff, R5, 0x80, !PT ;  /* 0x0000ffff00037812 */ /* 0x002fc800078e8005 */
[----:B------:R-:W-:-:S13]  /*11cc0*/  ISETP.NE.AND P0, PT, R3, R2, PT ;  /* 0x000000020300720c */ /* 0x000fda0003f05270 */
[----:B------:R-:W-:Y:S05]  /*11cd0*/  @P0 BRA `(.L_x_14) ;  /* 0x0000000000500947 */ /* 0x000fea0003800000 */
[----:B------:R-:W-:Y:S02]  /*11ce0*/  SHF.R.U32.HI R5, RZ, 0x10, R5 ;  /* 0x00000010ff057819 */ /* 0x000fe40000011605 */
[----:B------:R-:W-:-:S04]  /*11cf0*/  SHF.R.U32.HI R2, RZ, 0x10, R0 ;  /* 0x00000010ff027819 */ /* 0x000fc80000011600 */
[----:B------:R-:W-:-:S04]  /*11d00*/  LOP3.LUT R5, R5, R2, RZ, 0xc0, !PT ;  /* 0x0000000205057212 */ /* 0x000fc800078ec0ff */
[----:B------:R-:W-:-:S13]  /*11d10*/  ISETP.NE.AND P0, PT, R5, R2, PT ;  /* 0x000000020500720c */ /* 0x000fda0003f05270 */
[----:B------:R-:W-:Y:S05]  /*11d20*/  @P0 BRA `(.L_x_15) ;  /* 0x0000000000300947 */ /* 0x000fea0003800000 */
[----:B------:R-:W-:Y:S01]  /*11d30*/  R2UR UR4, R0 ;  /* 0x00000000000472ca */ /* 0x000fe200000e0000 */
[----:B------:R-:W-:Y:S01]  /*11d40*/  VOTEU.ANY UR5, UPT, PT ;  /* 0x0000000000057886 */ /* 0x000fe200038e0100 */
[----:B------:R-:W1:Y:S01]  /*11d50*/  S2R R0, SR_LANEID ;  /* 0x0000000000007919 */ /* 0x000e620000000000 */
[----:B------:R-:W-:-:S10]  /*11d60*/  UFLO.U32 UR5, UR5 ;  /* 0x00000005000572bd */ /* 0x000fd400080e0000 */
[----:B------:R-:W-:-:S06]  /*11d70*/  ULOP3.LUT UR4, URZ, UR4, URZ, 0x33, !UPT ;  /* 0x00000004ff047292 */ /* 0x000fcc000f8e33ff */
[----:B------:R-:W-:-:S04]  /*11d80*/  IMAD.U32 R2, RZ, RZ, UR4 ;  /* 0x00000004ff027e24 */ /* 0x000fc8000f8e00ff */
[----:B------:R-:W2:Y:S02]  /*11d90*/  REDUX UR7, R2 ;  /* 0x00000000020773c4 */ /* 0x000ea40000000000 */
[----:B------:R4:W-:Y:S01]  /*11da0*/  UTCATOMSWS.AND URZ, UR4 ;  /* 0x0000000400ff79e3 */ /* 0x0009e20008000000 */
[----:B-1----:R-:W-:Y:S01]  /*11db0*/  ISETP.EQ.U32.AND P0, PT, R0, UR5, PT ;  /* 0x0000000500007c0c */ /* 0x002fe2000bf02070 */
[----:B--2---:R-:W-:-:S12]  /*11dc0*/  IMAD.U32 R0, RZ, RZ, UR7 ;  /* 0x00000007ff007e24 */ /* 0x004fd8000f8e00ff */
[----:B------:R4:W-:Y:S01]  /*11dd0*/  @P0 ATOMS.AND RZ, [UR6], R0 ;  /* 0x00000000ffff098c */ /* 0x0009e2000a800006 */
[----:B------:R-:W-:Y:S05]  /*11de0*/  BRA `(.L_x_13) ;  /* 0x0000000000147947 */ /* 0x000fea0003800000 */
.L_x_15:
[----:B------:R-:W-:-:S07]  /*11df0*/  MOV R2, 0x11e10 ;  /* 0x00011e1000027802 */ /* 0x000fce0000000f00 */
[----:B------:R-:W-:Y:S05]  /*11e00*/  CALL.REL.NOINC `($__internal_0_$__cuda_sm10x_tcgen05_guardrail_trap_col_being_dealloced_not_returned_by_alloc) ;  /* 0x00000000002c7944 */ /* 0x000fea0003c00000 */
[----:B------:R-:W-:Y:S05]  /*11e10*/  BRA `(.L_x_13) ;  /* 0x0000000000087947 */ /* 0x000fea0003800000 */
.L_x_14:
[----:B------:R-:W-:-:S07]  /*11e20*/  MOV R2, 0x11e40 ;  /* 0x00011e4000027802 */ /* 0x000fce0000000f00 */
[----:B------:R-:W-:Y:S05]  /*11e30*/  CALL.REL.NOINC `($__internal_2_$__cuda_sm10x_tcgen05_guardrail_trap_unallocated_columns_being_dealloced) ;  /* 0x0000000000387944 */ /* 0x000fea0003c00000 */
.L_x_13:
[----:B------:R-:W-:Y:S01]  /*11e40*/  NOP ;  /* 0x0000000000007918 */ /* 0x000fe20000000000 */
[----:B----4-:R-:W-:Y:S05]  /*11e50*/  EXIT ;  /* 0x000000000000794d */ /* 0x010fea0003800000 */
.L_x_9:
[----:B------:R-:W1:Y:S02]  /*11e60*/  SYNCS.PHASECHK.TRANS64.TRYWAIT P3, [UR18], R122 ;  /* 0x0000007aff0075a7 */ /* 0x000e640008061112 */
[----:B-1----:R-:W-:Y:S05]  /*11e70*/  @!P3 BRA `(.L_x_9) ;  /* 0xfffffffc00f8b947 */ /* 0x002fea000383ffff */
[----:B------:R-:W-:Y:S05]  /*11e80*/  BRA `(.L_x_16) ;  /* 0xffffff9c00e47947 */ /* 0x000fea000383ffff */
.L_x_12:
[----:B------:R-:W1:Y:S02]  /*11e90*/  SYNCS.PHASECHK.TRANS64.TRYWAIT P4, [UR12], R4 ;  /* 0x00000004ff0075a7 */ /* 0x000e64000808110c */
[----:B-1----:R-:W-:Y:S05]  /*11ea0*/  @!P4 BRA `(.L_x_12) ;  /* 0xfffffffc00f8c947 */ /* 0x002fea000383ffff */
[----:B------:R-:W-:Y:S05]  /*11eb0*/  BRA `(.L_x_11) ;  /* 0xffffffb8002c7947 */ /* 0x000fea000383ffff */
        .weak           $__internal_0_$__cuda_sm10x_tcgen05_guardrail_trap_col_being_dealloced_not_returned_by_alloc
        .type           $__internal_0_$__cuda_sm10x_tcgen05_guardrail_trap_col_being_dealloced_not_returned_by_alloc,@function
        .size           $__internal_0_$__cuda_sm10x_tcgen05_guardrail_trap_col_being_dealloced_not_returned_by_alloc,($__internal_1_$__cuda_sm10x_tcgen05_guardrail_trap_phase_invalid_during_alloc - $__internal_0_$__cuda_sm10x_tcgen05_guardrail_trap_col_being_dealloced_not_returned_by_alloc)
$__internal_0_$__cuda_sm10x_tcgen05_guardrail_trap_col_being_dealloced_not_returned_by_alloc:
[----:B------:R-:W-:Y:S05]  /*11ec0*/  BPT.TRAP 0x1 ;  /* 0x000000040000795c */ /* 0x000fea0000300000 */
[----:B------:R-:W-:-:S04]  /*11ed0*/  IMAD.MOV.U32 R3, RZ, RZ, 0x0 ;  /* 0x00000000ff037424 */ /* 0x000fc800078e00ff */
[----:B------:R-:W-:Y:S05]  /*11ee0*/  RET.REL.NODEC R2 `(matmul_kernel) ;  /* 0xfffffee002447950 */ /* 0x000fea0003c3ffff */
        .weak           $__internal_1_$__cuda_sm10x_tcgen05_guardrail_trap_phase_invalid_during_alloc
        .type           $__internal_1_$__cuda_sm10x_tcgen05_guardrail_trap_phase_invalid_during_alloc,@function
        .size           $__internal_1_$__cuda_sm10x_tcgen05_guardrail_trap_phase_invalid_during_alloc,($__internal_2_$__cuda_sm10x_tcgen05_guardrail_trap_unallocated_columns_being_dealloced - $__internal_1_$__cuda_sm10x_tcgen05_guardrail_trap_phase_invalid_during_alloc)
$__internal_1_$__cuda_sm10x_tcgen05_guardrail_trap_phase_invalid_during_alloc:
[----:B------:R-:W-:Y:S05]  /*11ef0*/  BPT.TRAP 0x1 ;  /* 0x000000040000795c */ /* 0x000fea0000300000 */
[----:B------:R-:W-:-:S04]  /*11f00*/  IMAD.MOV.U32 R3, RZ, RZ, 0x0 ;  /* 0x00000000ff037424 */ /* 0x000fc800078e00ff */
[----:B------:R-:W-:Y:S05]  /*11f10*/  RET.REL.NODEC R2 `(matmul_kernel) ;  /* 0xfffffee002387950 */ /* 0x000fea0003c3ffff */
        .weak           $__internal_2_$__cuda_sm10x_tcgen05_guardrail_trap_unallocated_columns_being_dealloced
        .type           $__internal_2_$__cuda_sm10x_tcgen05_guardrail_trap_unallocated_columns_being_dealloced,@function
        .size           $__internal_2_$__cuda_sm10x_tcgen05_guardrail_trap_unallocated_columns_being_dealloced,(.L_x_20 - $__internal_2_$__cuda_sm10x_tcgen05_guardrail_trap_unallocated_columns_being_dealloced)
$__internal_2_$__cuda_sm10x_tcgen05_guardrail_trap_unallocated_columns_being_dealloced:
[----:B------:R-:W-:Y:S05]  /*11f20*/  BPT.TRAP 0x1 ;  /* 0x000000040000795c */ /* 0x000fea0000300000 */
[----:B------:R-:W-:-:S04]  /*11f30*/  IMAD.MOV.U32 R3, RZ, RZ, 0x0 ;  /* 0x00000000ff037424 */ /* 0x000fc800078e00ff */
[----:B------:R-:W-:Y:S05]  /*11f40*/  RET.REL.NODEC R2 `(matmul_kernel) ;  /* 0xfffffee0022c7950 */ /* 0x000fea0003c3ffff */
.L_x_17:
[----:B------:R-:W-:-:S00]  /*11f50*/  BRA `(.L_x_17) ;  /* 0xfffffffc00fc7947 */ /* 0x000fc0000383ffff */
[----:B------:R-:W-:-:S00]  /*11f60*/  NOP ;  /* 0x0000000000007918 */ /* 0x000fc00000000000 */
        /* <DEDUP_REMOVED lines=9> */
.L_x_20:


//--------------------- .nv.shared.matmul_kernel  --------------------------
	.section	.nv.shared.matmul_kernel,"aw",@nobits
	.sectionflags	@""
	.align	16
	.zero		1024


//--------------------- .nv.shared.reserved.0     --------------------------
	.section	.nv.shared.reserved.0,"aw",@nobits
	.align	8
	.weak		__nv_reservedSMEM_offset_0_alias
	.size		__nv_reservedSMEM_offset_0_alias, 0, 64
	.other		__nv_reservedSMEM_offset_0_alias,@"STO_CUDA_RESERVED_SHARED STV_DEFAULT"
__nv_reservedSMEM_offset_0_alias:
	.zero		0
.nv.shared.reserved.0:
	.zero		64
	.weak		__nv_reservedSMEM_allocation_phase
	.type		__nv_reservedSMEM_allocation_phase,@object
	.size		__nv_reservedSMEM_allocation_phase,(.L_0 - __nv_reservedSMEM_allocation_phase)
__nv_reservedSMEM_allocation_phase:
	.zero		1
.L_0:
	.zero		7
	.weak		__nv_reservedSMEM_devtool_atexit_pc
	.type		__nv_reservedSMEM_devtool_atexit_pc,@object
	.size		__nv_reservedSMEM_devtool_atexit_pc,(__nv_reservedSMEM_allocation_mask - __nv_reservedSMEM_devtool_atexit_pc)
__nv_reservedSMEM_devtool_atexit_pc:
	.zero		8
	.weak		__nv_reservedSMEM_allocation_mask
	.type		__nv_reservedSMEM_allocation_mask,@object
	.size		__nv_reservedSMEM_allocation_mask,(.L_2 - __nv_reservedSMEM_allocation_mask)
__nv_reservedSMEM_allocation_mask:
	.zero		4
.L_2:


//--------------------- .nv.constant0.matmul_kernel --------------------------
	.section	.nv.constant0.matmul_kernel,"a",@progbits
	.sectionflags	@""
	.align	4
.nv.constant0.matmul_kernel:
	.zero		976


//--------------------- SYMBOLS --------------------------

	.type		.nv.reservedSmem.offset0,@object
	.size		.nv.reservedSmem.offset0,0x4
	.type		.nv.reservedSmem.cap,@object
	.size		.nv.reservedSmem.cap,0x4
